	.target	sm_80

	.elftype	@"ET_EXEC"


//--------------------- .note.nv.tkinfo           --------------------------
	.section	.note.nv.tkinfo,"",@"SHT_NOTE"
	.sectionflags	@"SHF_NOTE_NV_TKINFO"
	.tkinfo
        /*0018*/ 	.word	0x00000002
        /*0030*/ 	.string	""
        /*0030*/ 	.string	"ptxas"
        /*0030*/ 	.string	"Cuda compilation tools, release 13.0, V13.0.88"
        /*0030*/ 	.string	"Build cuda_13.0.r13.0/compiler.36424714_0"
        /*0030*/ 	.string	"-v  -suppress-debug-info  -lineinfo  -arch sm_80 "



//--------------------- .note.nv.cuinfo           --------------------------
	.section	.note.nv.cuinfo,"",@"SHT_NOTE"
	.sectionflags	@"SHF_NOTE_NV_CUINFO"
        /*0018*/ 	.short	0x0002
        /*001a*/ 	.short	0x0050
        /*001c*/ 	.short	0x0082
	.zero		2


//--------------------- .nv.info                  --------------------------
	.section	.nv.info,"",@"SHT_CUDA_INFO"
	.align	4


	//----- nvinfo : EIATTR_REGCOUNT
	.align		4
        /*0000*/ 	.byte	0x04, 0x2f
        /*0002*/ 	.short	(.L_1 - .L_0)
	.align		4
.L_0:
        /*0004*/ 	.word	index@(matmul_kernel)
        /*0008*/ 	.word	0x000000ff


	//----- nvinfo : EIATTR_FRAME_SIZE
	.align		4
.L_1:
        /*000c*/ 	.byte	0x04, 0x11
        /*000e*/ 	.short	(.L_3 - .L_2)
	.align		4
.L_2:
        /*0010*/ 	.word	index@(matmul_kernel)
        /*0014*/ 	.word	0x000009a0


	//----- nvinfo : EIATTR_MIN_STACK_SIZE
	.align		4
.L_3:
        /*0018*/ 	.byte	0x04, 0x12
        /*001a*/ 	.short	(.L_5 - .L_4)
	.align		4
.L_4:
        /*001c*/ 	.word	index@(matmul_kernel)
        /*0020*/ 	.word	0x000009a0
.L_5:


//--------------------- .nv.info.matmul_kernel    --------------------------
	.section	.nv.info.matmul_kernel,"",@"SHT_CUDA_INFO"
	.sectionflags	@""
	.align	4


	//----- nvinfo : EIATTR_CUDA_API_VERSION
	.align		4
        /*0000*/ 	.byte	0x04, 0x37
        /*0002*/ 	.short	(.L_7 - .L_6)
.L_6:
        /*0004*/ 	.word	0x00000082


	//----- nvinfo : EIATTR_SW2861232_WAR
	.align		4
.L_7:
        /*0008*/ 	.byte	0x01, 0x35
	.zero		2


	//----- nvinfo : EIATTR_PARAM_CBANK
	.align		4
        /*000c*/ 	.byte	0x04, 0x0a
        /*000e*/ 	.short	(.L_9 - .L_8)
	.align		4
.L_8:
        /*0010*/ 	.word	index@(.nv.constant0.matmul_kernel)
        /*0014*/ 	.short	0x0160
        /*0016*/ 	.short	0x0050


	//----- nvinfo : EIATTR_CBANK_PARAM_SIZE
	.align		4
.L_9:
        /*0018*/ 	.byte	0x03, 0x19
        /*001a*/ 	.short	0x0050


	//----- nvinfo : EIATTR_KPARAM_INFO
	.align		4
        /*001c*/ 	.byte	0x04, 0x17
        /*001e*/ 	.short	(.L_11 - .L_10)
.L_10:
        /*0020*/ 	.word	0x00000000
        /*0024*/ 	.short	0x000d
        /*0026*/ 	.short	0x0048
        /*0028*/ 	.byte	0x00, 0xf4, 0x21, 0x00


	//----- nvinfo : EIATTR_KPARAM_INFO
	.align		4
.L_11:
        /*002c*/ 	.byte	0x04, 0x17
        /*002e*/ 	.short	(.L_13 - .L_12)
.L_12:
        /*0030*/ 	.word	0x00000000
        /*0034*/ 	.short	0x000c
        /*0036*/ 	.short	0x0040
        /*0038*/ 	.byte	0x00, 0xf4, 0x21, 0x00


	//----- nvinfo : EIATTR_KPARAM_INFO
	.align		4
.L_13:
        /*003c*/ 	.byte	0x04, 0x17
        /*003e*/ 	.short	(.L_15 - .L_14)
.L_14:
        /*0040*/ 	.word	0x00000000
        /*0044*/ 	.short	0x000b
        /*0046*/ 	.short	0x0038
        /*0048*/ 	.byte	0x00, 0xf0, 0x11, 0x00


	//----- nvinfo : EIATTR_KPARAM_INFO
	.align		4
.L_15:
        /*004c*/ 	.byte	0x04, 0x17
        /*004e*/ 	.short	(.L_17 - .L_16)
.L_16:
        /*0050*/ 	.word	0x00000000
        /*0054*/ 	.short	0x000a
        /*0056*/ 	.short	0x0034
        /*0058*/ 	.byte	0x00, 0xf0, 0x11, 0x00


	//----- nvinfo : EIATTR_KPARAM_INFO
	.align		4
.L_17:
        /*005c*/ 	.byte	0x04, 0x17
        /*005e*/ 	.short	(.L_19 - .L_18)
.L_18:
        /*0060*/ 	.word	0x00000000
        /*0064*/ 	.short	0x0009
        /*0066*/ 	.short	0x0030
        /*0068*/ 	.byte	0x00, 0xf0, 0x11, 0x00


	//----- nvinfo : EIATTR_KPARAM_INFO
	.align		4
.L_19:
        /*006c*/ 	.byte	0x04, 0x17
        /*006e*/ 	.short	(.L_21 - .L_20)
.L_20:
        /*0070*/ 	.word	0x00000000
        /*0074*/ 	.short	0x0008
        /*0076*/ 	.short	0x002c
        /*0078*/ 	.byte	0x00, 0xf0, 0x11, 0x00


	//----- nvinfo : EIATTR_KPARAM_INFO
	.align		4
.L_21:
        /*007c*/ 	.byte	0x04, 0x17
        /*007e*/ 	.short	(.L_23 - .L_22)
.L_22:
        /*0080*/ 	.word	0x00000000
        /*0084*/ 	.short	0x0007
        /*0086*/ 	.short	0x0028
        /*0088*/ 	.byte	0x00, 0xf0, 0x11, 0x00


	//----- nvinfo : EIATTR_KPARAM_INFO
	.align		4
.L_23:
        /*008c*/ 	.byte	0x04, 0x17
        /*008e*/ 	.short	(.L_25 - .L_24)
.L_24:
        /*0090*/ 	.word	0x00000000
        /*0094*/ 	.short	0x0006
        /*0096*/ 	.short	0x0024
        /*0098*/ 	.byte	0x00, 0xf0, 0x11, 0x00


	//----- nvinfo : EIATTR_KPARAM_INFO
	.align		4
.L_25:
        /*009c*/ 	.byte	0x04, 0x17
        /*009e*/ 	.short	(.L_27 - .L_26)
.L_26:
        /*00a0*/ 	.word	0x00000000
        /*00a4*/ 	.short	0x0005
        /*00a6*/ 	.short	0x0020
        /*00a8*/ 	.byte	0x00, 0xf0, 0x11, 0x00


	//----- nvinfo : EIATTR_KPARAM_INFO
	.align		4
.L_27:
        /*00ac*/ 	.byte	0x04, 0x17
        /*00ae*/ 	.short	(.L_29 - .L_28)
.L_28:
        /*00b0*/ 	.word	0x00000000
        /*00b4*/ 	.short	0x0004
        /*00b6*/ 	.short	0x001c
        /*00b8*/ 	.byte	0x00, 0xf0, 0x11, 0x00


	//----- nvinfo : EIATTR_KPARAM_INFO
	.align		4
.L_29:
        /*00bc*/ 	.byte	0x04, 0x17
        /*00be*/ 	.short	(.L_31 - .L_30)
.L_30:
        /*00c0*/ 	.word	0x00000000
        /*00c4*/ 	.short	0x0003
        /*00c6*/ 	.short	0x0018
        /*00c8*/ 	.byte	0x00, 0xf0, 0x11, 0x00


	//----- nvinfo : EIATTR_KPARAM_INFO
	.align		4
.L_31:
        /*00cc*/ 	.byte	0x04, 0x17
        /*00ce*/ 	.short	(.L_33 - .L_32)
.L_32:
        /*00d0*/ 	.word	0x00000000
        /*00d4*/ 	.short	0x0002
        /*00d6*/ 	.short	0x0010
        /*00d8*/ 	.byte	0x00, 0xf4, 0x21, 0x00


	//----- nvinfo : EIATTR_KPARAM_INFO
	.align		4
.L_33:
        /*00dc*/ 	.byte	0x04, 0x17
        /*00de*/ 	.short	(.L_35 - .L_34)
.L_34:
        /*00e0*/ 	.word	0x00000000
        /*00e4*/ 	.short	0x0001
        /*00e6*/ 	.short	0x0008
        /*00e8*/ 	.byte	0x00, 0xf4, 0x21, 0x00


	//----- nvinfo : EIATTR_KPARAM_INFO
	.align		4
.L_35:
        /*00ec*/ 	.byte	0x04, 0x17
        /*00ee*/ 	.short	(.L_37 - .L_36)
.L_36:
        /*00f0*/ 	.word	0x00000000
        /*00f4*/ 	.short	0x0000
        /*00f6*/ 	.short	0x0000
        /*00f8*/ 	.byte	0x00, 0xf4, 0x21, 0x00


	//----- nvinfo : EIATTR_MAXREG_COUNT
	.align		4
.L_37:
        /*00fc*/ 	.byte	0x03, 0x1b
        /*00fe*/ 	.short	0x00ff


	//----- nvinfo : EIATTR_NUM_BARRIERS
	.align		4
        /*0100*/ 	.byte	0x02, 0x4c
        /*0102*/ 	.byte	0x01
	.zero		1


	//----- nvinfo : EIATTR_ANNOTATIONS
	.align		4
        /*0104*/ 	.byte	0x04, 0x55
        /*0106*/ 	.short	(.L_39 - .L_38)


	//   ....[0]....
.L_38:
        /*0108*/ 	.word	0x00000001
        /*010c*/ 	.byte	0x80, 0x06, 0x00, 0x00, 0x01, 0x00, 0x00, 0x00, 0xc0, 0x06, 0x00, 0x00, 0x01, 0x00, 0x00, 0x00
        /* <DEDUP_REMOVED lines=848> */
        /*361c*/ 	.byte	0x70, 0xa9, 0x01, 0x00


	//----- nvinfo : EIATTR_MERCURY_ISA_VERSION
	.align		4
.L_39:
        /*3620*/ 	.byte	0x03, 0x5f
        /*3622*/ 	.short	0x0000


	//----- nvinfo : EIATTR_EXIT_INSTR_OFFSETS
	.align		4
        /*3624*/ 	.byte	0x04, 0x1c
        /*3626*/ 	.short	(.L_41 - .L_40)


	//   ....[0]....
.L_40:
        /*3628*/ 	.word	0x0001ae40


	//   ....[1]....
        /*362c*/ 	.word	0x0001ae60


	//----- nvinfo : EIATTR_REQNTID
	.align		4
.L_41:
        /*3630*/ 	.byte	0x04, 0x10
        /*3632*/ 	.short	(.L_43 - .L_42)
.L_42:
        /*3634*/ 	.word	0x00000040
        /*3638*/ 	.word	0x00000001
        /*363c*/ 	.word	0x00000001
.L_43:


//--------------------- .nv.callgraph             --------------------------
	.section	.nv.callgraph,"",@"SHT_CUDA_CALLGRAPH"
	.align	4
	.sectionentsize	8
	.align		4
        /*0000*/ 	.word	0x00000000
	.align		4
        /*0004*/ 	.word	0xffffffff
	.align		4
        /*0008*/ 	.word	0x00000000
	.align		4
        /*000c*/ 	.word	0xfffffffe
	.align		4
        /*0010*/ 	.word	0x00000000
	.align		4
        /*0014*/ 	.word	0xfffffffd
	.align		4
        /*0018*/ 	.word	0x00000000
	.align		4
        /*001c*/ 	.word	0xfffffffc


//--------------------- .nv.rel.action            --------------------------
	.section	.nv.rel.action,"",@"SHT_CUDA_RELOCINFO"
	.align	8
	.sectionentsize	8
        /*0000*/ 	.byte	0x73, 0x00, 0x00, 0x00, 0x00, 0x00, 0x00, 0x00, 0x00, 0x00, 0x00, 0x11, 0x25, 0x00, 0x05, 0x36


//--------------------- .nv.constant0.matmul_kernel --------------------------
	.section	.nv.constant0.matmul_kernel,"a",@progbits
	.sectionflags	@""
	.align	4
.nv.constant0.matmul_kernel:
	.zero		432


//--------------------- .text.matmul_kernel       --------------------------
	.section	.text.matmul_kernel,"ax",@progbits
	.sectioninfo	@"SHI_REGISTERS=255"
	.align	128
        .global         matmul_kernel
        .type           matmul_kernel,@function
        .size           matmul_kernel,(.L_x_3 - matmul_kernel)
        .other          matmul_kernel,@"STO_CUDA_ENTRY STV_DEFAULT"
matmul_kernel:
.text.matmul_kernel:
[----:B------:R-:W-:Y:S02]  /*0000*/  IMAD.MOV.U32 R1, RZ, RZ, c[0x0][0x28] ;  /* 0x00000a00ff017624 */ /* 0x000fe400078e00ff */
[----:B------:R-:W-:Y:S01]  /*0010*/  IMAD.MOV.U32 R0, RZ, RZ, c[0x0][0x17c] ;  /* 0x00005f00ff007624 */ /* 0x000fe200078e00ff */
[----:B------:R-:W1:Y:S01]  /*0020*/  S2R R9, SR_CTAID.X ;  /* 0x0000000000097919 */ /* 0x000e620000002500 */
[----:B------:R-:W-:Y:S01]  /*0030*/  IMAD.MOV.U32 R252, RZ, RZ, c[0x0][0x180] ;  /* 0x00006000fffc7624 */ /* 0x000fe200078e00ff */
[----:B------:R-:W-:Y:S01]  /*0040*/  IADD3 R1, R1, -0x9a0, RZ ;  /* 0xfffff66001017810 */ /* 0x000fe20007ffe0ff */
[----:B------:R-:W-:Y:S01]  /*0050*/  ULDC.64 UR4, c[0x0][0x118] ;  /* 0x0000460000047ab9 */ /* 0x000fe20000000a00 */
[----:B------:R-:W-:Y:S01]  /*0060*/  IADD3 R0, R0, 0x3f, RZ ;  /* 0x0000003f00007810 */ /* 0x000fe20007ffe0ff */
[----:B------:R-:W2:Y:S01]  /*0070*/  S2R R191, SR_TID.X ;  /* 0x0000000000bf7919 */ /* 0x000ea20000002100 */
[----:B------:R-:W-:Y:S02]  /*0080*/  IADD3 R189, R252, -0x1c, RZ ;  /* 0xffffffe4fcbd7810 */ /* 0x000fe40007ffe0ff */
[----:B------:R-:W-:-:S04]  /*0090*/  SHF.R.S32.HI R3, RZ, 0x1f, R0 ;  /* 0x0000001fff037819 */ /* 0x000fc80000011400 */
[----:B------:R-:W-:-:S04]  /*00a0*/  LEA.HI R3, R3, R0, RZ, 0x6 ;  /* 0x0000000003037211 */ /* 0x000fc800078f30ff */
[----:B------:R-:W-:-:S05]  /*00b0*/  SHF.R.S32.HI R3, RZ, 0x6, R3 ;  /* 0x00000006ff037819 */ /* 0x000fca0000011403 */
[----:B------:R-:W-:Y:S01]  /*00c0*/  IMAD.SHL.U32 R4, R3, 0x8, RZ ;  /* 0x0000000803047824 */ /* 0x000fe200078e00ff */
[----:B-1----:R-:W-:-:S04]  /*00d0*/  IABS R8, R9 ;  /* 0x0000000900087213 */ /* 0x002fc80000000000 */
[-C--:B------:R-:W-:Y:S02]  /*00e0*/  IABS R5, R4.reuse ;  /* 0x0000000400057213 */ /* 0x080fe40000000000 */
[----:B------:R-:W-:Y:S02]  /*00f0*/  IABS R10, R4 ;  /* 0x00000004000a7213 */ /* 0x000fe40000000000 */
[----:B------:R-:W1:Y:S08]  /*0100*/  I2F.RP R0, R5 ;  /* 0x0000000500007306 */ /* 0x000e700000209400 */
[----:B-1----:R-:W1:Y:S02]  /*0110*/  MUFU.RCP R0, R0 ;  /* 0x0000000000007308 */ /* 0x002e640000001000 */
[----:B-1----:R-:W-:Y:S01]  /*0120*/  IADD3 R2, R0, 0xffffffe, RZ ;  /* 0x0ffffffe00027810 */ /* 0x002fe20007ffe0ff */
[----:B------:R-:W-:-:S05]  /*0130*/  IMAD.MOV R0, RZ, RZ, -R10 ;  /* 0x000000ffff007224 */ /* 0x000fca00078e0a0a */
[----:B------:R1:W3:Y:S02]  /*0140*/  F2I.FTZ.U32.TRUNC.NTZ R3, R2 ;  /* 0x0000000200037305 */ /* 0x0002e4000021f000 */
[----:B-1----:R-:W-:Y:S01]  /*0150*/  MOV R2, RZ ;  /* 0x000000ff00027202 */ /* 0x002fe20000000f00 */
[----:B---3--:R-:W-:-:S04]  /*0160*/  IMAD.MOV R6, RZ, RZ, -R3 ;  /* 0x000000ffff067224 */ /* 0x008fc800078e0a03 */
[----:B------:R-:W-:Y:S02]  /*0170*/  IMAD R7, R6, R5, RZ ;  /* 0x0000000506077224 */ /* 0x000fe400078e02ff */
[----:B------:R-:W-:Y:S01]  /*0180*/  IMAD.MOV.U32 R6, RZ, RZ, R8 ;  /* 0x000000ffff067224 */ /* 0x000fe200078e0008 */
[----:B------:R-:W-:Y:S01]  /*0190*/  IABS R8, c[0x0][0x178] ;  /* 0x00005e0000087a13 */ /* 0x000fe20000000000 */
[----:B------:R-:W-:-:S06]  /*01a0*/  IMAD.HI.U32 R3, R3, R7, R2 ;  /* 0x0000000703037227 */ /* 0x000fcc00078e0002 */
[----:B------:R-:W-:-:S04]  /*01b0*/  IMAD.HI.U32 R3, R3, R6, RZ ;  /* 0x0000000603037227 */ /* 0x000fc800078e00ff */
[----:B------:R-:W-:-:S05]  /*01c0*/  IMAD R0, R3, R0, R6 ;  /* 0x0000000003007224 */ /* 0x000fca00078e0206 */
[----:B------:R-:W-:-:S13]  /*01d0*/  ISETP.GT.U32.AND P1, PT, R5, R0, PT ;  /* 0x000000000500720c */ /* 0x000fda0003f24070 */
[----:B------:R-:W-:Y:S01]  /*01e0*/  @!P1 IMAD.IADD R0, R0, 0x1, -R5 ;  /* 0x0000000100009824 */ /* 0x000fe200078e0a05 */
[----:B------:R-:W-:Y:S02]  /*01f0*/  @!P1 IADD3 R3, R3, 0x1, RZ ;  /* 0x0000000103039810 */ /* 0x000fe40007ffe0ff */
[----:B------:R-:W-:Y:S02]  /*0200*/  ISETP.NE.AND P1, PT, R4, RZ, PT ;  /* 0x000000ff0400720c */ /* 0x000fe40003f25270 */
[----:B------:R-:W-:Y:S02]  /*0210*/  ISETP.GE.U32.AND P0, PT, R0, R5, PT ;  /* 0x000000050000720c */ /* 0x000fe40003f06070 */
[----:B------:R-:W-:-:S04]  /*0220*/  LOP3.LUT R0, R9, R4, RZ, 0x3c, !PT ;  /* 0x0000000409007212 */ /* 0x000fc800078e3cff */
[----:B------:R-:W-:Y:S01]  /*0230*/  ISETP.GE.AND P2, PT, R0, RZ, PT ;  /* 0x000000ff0000720c */ /* 0x000fe20003f46270 */
[----:B------:R-:W-:-:S05]  /*0240*/  IMAD.MOV.U32 R0, RZ, RZ, c[0x0][0x178] ;  /* 0x00005e00ff007624 */ /* 0x000fca00078e00ff */
[----:B------:R-:W-:Y:S02]  /*0250*/  IADD3 R0, R0, 0x7f, RZ ;  /* 0x0000007f00007810 */ /* 0x000fe40007ffe0ff */
[----:B------:R-:W-:-:S05]  /*0260*/  @P0 IADD3 R3, R3, 0x1, RZ ;  /* 0x0000000103030810 */ /* 0x000fca0007ffe0ff */
[----:B------:R-:W-:Y:S01]  /*0270*/  IMAD.MOV.U32 R2, RZ, RZ, R3 ;  /* 0x000000ffff027224 */ /* 0x000fe200078e0003 */
[----:B------:R-:W-:-:S03]  /*0280*/  SHF.R.S32.HI R3, RZ, 0x1f, R0 ;  /* 0x0000001fff037819 */ /* 0x000fc60000011400 */
[----:B------:R-:W-:Y:S01]  /*0290*/  @!P2 IMAD.MOV R2, RZ, RZ, -R2 ;  /* 0x000000ffff02a224 */ /* 0x000fe200078e0a02 */
[----:B------:R-:W-:Y:S02]  /*02a0*/  @!P1 LOP3.LUT R2, RZ, R4, RZ, 0x33, !PT ;  /* 0x00000004ff029212 */ /* 0x000fe400078e33ff */
[----:B------:R-:W-:Y:S02]  /*02b0*/  LEA.HI R3, R3, R0, RZ, 0x7 ;  /* 0x0000000003037211 */ /* 0x000fe400078f38ff */
[----:B------:R-:W-:Y:S01]  /*02c0*/  SHF.L.U32 R12, R2, 0x3, RZ ;  /* 0x00000003020c7819 */ /* 0x000fe200000006ff */
[----:B------:R-:W-:Y:S01]  /*02d0*/  IMAD.MOV R6, RZ, RZ, -R2 ;  /* 0x000000ffff067224 */ /* 0x000fe200078e0a02 */
[----:B------:R-:W-:Y:S01]  /*02e0*/  IABS R0, c[0x0][0x17c] ;  /* 0x00005f0000007a13 */ /* 0x000fe20000000000 */
[----:B------:R-:W-:Y:S01]  /*02f0*/  IMAD.MOV.U32 R2, RZ, RZ, R8 ;  /* 0x000000ffff027224 */ /* 0x000fe200078e0008 */
[----:B------:R-:W-:Y:S01]  /*0300*/  LEA.HI.SX32 R3, R3, -R12, 0x19 ;  /* 0x8000000c03037211 */ /* 0x000fe200078fcaff */
[----:B------:R-:W-:Y:S01]  /*0310*/  IMAD R14, R4, R6, R9 ;  /* 0x00000006040e7224 */ /* 0x000fe200078e0209 */
[----:B------:R-:W1:Y:S01]  /*0320*/  I2F.RP R7, R0 ;  /* 0x0000000000077306 */ /* 0x000e620000209400 */
[----:B------:R-:W-:Y:S01]  /*0330*/  IMAD.MOV.U32 R4, RZ, RZ, RZ ;  /* 0x000000ffff047224 */ /* 0x000fe200078e00ff */
[----:B------:R-:W-:-:S02]  /*0340*/  IMNMX R17, R3, 0x8, PT ;  /* 0x0000000803117817 */ /* 0x000fc40003800200 */
[----:B------:R-:W-:Y:S02]  /*0350*/  IABS R6, R14 ;  /* 0x0000000e00067213 */ /* 0x000fe40000000000 */
[-C--:B------:R-:W-:Y:S02]  /*0360*/  IABS R10, R17.reuse ;  /* 0x00000011000a7213 */ /* 0x080fe40000000000 */
[----:B------:R-:W-:Y:S01]  /*0370*/  IABS R9, R17 ;  /* 0x0000001100097213 */ /* 0x000fe20000000000 */
[----:B------:R-:W-:Y:S08]  /*0380*/  I2F.RP R8, R2 ;  /* 0x0000000200087306 */ /* 0x000ff00000209400 */
[----:B------:R-:W3:Y:S08]  /*0390*/  I2F.RP R3, R10 ;  /* 0x0000000a00037306 */ /* 0x000ef00000209400 */
[----:B-1----:R-:W-:Y:S08]  /*03a0*/  MUFU.RCP R7, R7 ;  /* 0x0000000700077308 */ /* 0x002ff00000001000 */
[----:B---3--:R-:W1:Y:S08]  /*03b0*/  MUFU.RCP R3, R3 ;  /* 0x0000000300037308 */ /* 0x008e700000001000 */
[----:B------:R-:W-:Y:S01]  /*03c0*/  MUFU.RCP R8, R8 ;  /* 0x0000000800087308 */ /* 0x000fe20000001000 */
[----:B-1----:R-:W-:-:S07]  /*03d0*/  IADD3 R5, R3, 0xffffffe, RZ ;  /* 0x0ffffffe03057810 */ /* 0x002fce0007ffe0ff */
[----:B------:R-:W1:Y:S02]  /*03e0*/  F2I.FTZ.U32.TRUNC.NTZ R5, R5 ;  /* 0x0000000500057305 */ /* 0x000e64000021f000 */
[----:B-1----:R-:W-:-:S04]  /*03f0*/  IMAD.MOV R11, RZ, RZ, -R5 ;  /* 0x000000ffff0b7224 */ /* 0x002fc800078e0a05 */
[----:B------:R-:W-:-:S04]  /*0400*/  IMAD R3, R11, R10, RZ ;  /* 0x0000000a0b037224 */ /* 0x000fc800078e02ff */
[----:B------:R-:W-:Y:S01]  /*0410*/  IMAD.HI.U32 R4, R5, R3, R4 ;  /* 0x0000000305047227 */ /* 0x000fe200078e0004 */
[----:B------:R-:W-:-:S03]  /*0420*/  IADD3 R5, RZ, -R9, RZ ;  /* 0x80000009ff057210 */ /* 0x000fc60007ffe0ff */
[----:B------:R-:W-:Y:S01]  /*0430*/  IMAD.MOV.U32 R3, RZ, RZ, R6 ;  /* 0x000000ffff037224 */ /* 0x000fe200078e0006 */
[----:B------:R-:W-:-:S03]  /*0440*/  IADD3 R6, R8, 0xffffffe, RZ ;  /* 0x0ffffffe08067810 */ /* 0x000fc60007ffe0ff */
[----:B------:R-:W-:-:S04]  /*0450*/  IMAD.HI.U32 R4, R4, R3, RZ ;  /* 0x0000000304047227 */ /* 0x000fc800078e00ff */
[----:B------:R-:W-:Y:S01]  /*0460*/  IMAD R3, R4, R5, R3 ;  /* 0x0000000504037224 */ /* 0x000fe200078e0203 */
[----:B------:R-:W-:Y:S02]  /*0470*/  IADD3 R5, R7, 0xffffffe, RZ ;  /* 0x0ffffffe07057810 */ /* 0x000fe40007ffe0ff */
[----:B------:R1:W3:Y:S02]  /*0480*/  F2I.FTZ.U32.TRUNC.NTZ R7, R6 ;  /* 0x0000000600077305 */ /* 0x0002e4000021f000 */
[----:B------:R-:W-:-:S06]  /*0490*/  ISETP.GT.U32.AND P1, PT, R10, R3, PT ;  /* 0x000000030a00720c */ /* 0x000fcc0003f24070 */
[----:B------:R-:W4:Y:S01]  /*04a0*/  F2I.FTZ.U32.TRUNC.NTZ R5, R5 ;  /* 0x0000000500057305 */ /* 0x000f22000021f000 */
[----:B-1----:R-:W-:-:S06]  /*04b0*/  IMAD.MOV.U32 R6, RZ, RZ, RZ ;  /* 0x000000ffff067224 */ /* 0x002fcc00078e00ff */
[----:B------:R-:W-:Y:S01]  /*04c0*/  @!P1 IMAD.IADD R3, R3, 0x1, -R10 ;  /* 0x0000000103039824 */ /* 0x000fe200078e0a0a */
[----:B------:R-:W-:Y:S01]  /*04d0*/  @!P1 IADD3 R4, R4, 0x1, RZ ;  /* 0x0000000104049810 */ /* 0x000fe20007ffe0ff */
[----:B---3--:R-:W-:Y:S01]  /*04e0*/  IMAD.MOV R11, RZ, RZ, -R7 ;  /* 0x000000ffff0b7224 */ /* 0x008fe200078e0a07 */
[----:B------:R-:W-:Y:S02]  /*04f0*/  ISETP.NE.AND P1, PT, R17, RZ, PT ;  /* 0x000000ff1100720c */ /* 0x000fe40003f25270 */
[----:B------:R-:W-:Y:S02]  /*0500*/  ISETP.GE.U32.AND P0, PT, R3, R10, PT ;  /* 0x0000000a0300720c */ /* 0x000fe40003f06070 */
[----:B------:R-:W-:Y:S01]  /*0510*/  LOP3.LUT R3, R14, R17, RZ, 0x3c, !PT ;  /* 0x000000110e037212 */ /* 0x000fe200078e3cff */
[----:B----4-:R-:W-:-:S03]  /*0520*/  IMAD.MOV R9, RZ, RZ, -R5 ;  /* 0x000000ffff097224 */ /* 0x010fc600078e0a05 */
[----:B------:R-:W-:Y:S01]  /*0530*/  ISETP.GE.AND P2, PT, R3, RZ, PT ;  /* 0x000000ff0300720c */ /* 0x000fe20003f46270 */
[----:B------:R-:W-:Y:S01]  /*0540*/  IMAD R9, R9, R0, RZ ;  /* 0x0000000009097224 */ /* 0x000fe200078e02ff */
[----:B------:R-:W-:-:S05]  /*0550*/  IADD3 R3, R252, -0x1, RZ ;  /* 0xfffffffffc037810 */ /* 0x000fca0007ffe0ff */
[----:B------:R-:W-:Y:S02]  /*0560*/  @P0 IADD3 R4, R4, 0x1, RZ ;  /* 0x0000000104040810 */ /* 0x000fe40007ffe0ff */
[----:B------:R-:W-:Y:S01]  /*0570*/  ISETP.GE.U32.AND P5, PT, R3, 0x7fffffc0, PT ;  /* 0x7fffffc00300780c */ /* 0x000fe20003fa6070 */
[----:B------:R-:W-:Y:S02]  /*0580*/  IMAD R3, R11, R2, RZ ;  /* 0x000000020b037224 */ /* 0x000fe400078e02ff */
[----:B------:R-:W-:Y:S02]  /*0590*/  IMAD.MOV.U32 R208, RZ, RZ, R4 ;  /* 0x000000ffffd07224 */ /* 0x000fe400078e0004 */
[----:B------:R-:W-:Y:S02]  /*05a0*/  IMAD.MOV.U32 R4, RZ, RZ, RZ ;  /* 0x000000ffff047224 */ /* 0x000fe400078e00ff */
[----:B------:R-:W-:Y:S01]  /*05b0*/  IMAD.HI.U32 R3, R7, R3, R6 ;  /* 0x0000000307037227 */ /* 0x000fe200078e0006 */
[----:B------:R-:W-:-:S02]  /*05c0*/  @!P2 IADD3 R208, -R208, RZ, RZ ;  /* 0x000000ffd0d0a210 */ /* 0x000fc40007ffe1ff */
[----:B------:R-:W-:Y:S01]  /*05d0*/  @!P1 LOP3.LUT R208, RZ, R17, RZ, 0x33, !PT ;  /* 0x00000011ffd09212 */ /* 0x000fe200078e33ff */
[----:B------:R-:W-:-:S04]  /*05e0*/  IMAD.HI.U32 R4, R5, R9, R4 ;  /* 0x0000000905047227 */ /* 0x000fc800078e0004 */
[----:B------:R-:W-:Y:S02]  /*05f0*/  IMAD.SHL.U32 R209, R208, 0x40, RZ ;  /* 0x00000040d0d17824 */ /* 0x000fe400078e00ff */
[----:B------:R-:W-:-:S03]  /*0600*/  IMAD.MOV R208, RZ, RZ, -R208 ;  /* 0x000000ffffd07224 */ /* 0x000fc600078e0ad0 */
[----:B------:R-:W-:Y:S01]  /*0610*/  IADD3 R118, R209, 0x3, RZ ;  /* 0x00000003d1767810 */ /* 0x000fe20007ffe0ff */
[----:B------:R-:W-:Y:S01]  /*0620*/  IMAD R208, R17, R208, R14 ;  /* 0x000000d011d07224 */ /* 0x000fe200078e020e */
[C---:B------:R-:W-:Y:S02]  /*0630*/  IADD3 R26, R209.reuse, 0x2, RZ ;  /* 0x00000002d11a7810 */ /* 0x040fe40007ffe0ff */
[C---:B------:R-:W-:Y:S01]  /*0640*/  IADD3 R115, R209.reuse, 0x1, RZ ;  /* 0x00000001d1737810 */ /* 0x040fe20007ffe0ff */
[----:B------:R-:W-:Y:S01]  /*0650*/  IMAD.IADD R208, R12, 0x1, R208 ;  /* 0x000000010cd07824 */ /* 0x000fe200078e02d0 */
[----:B------:R-:W-:Y:S02]  /*0660*/  IABS R9, R209 ;  /* 0x000000d100097213 */ /* 0x000fe40000000000 */
[----:B------:R-:W-:Y:S01]  /*0670*/  IABS R15, R118 ;  /* 0x00000076000f7213 */ /* 0x000fe20000000000 */
[----:B------:R-:W-:Y:S01]  /*0680*/  STL [R1+0x6fc], R115 ;  /* 0x0006fc7301007387 */ /* 0x000fe20000100800 */
[----:B------:R-:W-:Y:S01]  /*0690*/  IABS R13, R26 ;  /* 0x0000001a000d7213 */ /* 0x000fe20000000000 */
[C---:B------:R-:W-:Y:S01]  /*06a0*/  IMAD.HI.U32 R5, R4.reuse, R9, RZ ;  /* 0x0000000904057227 */ /* 0x040fe200078e00ff */
[----:B------:R-:W-:Y:S01]  /*06b0*/  IABS R11, R115 ;  /* 0x00000073000b7213 */ /* 0x000fe20000000000 */
[----:B------:R1:W-:Y:S01]  /*06c0*/  STL [R1+0x6f8], R26 ;  /* 0x0006f81a01007387 */ /* 0x0003e20000100800 */
[C---:B------:R-:W-:Y:S01]  /*06d0*/  IADD3 R117, R209.reuse, 0x4, RZ ;  /* 0x00000004d1757810 */ /* 0x040fe20007ffe0ff */
[C---:B------:R-:W-:Y:S01]  /*06e0*/  IMAD.HI.U32 R8, R4.reuse, R15, RZ ;  /* 0x0000000f04087227 */ /* 0x040fe200078e00ff */
[C---:B------:R-:W-:Y:S01]  /*06f0*/  IADD3 R116, R209.reuse, 0x5, RZ ;  /* 0x00000005d1747810 */ /* 0x040fe20007ffe0ff */
[----:B------:R-:W-:Y:S01]  /*0700*/  STL [R1+0x6f4], R118 ;  /* 0x0006f47601007387 */ /* 0x000fe20000100800 */
[C---:B------:R-:W-:Y:S01]  /*0710*/  IADD3 R112, R209.reuse, 0x8, RZ ;  /* 0x00000008d1707810 */ /* 0x040fe20007ffe0ff */
[C---:B------:R-:W-:Y:S01]  /*0720*/  IMAD.HI.U32 R7, R4.reuse, R13, RZ ;  /* 0x0000000d04077227 */ /* 0x040fe200078e00ff */
[----:B------:R-:W-:Y:S01]  /*0730*/  IABS R17, R116 ;  /* 0x0000007400117213 */ /* 0x000fe20000000000 */
[----:B------:R-:W-:Y:S01]  /*0740*/  STL [R1+0x794], R117 ;  /* 0x0007947501007387 */ /* 0x000fe20000100800 */
[----:B------:R-:W-:Y:S01]  /*0750*/  IABS R23, R112 ;  /* 0x0000007000177213 */ /* 0x000fe20000000000 */
[----:B------:R-:W-:Y:S01]  /*0760*/  IMAD.HI.U32 R6, R4, R11, RZ ;  /* 0x0000000b04067227 */ /* 0x000fe200078e00ff */
[C---:B------:R-:W-:Y:S01]  /*0770*/  IADD3 R110, R209.reuse, 0x9, RZ ;  /* 0x00000009d16e7810 */ /* 0x040fe20007ffe0ff */
[----:B------:R-:W-:Y:S01]  /*0780*/  STL [R1+0x798], R116 ;  /* 0x0007987401007387 */ /* 0x000fe20000100800 */
[C---:B------:R-:W-:Y:S01]  /*0790*/  IADD3 R106, R209.reuse, 0xd, RZ ;  /* 0x0000000dd16a7810 */ /* 0x040fe20007ffe0ff */
[----:B------:R-:W-:Y:S01]  /*07a0*/  IMAD.MOV R5, RZ, RZ, -R5 ;  /* 0x000000ffff057224 */ /* 0x000fe200078e0a05 */
[----:B------:R-:W-:Y:S01]  /*07b0*/  IADD3 R6, -R6, RZ, RZ ;  /* 0x000000ff06067210 */ /* 0x000fe20007ffe1ff */
[----:B------:R-:W-:Y:S01]  /*07c0*/  IMAD.MOV R8, RZ, RZ, -R8 ;  /* 0x000000ffff087224 */ /* 0x000fe200078e0a08 */
[C---:B------:R-:W-:Y:S01]  /*07d0*/  IADD3 R24, R209.reuse, 0x7, RZ ;  /* 0x00000007d1187810 */ /* 0x040fe20007ffe0ff */
[----:B------:R-:W-:Y:S01]  /*07e0*/  IMAD.MOV R10, RZ, RZ, -R7 ;  /* 0x000000ffff0a7224 */ /* 0x000fe200078e0a07 */
[----:B------:R-:W-:Y:S01]  /*07f0*/  IABS R25, R106 ;  /* 0x0000006a00197213 */ /* 0x000fe20000000000 */
[C---:B------:R-:W-:Y:S01]  /*0800*/  IMAD R7, R0.reuse, R5, R9 ;  /* 0x0000000500077224 */ /* 0x040fe200078e0209 */
[----:B------:R-:W-:Y:S01]  /*0810*/  IABS R21, R24 ;  /* 0x0000001800157213 */ /* 0x000fe20000000000 */
[C---:B------:R-:W-:Y:S01]  /*0820*/  IMAD R5, R0.reuse, R8, R15 ;  /* 0x0000000800057224 */ /* 0x040fe200078e020f */
[----:B------:R-:W-:Y:S01]  /*0830*/  IABS R15, R117 ;  /* 0x00000075000f7213 */ /* 0x000fe20000000000 */
[C---:B------:R-:W-:Y:S01]  /*0840*/  IMAD R9, R0.reuse, R6, R11 ;  /* 0x0000000600097224 */ /* 0x040fe200078e020b */
[C---:B------:R-:W-:Y:S01]  /*0850*/  IADD3 R104, R209.reuse, 0xe, RZ ;  /* 0x0000000ed1687810 */ /* 0x040fe20007ffe0ff */
[----:B------:R-:W-:Y:S01]  /*0860*/  IMAD R11, R0, R10, R13 ;  /* 0x0000000a000b7224 */ /* 0x000fe200078e020d */
[----:B------:R-:W-:Y:S01]  /*0870*/  IADD3 R96, R209, 0x12, RZ ;  /* 0x00000012d1607810 */ /* 0x000fe20007ffe0ff */
[----:B------:R-:W-:Y:S01]  /*0880*/  IMAD.HI.U32 R6, R4, R15, RZ ;  /* 0x0000000f04067227 */ /* 0x000fe200078e00ff */
[----:B------:R-:W-:-:S02]  /*0890*/  IABS R33, R104 ;  /* 0x0000006800217213 */ /* 0x000fc40000000000 */
[C---:B------:R-:W-:Y:S01]  /*08a0*/  IADD3 R20, R209.reuse, 0xc, RZ ;  /* 0x0000000cd1147810 */ /* 0x040fe20007ffe0ff */
[C---:B------:R-:W-:Y:S01]  /*08b0*/  IMAD.HI.U32 R8, R4.reuse, R17, RZ ;  /* 0x0000001104087227 */ /* 0x040fe200078e00ff */
[----:B------:R-:W-:Y:S02]  /*08c0*/  IABS R37, R96 ;  /* 0x0000006000257213 */ /* 0x000fe40000000000 */
[----:B------:R-:W-:Y:S01]  /*08d0*/  IABS R31, R20 ;  /* 0x00000014001f7213 */ /* 0x000fe20000000000 */
[----:B------:R-:W-:Y:S01]  /*08e0*/  IMAD.HI.U32 R13, R4, R23, RZ ;  /* 0x00000017040d7227 */ /* 0x000fe200078e00ff */
[C---:B------:R-:W-:Y:S02]  /*08f0*/  IADD3 R94, R209.reuse, 0x13, RZ ;  /* 0x00000013d15e7810 */ /* 0x040fe40007ffe0ff */
[C---:B------:R-:W-:Y:S01]  /*0900*/  IADD3 R88, R209.reuse, 0x17, RZ ;  /* 0x00000017d1587810 */ /* 0x040fe20007ffe0ff */
[----:B------:R-:W-:Y:S01]  /*0910*/  IMAD.MOV R6, RZ, RZ, -R6 ;  /* 0x000000ffff067224 */ /* 0x000fe200078e0a06 */
[----:B------:R-:W-:Y:S01]  /*0920*/  IABS R43, R94 ;  /* 0x0000005e002b7213 */ /* 0x000fe20000000000 */
[----:B------:R-:W-:Y:S01]  /*0930*/  IMAD.MOV R8, RZ, RZ, -R8 ;  /* 0x000000ffff087224 */ /* 0x000fe200078e0a08 */
[C---:B------:R-:W-:Y:S01]  /*0940*/  IADD3 R98, R209.reuse, 0x11, RZ ;  /* 0x00000011d1627810 */ /* 0x040fe20007ffe0ff */
[----:B------:R-:W-:Y:S01]  /*0950*/  IMAD.MOV R14, RZ, RZ, -R13 ;  /* 0x000000ffff0e7224 */ /* 0x000fe200078e0a0d */
[----:B------:R-:W-:Y:S01]  /*0960*/  IADD3 R86, R209, 0x18, RZ ;  /* 0x00000018d1567810 */ /* 0x000fe20007ffe0ff */
[C---:B------:R-:W-:Y:S01]  /*0970*/  IMAD R13, R0.reuse, R6, R15 ;  /* 0x00000006000d7224 */ /* 0x040fe200078e020f */
[----:B------:R-:W-:Y:S01]  /*0980*/  IABS R45, R88 ;  /* 0x00000058002d7213 */ /* 0x000fe20000000000 */
[C---:B------:R-:W-:Y:S01]  /*0990*/  IMAD R15, R0.reuse, R8, R17 ;  /* 0x00000008000f7224 */ /* 0x040fe200078e0211 */
[----:B------:R-:W-:Y:S01]  /*09a0*/  IABS R41, R98 ;  /* 0x0000006200297213 */ /* 0x000fe20000000000 */
[----:B------:R-:W-:Y:S01]  /*09b0*/  IMAD R17, R0, R14, R23 ;  /* 0x0000000e00117224 */ /* 0x000fe200078e0217 */
[----:B------:R-:W-:Y:S01]  /*09c0*/  IABS R23, R110 ;  /* 0x0000006e00177213 */ /* 0x000fe20000000000 */
[----:B------:R-:W-:Y:S01]  /*09d0*/  IMAD.HI.U32 R14, R4, R25, RZ ;  /* 0x00000019040e7227 */ /* 0x000fe200078e00ff */
[----:B------:R-:W-:-:S02]  /*09e0*/  IABS R53, R86 ;  /* 0x0000005600357213 */ /* 0x000fc40000000000 */
[C---:B------:R-:W-:Y:S01]  /*09f0*/  IADD3 R78, R209.reuse, 0x1c, RZ ;  /* 0x0000001cd14e7810 */ /* 0x040fe20007ffe0ff */
[C---:B------:R-:W-:Y:S01]  /*0a00*/  IMAD.HI.U32 R6, R4.reuse, R23, RZ ;  /* 0x0000001704067227 */ /* 0x040fe200078e00ff */
[C---:B------:R-:W-:Y:S02]  /*0a10*/  IADD3 R18, R209.reuse, 0x16, RZ ;  /* 0x00000016d1127810 */ /* 0x040fe40007ffe0ff */
[----:B------:R-:W-:Y:S01]  /*0a20*/  IABS R55, R78 ;  /* 0x0000004e00377213 */ /* 0x000fe20000000000 */
[----:B------:R-:W-:Y:S01]  /*0a30*/  IMAD.MOV R6, RZ, RZ, -R6 ;  /* 0x000000ffff067224 */ /* 0x000fe200078e0a06 */
[----:B------:R-:W-:Y:S01]  /*0a40*/  IABS R57, R18 ;  /* 0x0000001200397213 */ /* 0x000fe20000000000 */
[----:B------:R-:W-:Y:S01]  /*0a50*/  IMAD.HI.U32 R12, R4, R21, RZ ;  /* 0x00000015040c7227 */ /* 0x000fe200078e00ff */
[C---:B------:R-:W-:Y:S02]  /*0a60*/  IADD3 R76, R209.reuse, 0x1d, RZ ;  /* 0x0000001dd14c7810 */ /* 0x040fe40007ffe0ff */
[C---:B------:R-:W-:Y:S01]  /*0a70*/  IADD3 R68, R209.reuse, 0x21, RZ ;  /* 0x00000021d1447810 */ /* 0x040fe20007ffe0ff */
[----:B------:R-:W-:Y:S01]  /*0a80*/  IMAD.MOV R14, RZ, RZ, -R14 ;  /* 0x000000ffff0e7224 */ /* 0x000fe200078e0a0e */
[----:B------:R-:W-:Y:S01]  /*0a90*/  IABS R65, R76 ;  /* 0x0000004c00417213 */ /* 0x000fe20000000000 */
[----:B------:R-:W-:Y:S01]  /*0aa0*/  IMAD R23, R0, R6, R23 ;  /* 0x0000000600177224 */ /* 0x000fe200078e0217 */
[----:B------:R-:W-:Y:S01]  /*0ab0*/  IADD3 R80, R209, 0x1b, RZ ;  /* 0x0000001bd1507810 */ /* 0x000fe20007ffe0ff */
[----:B------:R-:W-:Y:S01]  /*0ac0*/  IMAD.MOV R12, RZ, RZ, -R12 ;  /* 0x000000ffff0c7224 */ /* 0x000fe200078e0a0c */
[----:B------:R-:W-:Y:S01]  /*0ad0*/  IABS R69, R68 ;  /* 0x0000004400457213 */ /* 0x000fe20000000000 */
[----:B------:R-:W-:Y:S01]  /*0ae0*/  IMAD.HI.U32 R6, R4, R33, RZ ;  /* 0x0000002104067227 */ /* 0x000fe200078e00ff */
[----:B------:R-:W-:-:S02]  /*0af0*/  IABS R63, R80 ;  /* 0x00000050003f7213 */ /* 0x000fc40000000000 */
[C---:B------:R-:W-:Y:S01]  /*0b00*/  IADD3 R66, R209.reuse, 0x22, RZ ;  /* 0x00000022d1427810 */ /* 0x040fe20007ffe0ff */
[C---:B------:R-:W-:Y:S01]  /*0b10*/  IMAD R25, R0.reuse, R14, R25 ;  /* 0x0000000e00197224 */ /* 0x040fe200078e0219 */
[C---:B------:R-:W-:Y:S01]  /*0b20*/  IADD3 R70, R209.reuse, 0x20, RZ ;  /* 0x00000020d1467810 */ /* 0x040fe20007ffe0ff */
[----:B------:R-:W-:Y:S01]  /*0b30*/  IMAD R21, R0, R12, R21 ;  /* 0x0000000c00157224 */ /* 0x000fe200078e0215 */
[----:B------:R-:W-:Y:S01]  /*0b40*/  IABS R75, R66 ;  /* 0x00000042004b7213 */ /* 0x000fe20000000000 */
[----:B------:R-:W-:Y:S01]  /*0b50*/  IMAD.HI.U32 R14, R4, R37, RZ ;  /* 0x00000025040e7227 */ /* 0x000fe200078e00ff */
[----:B------:R-:W-:Y:S02]  /*0b60*/  IADD3 R58, R209, 0x26, RZ ;  /* 0x00000026d13a7810 */ /* 0x000fe40007ffe0ff */
[----:B------:R-:W-:Y:S01]  /*0b70*/  IABS R73, R70 ;  /* 0x0000004600497213 */ /* 0x000fe20000000000 */
[----:B------:R-:W-:Y:S01]  /*0b80*/  IMAD.MOV R6, RZ, RZ, -R6 ;  /* 0x000000ffff067224 */ /* 0x000fe200078e0a06 */
[----:B------:R-:W-:Y:S01]  /*0b90*/  IADD3 R14, -R14, RZ, RZ ;  /* 0x000000ff0e0e7210 */ /* 0x000fe20007ffe1ff */
[----:B------:R-:W-:Y:S01]  /*0ba0*/  IMAD.HI.U32 R12, R4, R31, RZ ;  /* 0x0000001f040c7227 */ /* 0x000fe200078e00ff */
[----:B------:R-:W-:-:S02]  /*0bb0*/  IABS R77, R58 ;  /* 0x0000003a004d7213 */ /* 0x000fc40000000000 */
[C---:B------:R-:W-:Y:S01]  /*0bc0*/  IADD3 R60, R209.reuse, 0x25, RZ ;  /* 0x00000025d13c7810 */ /* 0x040fe20007ffe0ff */
[----:B------:R-:W-:Y:S01]  /*0bd0*/  IMAD R33, R0, R6, R33 ;  /* 0x0000000600217224 */ /* 0x000fe200078e0221 */
[----:B------:R-:W-:Y:S01]  /*0be0*/  IADD3 R12, -R12, RZ, RZ ;  /* 0x000000ff0c0c7210 */ /* 0x000fe20007ffe1ff */
[----:B------:R-:W-:Y:S01]  /*0bf0*/  IMAD.HI.U32 R6, R4, R43, RZ ;  /* 0x0000002b04067227 */ /* 0x000fe200078e00ff */
[C---:B------:R-:W-:Y:S02]  /*0c00*/  IADD3 R56, R209.reuse, 0x27, RZ ;  /* 0x00000027d1387810 */ /* 0x040fe40007ffe0ff */
[----:B------:R-:W-:Y:S01]  /*0c10*/  IABS R83, R60 ;  /* 0x0000003c00537213 */ /* 0x000fe20000000000 */
[----:B------:R-:W-:Y:S01]  /*0c20*/  IMAD.MOV R6, RZ, RZ, -R6 ;  /* 0x000000ffff067224 */ /* 0x000fe200078e0a06 */
[----:B------:R-:W-:Y:S01]  /*0c30*/  IABS R85, R56 ;  /* 0x0000003800557213 */ /* 0x000fe20000000000 */
[C---:B------:R-:W-:Y:S01]  /*0c40*/  IMAD R37, R0.reuse, R14, R37 ;  /* 0x0000000e00257224 */ /* 0x040fe200078e0225 */
[C---:B------:R-:W-:Y:S01]  /*0c50*/  IADD3 R52, R209.reuse, 0x29, RZ ;  /* 0x00000029d1347810 */ /* 0x040fe20007ffe0ff */
[----:B------:R-:W-:Y:S01]  /*0c60*/  IMAD R31, R0, R12, R31 ;  /* 0x0000000c001f7224 */ /* 0x000fe200078e021f */
[----:B------:R-:W-:Y:S01]  /*0c70*/  IADD3 R48, R209, 0x2b, RZ ;  /* 0x0000002bd1307810 */ /* 0x000fe20007ffe0ff */
[----:B------:R-:W-:Y:S01]  /*0c80*/  IMAD.HI.U32 R14, R4, R45, RZ ;  /* 0x0000002d040e7227 */ /* 0x000fe200078e00ff */
[----:B------:R-:W-:-:S02]  /*0c90*/  IABS R91, R52 ;  /* 0x00000034005b7213 */ /* 0x000fc40000000000 */
[----:B------:R-:W-:Y:S01]  /*0ca0*/  IABS R87, R48 ;  /* 0x0000003000577213 */ /* 0x000fe20000000000 */
[----:B------:R-:W-:Y:S01]  /*0cb0*/  IMAD.HI.U32 R12, R4, R41, RZ ;  /* 0x00000029040c7227 */ /* 0x000fe200078e00ff */
[C---:B------:R-:W-:Y:S02]  /*0cc0*/  IADD3 R46, R209.reuse, 0x2c, RZ ;  /* 0x0000002cd12e7810 */ /* 0x040fe40007ffe0ff */
[C---:B------:R-:W-:Y:S01]  /*0cd0*/  IADD3 R16, R209.reuse, 0x3f, RZ ;  /* 0x0000003fd1107810 */ /* 0x040fe20007ffe0ff */
[----:B------:R-:W-:Y:S01]  /*0ce0*/  IMAD R43, R0, R6, R43 ;  /* 0x00000006002b7224 */ /* 0x000fe200078e022b */
[----:B------:R-:W-:Y:S01]  /*0cf0*/  IABS R95, R46 ;  /* 0x0000002e005f7213 */ /* 0x000fe20000000000 */
[----:B------:R-:W-:Y:S01]  /*0d00*/  IMAD.HI.U32 R6, R4, R53, RZ ;  /* 0x0000003504067227 */ /* 0x000fe200078e00ff */
[----:B------:R-:W-:Y:S02]  /*0d10*/  IABS R49, R16 ;  /* 0x0000001000317213 */ /* 0x000fe40000000000 */
[----:B------:R-:W-:Y:S01]  /*0d20*/  ISETP.GT.U32.AND P0, PT, R0, R7, PT ;  /* 0x000000070000720c */ /* 0x000fe20003f04070 */
[----:B------:R-:W-:Y:S01]  /*0d30*/  IMAD.MOV R14, RZ, RZ, -R14 ;  /* 0x000000ffff0e7224 */ /* 0x000fe200078e0a0e */
[----:B------:R-:W-:Y:S01]  /*0d40*/  IADD3 R6, -R6, RZ, RZ ;  /* 0x000000ff06067210 */ /* 0x000fe20007ffe1ff */
[----:B------:R-:W-:Y:S01]  /*0d50*/  IMAD.MOV R12, RZ, RZ, -R12 ;  /* 0x000000ffff0c7224 */ /* 0x000fe200078e0a0c */
[C---:B------:R-:W-:Y:S01]  /*0d60*/  IADD3 R114, R209.reuse, 0x6, RZ ;  /* 0x00000006d1727810 */ /* 0x040fe20007ffe0ff */
[C---:B------:R-:W-:Y:S01]  /*0d70*/  IMAD R45, R0.reuse, R14, R45 ;  /* 0x0000000e002d7224 */ /* 0x040fe200078e022d */
[C---:B------:R-:W-:Y:S01]  /*0d80*/  ISETP.GT.U32.AND P4, PT, R0.reuse, R9, PT ;  /* 0x000000090000720c */ /* 0x040fe20003f84070 */
[----:B------:R-:W-:Y:S01]  /*0d90*/  IMAD R41, R0, R12, R41 ;  /* 0x0000000c00297224 */ /* 0x000fe200078e0229 */
[----:B------:R-:W-:Y:S01]  /*0da0*/  IABS R19, R114 ;  /* 0x0000007200137213 */ /* 0x000fe20000000000 */
[----:B------:R-:W-:Y:S01]  /*0db0*/  IMAD.HI.U32 R14, R4, R55, RZ ;  /* 0x00000037040e7227 */ /* 0x000fe200078e00ff */
[C---:B------:R-:W-:Y:S01]  /*0dc0*/  ISETP.GT.U32.AND P6, PT, R0.reuse, R11, PT ;  /* 0x0000000b0000720c */ /* 0x040fe20003fc4070 */
[----:B------:R-:W-:Y:S01]  /*0dd0*/  STL [R1+0x790], R114 ;  /* 0x0007907201007387 */ /* 0x000fe20000100800 */
[----:B------:R-:W-:Y:S01]  /*0de0*/  ISETP.GT.U32.AND P3, PT, R0, R5, PT ;  /* 0x000000050000720c */ /* 0x000fe20003f64070 */
[----:B------:R-:W-:Y:S01]  /*0df0*/  IMAD.HI.U32 R12, R4, R57, RZ ;  /* 0x00000039040c7227 */ /* 0x000fe200078e00ff */
[C---:B------:R-:W-:Y:S01]  /*0e00*/  ISETP.GT.U32.AND P2, PT, R0.reuse, R13, PT ;  /* 0x0000000d0000720c */ /* 0x040fe20003f44070 */
[----:B------:R3:W-:Y:S01]  /*0e10*/  STL [R1+0x78c], R24 ;  /* 0x00078c1801007387 */ /* 0x0007e20000100800 */
[C---:B------:R-:W-:Y:S01]  /*0e20*/  IADD3 R108, R209.reuse, 0xa, RZ ;  /* 0x0000000ad16c7810 */ /* 0x040fe20007ffe0ff */
[----:B------:R-:W-:Y:S01]  /*0e30*/  IMAD.MOV R14, RZ, RZ, -R14 ;  /* 0x000000ffff0e7224 */ /* 0x000fe200078e0a0e */
[C---:B------:R-:W-:Y:S01]  /*0e40*/  IADD3 R22, R209.reuse, 0xb, RZ ;  /* 0x0000000bd1167810 */ /* 0x040fe20007ffe0ff */
[----:B------:R-:W-:Y:S01]  /*0e50*/  IMAD R53, R0, R6, R53 ;  /* 0x0000000600357224 */ /* 0x000fe200078e0235 */
[----:B------:R-:W-:Y:S01]  /*0e60*/  IABS R27, R108 ;  /* 0x0000006c001b7213 */ /* 0x000fe20000000000 */
[----:B------:R-:W-:Y:S01]  /*0e70*/  IMAD.MOV R12, RZ, RZ, -R12 ;  /* 0x000000ffff0c7224 */ /* 0x000fe200078e0a0c */
[----:B------:R-:W-:Y:S01]  /*0e80*/  IABS R29, R22 ;  /* 0x00000016001d7213 */ /* 0x000fe20000000000 */
[----:B------:R-:W-:Y:S01]  /*0e90*/  IMAD.HI.U32 R6, R4, R65, RZ ;  /* 0x0000004104067227 */ /* 0x000fe200078e00ff */
[----:B------:R-:W-:Y:S01]  /*0ea0*/  IADD3 R102, R209, 0xf, RZ ;  /* 0x0000000fd1667810 */ /* 0x000fe20007ffe0ff */
[----:B------:R-:W-:Y:S01]  /*0eb0*/  STL [R1+0x788], R112 ;  /* 0x0007887001007387 */ /* 0x000fe20000100800 */
[----:B------:R-:W-:Y:S01]  /*0ec0*/  @!P3 IADD3 R5, R5, -R0, RZ ;  /* 0x800000000505b210 */ /* 0x000fe20007ffe0ff */
[C---:B------:R-:W-:Y:S01]  /*0ed0*/  IMAD R55, R0.reuse, R14, R55 ;  /* 0x0000000e00377224 */ /* 0x040fe200078e0237 */
[----:B------:R-:W-:Y:S01]  /*0ee0*/  IABS R35, R102 ;  /* 0x0000006600237213 */ /* 0x000fe20000000000 */
[----:B------:R-:W-:Y:S01]  /*0ef0*/  IMAD R57, R0, R12, R57 ;  /* 0x0000000c00397224 */ /* 0x000fe200078e0239 */
[C---:B------:R-:W-:Y:S01]  /*0f00*/  IADD3 R100, R209.reuse, 0x10, RZ ;  /* 0x00000010d1647810 */ /* 0x040fe20007ffe0ff */
[C---:B------:R-:W-:Y:S01]  /*0f10*/  IMAD.HI.U32 R14, R4.reuse, R69, RZ ;  /* 0x00000045040e7227 */ /* 0x040fe200078e00ff */
[C---:B------:R-:W-:Y:S01]  /*0f20*/  IADD3 R90, R209.reuse, 0x15, RZ ;  /* 0x00000015d15a7810 */ /* 0x040fe20007ffe0ff */
[----:B------:R-:W-:Y:S01]  /*0f30*/  STL [R1+0x784], R110 ;  /* 0x0007846e01007387 */ /* 0x000fe20000100800 */
[----:B------:R-:W-:Y:S01]  /*0f40*/  IABS R39, R100 ;  /* 0x0000006400277213 */ /* 0x000fe20000000000 */
[----:B------:R-:W-:Y:S01]  /*0f50*/  IMAD.MOV R6, RZ, RZ, -R6 ;  /* 0x000000ffff067224 */ /* 0x000fe200078e0a06 */
[C---:B------:R-:W-:Y:S01]  /*0f60*/  IADD3 R92, R209.reuse, 0x14, RZ ;  /* 0x00000014d15c7810 */ /* 0x040fe20007ffe0ff */
[----:B------:R-:W-:Y:S01]  /*0f70*/  IMAD.HI.U32 R12, R4, R63, RZ ;  /* 0x0000003f040c7227 */ /* 0x000fe200078e00ff */
[----:B------:R-:W-:Y:S01]  /*0f80*/  IABS R51, R90 ;  /* 0x0000005a00337213 */ /* 0x000fe20000000000 */
[----:B------:R-:W-:Y:S01]  /*0f90*/  STL [R1+0x780], R108 ;  /* 0x0007806c01007387 */ /* 0x000fe20000100800 */
[----:B------:R-:W-:Y:S01]  /*0fa0*/  IABS R47, R92 ;  /* 0x0000005c002f7213 */ /* 0x000fe20000000000 */
[----:B------:R-:W-:Y:S01]  /*0fb0*/  IMAD.MOV R14, RZ, RZ, -R14 ;  /* 0x000000ffff0e7224 */ /* 0x000fe200078e0a0e */
[C---:B------:R-:W-:Y:S01]  /*0fc0*/  IADD3 R84, R209.reuse, 0x19, RZ ;  /* 0x00000019d1547810 */ /* 0x040fe20007ffe0ff */
[----:B------:R-:W-:Y:S01]  /*0fd0*/  IMAD R65, R0, R6, R65 ;  /* 0x0000000600417224 */ /* 0x000fe200078e0241 */
[C---:B------:R-:W-:Y:S01]  /*0fe0*/  IADD3 R82, R209.reuse, 0x1a, RZ ;  /* 0x0000001ad1527810 */ /* 0x040fe20007ffe0ff */
[----:B------:R-:W-:Y:S01]  /*0ff0*/  IMAD.MOV R12, RZ, RZ, -R12 ;  /* 0x000000ffff0c7224 */ /* 0x000fe200078e0a0c */
[----:B------:R-:W-:Y:S01]  /*1000*/  IABS R59, R84 ;  /* 0x00000054003b7213 */ /* 0x000fe20000000000 */
[----:B------:R-:W-:Y:S01]  /*1010*/  IMAD.HI.U32 R6, R4, R75, RZ ;  /* 0x0000004b04067227 */ /* 0x000fe200078e00ff */
[----:B------:R-:W-:Y:S01]  /*1020*/  IABS R61, R82 ;  /* 0x00000052003d7213 */ /* 0x000fe20000000000 */
[----:B------:R4:W-:Y:S01]  /*1030*/  STL [R1+0x77c], R22 ;  /* 0x00077c1601007387 */ /* 0x0009e20000100800 */
[C---:B------:R-:W-:Y:S01]  /*1040*/  IADD3 R74, R209.reuse, 0x1e, RZ ;  /* 0x0000001ed14a7810 */ /* 0x040fe20007ffe0ff */
[C---:B------:R-:W-:Y:S01]  /*1050*/  IMAD R69, R0.reuse, R14, R69 ;  /* 0x0000000e00457224 */ /* 0x040fe200078e0245 */
[C---:B------:R-:W-:Y:S01]  /*1060*/  IADD3 R72, R209.reuse, 0x1f, RZ ;  /* 0x0000001fd1487810 */ /* 0x040fe20007ffe0ff */
[----:B------:R-:W-:Y:S01]  /*1070*/  IMAD R63, R0, R12, R63 ;  /* 0x0000000c003f7224 */ /* 0x000fe200078e023f */
[----:B------:R-:W-:Y:S01]  /*1080*/  IABS R67, R74 ;  /* 0x0000004a00437213 */ /* 0x000fe20000000000 */
[----:B------:R-:W-:Y:S01]  /*1090*/  IMAD.MOV R14, RZ, RZ, -R6 ;  /* 0x000000ffff0e7224 */ /* 0x000fe200078e0a06 */
[----:B------:R-:W-:Y:S01]  /*10a0*/  IABS R71, R72 ;  /* 0x0000004800477213 */ /* 0x000fe20000000000 */
[C---:B------:R-:W-:Y:S01]  /*10b0*/  IMAD.HI.U32 R12, R4.reuse, R73, RZ ;  /* 0x00000049040c7227 */ /* 0x040fe200078e00ff */
[C---:B------:R-:W-:Y:S01]  /*10c0*/  IADD3 R64, R209.reuse, 0x23, RZ ;  /* 0x00000023d1407810 */ /* 0x040fe20007ffe0ff */
[----:B------:R1:W-:Y:S01]  /*10d0*/  STL [R1+0x778], R20 ;  /* 0x0007781401007387 */ /* 0x0003e20000100800 */
[C---:B------:R-:W-:Y:S01]  /*10e0*/  IADD3 R62, R209.reuse, 0x24, RZ ;  /* 0x00000024d13e7810 */ /* 0x040fe20007ffe0ff */
[----:B------:R-:W-:Y:S01]  /*10f0*/  IMAD.HI.U32 R6, R4, R77, RZ ;  /* 0x0000004d04067227 */ /* 0x000fe200078e00ff */
[----:B------:R-:W-:Y:S01]  /*1100*/  IABS R79, R64 ;  /* 0x00000040004f7213 */ /* 0x000fe20000000000 */
[----:B------:R-:W-:Y:S01]  /*1110*/  STL [R1+0x774], R106 ;  /* 0x0007746a01007387 */ /* 0x000fe20000100800 */
[----:B------:R-:W-:Y:S01]  /*1120*/  IABS R81, R62 ;  /* 0x0000003e00517213 */ /* 0x000fe20000000000 */
[----:B------:R-:W-:Y:S01]  /*1130*/  IMAD.MOV R12, RZ, RZ, -R12 ;  /* 0x000000ffff0c7224 */ /* 0x000fe200078e0a0c */
[C---:B------:R-:W-:Y:S01]  /*1140*/  IADD3 R54, R209.reuse, 0x28, RZ ;  /* 0x00000028d1367810 */ /* 0x040fe20007ffe0ff */
[----:B------:R-:W-:Y:S01]  /*1150*/  IMAD.MOV R6, RZ, RZ, -R6 ;  /* 0x000000ffff067224 */ /* 0x000fe200078e0a06 */
[C---:B------:R-:W-:Y:S01]  /*1160*/  IADD3 R50, R209.reuse, 0x2a, RZ ;  /* 0x0000002ad1327810 */ /* 0x040fe20007ffe0ff */
[C---:B------:R-:W-:Y:S01]  /*1170*/  IMAD R73, R0.reuse, R12, R73 ;  /* 0x0000000c00497224 */ /* 0x040fe200078e0249 */
[----:B------:R-:W-:Y:S01]  /*1180*/  IABS R89, R54 ;  /* 0x0000003600597213 */ /* 0x000fe20000000000 */
[----:B------:R-:W-:Y:S01]  /*1190*/  IMAD R77, R0, R6, R77 ;  /* 0x00000006004d7224 */ /* 0x000fe200078e024d */
[----:B------:R-:W-:Y:S01]  /*11a0*/  IABS R93, R50 ;  /* 0x00000032005d7213 */ /* 0x000fe20000000000 */
[C---:B------:R-:W-:Y:S01]  /*11b0*/  IMAD.HI.U32 R12, R4.reuse, R83, RZ ;  /* 0x00000053040c7227 */ /* 0x040fe200078e00ff */
[C---:B------:R-:W-:Y:S01]  /*11c0*/  IADD3 R44, R209.reuse, 0x2d, RZ ;  /* 0x0000002dd12c7810 */ /* 0x040fe20007ffe0ff */
[----:B------:R-:W-:Y:S01]  /*11d0*/  STL [R1+0x770], R104 ;  /* 0x0007706801007387 */ /* 0x000fe20000100800 */
[C---:B------:R-:W-:Y:S01]  /*11e0*/  IADD3 R42, R209.reuse, 0x2e, RZ ;  /* 0x0000002ed12a7810 */ /* 0x040fe20007ffe0ff */
[----:B------:R-:W-:Y:S01]  /*11f0*/  IMAD.HI.U32 R6, R4, R85, RZ ;  /* 0x0000005504067227 */ /* 0x000fe200078e00ff */
[C---:B------:R-:W-:Y:S01]  /*1200*/  IADD3 R40, R209.reuse, 0x2f, RZ ;  /* 0x0000002fd1287810 */ /* 0x040fe20007ffe0ff */
[----:B------:R-:W-:Y:S01]  /*1210*/  STL [R1+0x76c], R102 ;  /* 0x00076c6601007387 */ /* 0x000fe20000100800 */
[----:B------:R-:W-:Y:S01]  /*1220*/  IABS R97, R44 ;  /* 0x0000002c00617213 */ /* 0x000fe20000000000 */
[----:B------:R-:W-:Y:S01]  /*1230*/  IMAD R75, R0, R14, R75 ;  /* 0x0000000e004b7224 */ /* 0x000fe200078e024b */
[----:B------:R-:W-:Y:S01]  /*1240*/  IABS R99, R42 ;  /* 0x0000002a00637213 */ /* 0x000fe20000000000 */
[----:B------:R-:W-:Y:S01]  /*1250*/  IMAD.MOV R12, RZ, RZ, -R12 ;  /* 0x000000ffff0c7224 */ /* 0x000fe200078e0a0c */
[----:B------:R-:W-:Y:S01]  /*1260*/  IABS R101, R40 ;  /* 0x0000002800657213 */ /* 0x000fe20000000000 */
[----:B------:R-:W-:Y:S01]  /*1270*/  IMAD.MOV R14, RZ, RZ, -R6 ;  /* 0x000000ffff0e7224 */ /* 0x000fe200078e0a06 */
[C---:B------:R-:W-:Y:S01]  /*1280*/  IADD3 R38, R209.reuse, 0x30, RZ ;  /* 0x00000030d1267810 */ /* 0x040fe20007ffe0ff */
[----:B------:R-:W-:Y:S01]  /*1290*/  IMAD.HI.U32 R6, R4, R91, RZ ;  /* 0x0000005b04067227 */ /* 0x000fe200078e00ff */
[C---:B------:R-:W-:Y:S01]  /*12a0*/  IADD3 R36, R209.reuse, 0x31, RZ ;  /* 0x00000031d1247810 */ /* 0x040fe20007ffe0ff */
[----:B------:R-:W-:Y:S01]  /*12b0*/  STL [R1+0x768], R100 ;  /* 0x0007686401007387 */ /* 0x000fe20000100800 */
[----:B------:R-:W-:Y:S01]  /*12c0*/  IABS R103, R38 ;  /* 0x0000002600677213 */ /* 0x000fe20000000000 */
[----:B------:R-:W-:Y:S01]  /*12d0*/  IMAD R83, R0, R12, R83 ;  /* 0x0000000c00537224 */ /* 0x000fe200078e0253 */
[C---:B------:R-:W-:Y:S01]  /*12e0*/  IADD3 R34, R209.reuse, 0x32, RZ ;  /* 0x00000032d1227810 */ /* 0x040fe20007ffe0ff */
[----:B------:R-:W-:Y:S01]  /*12f0*/  IMAD.HI.U32 R12, R4, R87, RZ ;  /* 0x00000057040c7227 */ /* 0x000fe200078e00ff */
[C---:B------:R-:W-:Y:S01]  /*1300*/  IADD3 R32, R209.reuse, 0x33, RZ ;  /* 0x00000033d1207810 */ /* 0x040fe20007ffe0ff */
[----:B------:R-:W-:Y:S01]  /*1310*/  STL [R1+0x764], R98 ;  /* 0x0007646201007387 */ /* 0x000fe20000100800 */
[----:B------:R-:W-:Y:S01]  /*1320*/  IABS R105, R36 ;  /* 0x0000002400697213 */ /* 0x000fe20000000000 */
[----:B------:R-:W-:Y:S01]  /*1330*/  IMAD.MOV R6, RZ, RZ, -R6 ;  /* 0x000000ffff067224 */ /* 0x000fe200078e0a06 */
[----:B------:R-:W-:Y:S01]  /*1340*/  IABS R107, R34 ;  /* 0x00000022006b7213 */ /* 0x000fe20000000000 */
[----:B------:R-:W-:Y:S01]  /*1350*/  IMAD.MOV R12, RZ, RZ, -R12 ;  /* 0x000000ffff0c7224 */ /* 0x000fe200078e0a0c */
[----:B------:R-:W-:Y:S01]  /*1360*/  IABS R109, R32 ;  /* 0x00000020006d7213 */ /* 0x000fe20000000000 */
[----:B------:R-:W-:Y:S01]  /*1370*/  IMAD R91, R0, R6, R91 ;  /* 0x00000006005b7224 */ /* 0x000fe200078e025b */
[C---:B------:R-:W-:Y:S01]  /*1380*/  IADD3 R28, R209.reuse, 0x35, RZ ;  /* 0x00000035d11c7810 */ /* 0x040fe20007ffe0ff */
[----:B------:R-:W-:Y:S01]  /*1390*/  IMAD.HI.U32 R6, R4, R95, RZ ;  /* 0x0000005f04067227 */ /* 0x000fe200078e00ff */
[----:B------:R-:W-:Y:S01]  /*13a0*/  IADD3 R30, R209, 0x34, RZ ;  /* 0x00000034d11e7810 */ /* 0x000fe20007ffe0ff */
[----:B------:R-:W-:Y:S01]  /*13b0*/  STL [R1+0x760], R96 ;  /* 0x0007606001007387 */ /* 0x000fe20000100800 */
[----:B------:R-:W-:Y:S01]  /*13c0*/  IABS R113, R28 ;  /* 0x0000001c00717213 */ /* 0x000fe20000000000 */
[----:B------:R-:W-:Y:S01]  /*13d0*/  IMAD R87, R0, R12, R87 ;  /* 0x0000000c00577224 */ /* 0x000fe200078e0257 */
[----:B------:R-:W-:Y:S01]  /*13e0*/  IABS R111, R30 ;  /* 0x0000001e006f7213 */ /* 0x000fe20000000000 */
[----:B------:R-:W-:Y:S01]  /*13f0*/  IMAD.MOV R12, RZ, RZ, -R6 ;  /* 0x000000ffff0c7224 */ /* 0x000fe200078e0a06 */
[----:B------:R-:W-:Y:S01]  /*1400*/  STL [R1+0x75c], R94 ;  /* 0x00075c5e01007387 */ /* 0x000fe20000100800 */
[----:B------:R-:W-:-:S02]  /*1410*/  @!P0 IMAD.IADD R7, R7, 0x1, -R0 ;  /* 0x0000000107078824 */ /* 0x000fc400078e0a00 */
[----:B------:R-:W-:Y:S01]  /*1420*/  IMAD R95, R0, R12, R95 ;  /* 0x0000000c005f7224 */ /* 0x000fe200078e025f */
[----:B------:R-:W-:Y:S01]  /*1430*/  STL [R1+0x758], R92 ;  /* 0x0007585c01007387 */ /* 0x000fe20000100800 */
[----:B------:R-:W-:-:S03]  /*1440*/  IMAD.HI.U32 R12, R4, R49, RZ ;  /* 0x00000031040c7227 */ /* 0x000fc600078e00ff */
[----:B------:R-:W-:Y:S01]  /*1450*/  STL [R1+0x754], R90 ;  /* 0x0007545a01007387 */ /* 0x000fe20000100800 */
[----:B------:R-:W-:Y:S01]  /*1460*/  IMAD.HI.U32 R10, R4, R19, RZ ;  /* 0x00000013040a7227 */ /* 0x000fe200078e00ff */
[----:B------:R-:W-:Y:S02]  /*1470*/  IADD3 R12, -R12, RZ, RZ ;  /* 0x000000ff0c0c7210 */ /* 0x000fe40007ffe1ff */
[----:B------:R1:W-:Y:S01]  /*1480*/  STL [R1+0x750], R18 ;  /* 0x0007501201007387 */ /* 0x0003e20000100800 */
[--C-:B------:R-:W-:Y:S01]  /*1490*/  @!P4 IMAD.IADD R9, R9, 0x1, -R0.reuse ;  /* 0x000000010909c824 */ /* 0x100fe200078e0a00 */
[----:B------:R-:W-:Y:S01]  /*14a0*/  IADD3 R10, -R10, RZ, RZ ;  /* 0x000000ff0a0a7210 */ /* 0x000fe20007ffe1ff */
[C---:B------:R-:W-:Y:S01]  /*14b0*/  IMAD R49, R0.reuse, R12, R49 ;  /* 0x0000000c00317224 */ /* 0x040fe200078e0231 */
[C---:B------:R-:W-:Y:S01]  /*14c0*/  ISETP.GT.U32.AND P4, PT, R0.reuse, R21, PT ;  /* 0x000000150000720c */ /* 0x040fe20003f84070 */
[--C-:B------:R-:W-:Y:S01]  /*14d0*/  @!P6 IMAD.IADD R11, R11, 0x1, -R0.reuse ;  /* 0x000000010b0be824 */ /* 0x100fe200078e0a00 */
[C---:B------:R-:W-:Y:S01]  /*14e0*/  ISETP.GT.U32.AND P6, PT, R0.reuse, R9, PT ;  /* 0x000000090000720c */ /* 0x040fe20003fc4070 */
[C---:B------:R-:W-:Y:S01]  /*14f0*/  IMAD R19, R0.reuse, R10, R19 ;  /* 0x0000000a00137224 */ /* 0x040fe200078e0213 */
[C---:B------:R-:W-:Y:S01]  /*1500*/  ISETP.GT.U32.AND P1, PT, R0.reuse, R49, PT ;  /* 0x000000310000720c */ /* 0x040fe20003f24070 */
[----:B------:R-:W-:Y:S01]  /*1510*/  @!P2 IMAD.IADD R13, R13, 0x1, -R0 ;  /* 0x000000010d0da824 */ /* 0x000fe200078e0a00 */
[----:B------:R-:W-:Y:S01]  /*1520*/  ISETP.GT.U32.AND P3, PT, R0, R11, PT ;  /* 0x0000000b0000720c */ /* 0x000fe20003f64070 */
[C---:B------:R-:W-:Y:S01]  /*1530*/  IMAD.HI.U32 R8, R4.reuse, R27, RZ ;  /* 0x0000001b04087227 */ /* 0x040fe200078e00ff */
[----:B------:R-:W-:Y:S01]  /*1540*/  ISETP.GE.AND P2, PT, R209, RZ, PT ;  /* 0x000000ffd100720c */ /* 0x000fe20003f46270 */
[----:B------:R-:W-:Y:S02]  /*1550*/  STL [R1+0x74c], R88 ;  /* 0x00074c5801007387 */ /* 0x000fe40000100800 */
[----:B------:R-:W-:-:S02]  /*1560*/  IMAD.HI.U32 R10, R4, R29, RZ ;  /* 0x0000001d040a7227 */ /* 0x000fc400078e00ff */
[----:B------:R-:W-:Y:S02]  /*1570*/  STL [R1+0x748], R86 ;  /* 0x0007485601007387 */ /* 0x000fe40000100800 */
[----:B------:R-:W-:Y:S01]  /*1580*/  @!P6 IADD3 R9, R9, -R0, RZ ;  /* 0x800000000909e210 */ /* 0x000fe20007ffe0ff */
[--C-:B------:R-:W-:Y:S01]  /*1590*/  @!P4 IMAD.IADD R21, R21, 0x1, -R0.reuse ;  /* 0x000000011515c824 */ /* 0x100fe200078e0a00 */
[C---:B------:R-:W-:Y:S01]  /*15a0*/  ISETP.GT.U32.AND P4, PT, R0.reuse, R5, PT ;  /* 0x000000050000720c */ /* 0x040fe20003f84070 */
[--C-:B------:R-:W-:Y:S01]  /*15b0*/  @!P1 IMAD.IADD R49, R49, 0x1, -R0.reuse ;  /* 0x0000000131319824 */ /* 0x100fe200078e0a00 */
[C---:B------:R-:W-:Y:S01]  /*15c0*/  ISETP.GT.U32.AND P1, PT, R0.reuse, R7, PT ;  /* 0x000000070000720c */ /* 0x040fe20003f24070 */
[----:B------:R-:W-:Y:S01]  /*15d0*/  @!P3 IMAD.IADD R11, R11, 0x1, -R0 ;  /* 0x000000010b0bb824 */ /* 0x000fe200078e0a00 */
[C---:B------:R-:W-:Y:S01]  /*15e0*/  ISETP.GT.U32.AND P3, PT, R0.reuse, R13, PT ;  /* 0x0000000d0000720c */ /* 0x040fe20003f64070 */
[----:B------:R-:W-:Y:S01]  /*15f0*/  IMAD.MOV R8, RZ, RZ, -R8 ;  /* 0x000000ffff087224 */ /* 0x000fe200078e0a08 */
[C---:B------:R-:W-:Y:S01]  /*1600*/  ISETP.GT.U32.AND P0, PT, R0.reuse, R49, PT ;  /* 0x000000310000720c */ /* 0x040fe20003f04070 */
[----:B------:R-:W-:Y:S01]  /*1610*/  IMAD.MOV R10, RZ, RZ, -R10 ;  /* 0x000000ffff0a7224 */ /* 0x000fe200078e0a0a */
[C---:B------:R-:W-:Y:S01]  /*1620*/  ISETP.GT.U32.AND P6, PT, R0.reuse, R21, PT ;  /* 0x000000150000720c */ /* 0x040fe20003fc4070 */
[C---:B------:R-:W-:Y:S01]  /*1630*/  IMAD R27, R0.reuse, R8, R27 ;  /* 0x00000008001b7224 */ /* 0x040fe200078e021b */
[----:B------:R-:W-:Y:S01]  /*1640*/  STL [R1+0x744], R84 ;  /* 0x0007445401007387 */ /* 0x000fe20000100800 */
[----:B------:R-:W-:-:S02]  /*1650*/  IMAD R29, R0, R10, R29 ;  /* 0x0000000a001d7224 */ /* 0x000fc400078e021d */
[--C-:B------:R-:W-:Y:S01]  /*1660*/  @!P4 IMAD.IADD R5, R5, 0x1, -R0.reuse ;  /* 0x000000010505c824 */ /* 0x100fe200078e0a00 */
[C---:B------:R-:W-:Y:S01]  /*1670*/  ISETP.GT.U32.AND P4, PT, R0.reuse, R23, PT ;  /* 0x000000170000720c */ /* 0x040fe20003f84070 */
[--C-:B------:R-:W-:Y:S01]  /*1680*/  @!P1 IMAD.IADD R7, R7, 0x1, -R0.reuse ;  /* 0x0000000107079824 */ /* 0x100fe200078e0a00 */
[----:B------:R-:W-:Y:S01]  /*1690*/  ISETP.GT.U32.AND P1, PT, R0, R19, PT ;  /* 0x000000130000720c */ /* 0x000fe20003f24070 */
[----:B------:R-:W-:Y:S01]  /*16a0*/  IMAD.HI.U32 R8, R4, R35, RZ ;  /* 0x0000002304087227 */ /* 0x000fe200078e00ff */
[-C--:B------:R-:W-:Y:S01]  /*16b0*/  @!P3 IADD3 R13, R13, -R0.reuse, RZ ;  /* 0x800000000d0db210 */ /* 0x080fe20007ffe0ff */
[----:B------:R-:W-:Y:S01]  /*16c0*/  STL [R1+0x740], R82 ;  /* 0x0007405201007387 */ /* 0x000fe20000100800 */
[C---:B------:R-:W-:Y:S01]  /*16d0*/  ISETP.GT.U32.AND P3, PT, R0.reuse, R27, PT ;  /* 0x0000001b0000720c */ /* 0x040fe20003f64070 */
[--C-:B------:R-:W-:Y:S01]  /*16e0*/  @!P0 IMAD.IADD R49, R49, 0x1, -R0.reuse ;  /* 0x0000000131318824 */ /* 0x100fe200078e0a00 */
[C---:B------:R-:W-:Y:S01]  /*16f0*/  ISETP.GT.U32.AND P0, PT, R0.reuse, R15, PT ;  /* 0x0000000f0000720c */ /* 0x040fe20003f04070 */
[----:B------:R-:W-:Y:S01]  /*1700*/  @!P2 IMAD.MOV R7, RZ, RZ, -R7 ;  /* 0x000000ffff07a224 */ /* 0x000fe200078e0a07 */
[----:B------:R-:W-:Y:S01]  /*1710*/  STL [R1+0x73c], R80 ;  /* 0x00073c5001007387 */ /* 0x000fe20000100800 */
[--C-:B------:R-:W-:Y:S01]  /*1720*/  @!P6 IMAD.IADD R21, R21, 0x1, -R0.reuse ;  /* 0x000000011515e824 */ /* 0x100fe200078e0a00 */
[----:B------:R-:W-:Y:S01]  /*1730*/  ISETP.GT.U32.AND P6, PT, R0, R31, PT ;  /* 0x0000001f0000720c */ /* 0x000fe20003fc4070 */
[--C-:B------:R-:W-:Y:S01]  /*1740*/  @!P4 IMAD.IADD R23, R23, 0x1, -R0.reuse ;  /* 0x000000011717c824 */ /* 0x100fe200078e0a00 */
[----:B------:R-:W-:Y:S01]  /*1750*/  ISETP.GE.AND P4, PT, R116, RZ, PT ;  /* 0x000000ff7400720c */ /* 0x000fe20003f86270 */
[----:B------:R-:W-:Y:S01]  /*1760*/  @!P1 IMAD.IADD R19, R19, 0x1, -R0 ;  /* 0x0000000113139824 */ /* 0x000fe200078e0a00 */
[----:B------:R-:W-:Y:S01]  /*1770*/  ISETP.GE.AND P1, PT, R26, RZ, PT ;  /* 0x000000ff1a00720c */ /* 0x000fe20003f26270 */
[----:B------:R-:W-:Y:S01]  /*1780*/  IMAD.MOV R8, RZ, RZ, -R8 ;  /* 0x000000ffff087224 */ /* 0x000fe200078e0a08 */
[----:B-1----:R-:W-:Y:S01]  /*1790*/  IADD3 R26, R209, 0x36, RZ ;  /* 0x00000036d11a7810 */ /* 0x002fe20007ffe0ff */
[----:B------:R-:W-:Y:S01]  /*17a0*/  IMAD.HI.U32 R10, R4, R39, RZ ;  /* 0x00000027040a7227 */ /* 0x000fe200078e00ff */
[----:B------:R-:W-:Y:S01]  /*17b0*/  @!P3 IADD3 R27, R27, -R0, RZ ;  /* 0x800000001b1bb210 */ /* 0x000fe20007ffe0ff */
[----:B------:R-:W-:Y:S01]  /*17c0*/  STL [R1+0x738], R78 ;  /* 0x0007384e01007387 */ /* 0x000fe20000100800 */
[----:B------:R-:W-:Y:S01]  /*17d0*/  ISETP.GE.AND P3, PT, R114, RZ, PT ;  /* 0x000000ff7200720c */ /* 0x000fe20003f66270 */
[--C-:B------:R-:W-:Y:S01]  /*17e0*/  @!P0 IMAD.IADD R15, R15, 0x1, -R0.reuse ;  /* 0x000000010f0f8824 */ /* 0x100fe200078e0a00 */
[----:B------:R-:W-:Y:S01]  /*17f0*/  ISETP.GE.AND P0, PT, R115, RZ, PT ;  /* 0x000000ff7300720c */ /* 0x000fe20003f06270 */
[----:B------:R-:W-:Y:S01]  /*1800*/  @!P6 IMAD.IADD R31, R31, 0x1, -R0 ;  /* 0x000000011f1fe824 */ /* 0x000fe200078e0a00 */
[C---:B------:R-:W-:Y:S01]  /*1810*/  ISETP.GT.U32.AND P6, PT, R0.reuse, R27, PT ;  /* 0x0000001b0000720c */ /* 0x040fe20003fc4070 */
[C---:B------:R-:W-:Y:S01]  /*1820*/  IMAD R35, R0.reuse, R8, R35 ;  /* 0x0000000800237224 */ /* 0x040fe200078e0223 */
[C---:B------:R-:W-:Y:S01]  /*1830*/  ISETP.GT.U32.AND P2, PT, R0.reuse, R15, PT ;  /* 0x0000000f0000720c */ /* 0x040fe20003f44070 */
[----:B------:R-:W-:Y:S01]  /*1840*/  @!P1 IMAD.MOV R11, RZ, RZ, -R11 ;  /* 0x000000ffff0b9224 */ /* 0x000fe200078e0a0b */
[----:B------:R-:W-:Y:S01]  /*1850*/  ISETP.GT.U32.AND P1, PT, R0, R17, PT ;  /* 0x000000110000720c */ /* 0x000fe20003f24070 */
[----:B------:R-:W-:Y:S01]  /*1860*/  IMAD.MOV R10, RZ, RZ, -R10 ;  /* 0x000000ffff0a7224 */ /* 0x000fe200078e0a0a */
[----:B------:R-:W-:Y:S01]  /*1870*/  IABS R115, R26 ;  /* 0x0000001a00737213 */ /* 0x000fe20000000000 */
[----:B------:R-:W-:Y:S01]  /*1880*/  IMAD.HI.U32 R8, R4, R47, RZ ;  /* 0x0000002f04087227 */ /* 0x000fe200078e00ff */
[----:B------:R-:W-:Y:S01]  /*1890*/  STL [R1+0x734], R76 ;  /* 0x0007344c01007387 */ /* 0x000fe20000100800 */
[----:B------:R-:W-:-:S02]  /*18a0*/  MOV R155, R49 ;  /* 0x00000031009b7202 */ /* 0x000fc40000000f00 */
[----:B------:R-:W-:Y:S01]  /*18b0*/  @!P0 IMAD.MOV R9, RZ, RZ, -R9 ;  /* 0x000000ffff098224 */ /* 0x000fe200078e0a09 */
[C---:B------:R-:W-:Y:S01]  /*18c0*/  ISETP.GT.U32.AND P0, PT, R0.reuse, R19, PT ;  /* 0x000000130000720c */ /* 0x040fe20003f04070 */
[C---:B------:R-:W-:Y:S01]  /*18d0*/  IMAD R39, R0.reuse, R10, R39 ;  /* 0x0000000a00277224 */ /* 0x040fe200078e0227 */
[----:B------:R-:W-:Y:S01]  /*18e0*/  STL [R1+0x730], R74 ;  /* 0x0007304a01007387 */ /* 0x000fe20000100800 */
[--C-:B------:R-:W-:Y:S01]  /*18f0*/  @!P2 IMAD.IADD R15, R15, 0x1, -R0.reuse ;  /* 0x000000010f0fa824 */ /* 0x100fe200078e0a00 */
[----:B------:R-:W-:Y:S01]  /*1900*/  ISETP.GT.U32.AND P2, PT, R0, R29, PT ;  /* 0x0000001d0000720c */ /* 0x000fe20003f44070 */
[--C-:B------:R-:W-:Y:S01]  /*1910*/  @!P1 IMAD.IADD R17, R17, 0x1, -R0.reuse ;  /* 0x0000000111119824 */ /* 0x100fe200078e0a00 */
[----:B------:R-:W-:Y:S01]  /*1920*/  ISETP.GE.AND P1, PT, R117, RZ, PT ;  /* 0x000000ff7500720c */ /* 0x000fe20003f26270 */
[--C-:B------:R-:W-:Y:S01]  /*1930*/  @!P6 IMAD.IADD R27, R27, 0x1, -R0.reuse ;  /* 0x000000011b1be824 */ /* 0x100fe200078e0a00 */
[----:B------:R-:W-:Y:S01]  /*1940*/  @!P4 IADD3 R15, -R15, RZ, RZ ;  /* 0x000000ff0f0fc210 */ /* 0x000fe20007ffe1ff */
[----:B------:R-:W-:Y:S01]  /*1950*/  IMAD.HI.U32 R10, R4, R51, RZ ;  /* 0x00000033040a7227 */ /* 0x000fe200078e00ff */
[C---:B------:R-:W-:Y:S01]  /*1960*/  ISETP.GT.U32.AND P4, PT, R0.reuse, R31, PT ;  /* 0x0000001f0000720c */ /* 0x040fe20003f84070 */
[----:B------:R-:W-:Y:S01]  /*1970*/  STL [R1+0x72c], R72 ;  /* 0x00072c4801007387 */ /* 0x000fe20000100800 */
[----:B------:R-:W-:Y:S01]  /*1980*/  ISETP.GT.U32.AND P6, PT, R0, R39, PT ;  /* 0x000000270000720c */ /* 0x000fe20003fc4070 */
[----:B------:R-:W-:Y:S01]  /*1990*/  @!P0 IMAD.IADD R19, R19, 0x1, -R0 ;  /* 0x0000000113138824 */ /* 0x000fe200078e0a00 */
[----:B------:R-:W-:Y:S01]  /*19a0*/  ISETP.GE.AND P0, PT, R118, RZ, PT ;  /* 0x000000ff7600720c */ /* 0x000fe20003f06270 */
[----:B------:R-:W-:Y:S01]  /*19b0*/  IMAD.MOV R10, RZ, RZ, -R10 ;  /* 0x000000ffff0a7224 */ /* 0x000fe200078e0a0a */
[----:B------:R-:W-:Y:S01]  /*19c0*/  STL [R1+0x728], R70 ;  /* 0x0007284601007387 */ /* 0x000fe20000100800 */
[--C-:B------:R-:W-:Y:S01]  /*19d0*/  @!P2 IMAD.IADD R29, R29, 0x1, -R0.reuse ;  /* 0x000000011d1da824 */ /* 0x100fe200078e0a00 */
[----:B------:R-:W-:Y:S01]  /*19e0*/  ISETP.GE.AND P2, PT, R24, RZ, PT ;  /* 0x000000ff1800720c */ /* 0x000fe20003f46270 */
[----:B------:R-:W-:Y:S01]  /*19f0*/  @!P1 IMAD.MOV R13, RZ, RZ, -R13 ;  /* 0x000000ffff0d9224 */ /* 0x000fe200078e0a0d */
[C---:B------:R-:W-:Y:S01]  /*1a00*/  ISETP.GT.U32.AND P1, PT, R0.reuse, R23, PT ;  /* 0x000000170000720c */ /* 0x040fe20003f24070 */
[----:B------:R-:W-:Y:S01]  /*1a10*/  @!P3 IMAD.MOV R19, RZ, RZ, -R19 ;  /* 0x000000ffff13b224 */ /* 0x000fe200078e0a13 */
[C---:B------:R-:W-:Y:S01]  /*1a20*/  ISETP.GT.U32.AND P3, PT, R0.reuse, R29, PT ;  /* 0x0000001d0000720c */ /* 0x040fe20003f64070 */
[--C-:B------:R-:W-:Y:S01]  /*1a30*/  @!P4 IMAD.IADD R31, R31, 0x1, -R0.reuse ;  /* 0x000000011f1fc824 */ /* 0x100fe200078e0a00 */
[----:B------:R-:W-:Y:S01]  /*1a40*/  ISETP.GT.U32.AND P4, PT, R0, R41, PT ;  /* 0x000000290000720c */ /* 0x000fe20003f84070 */
[----:B------:R-:W-:Y:S01]  /*1a50*/  @!P6 IMAD.IADD R39, R39, 0x1, -R0 ;  /* 0x000000012727e824 */ /* 0x000fe200078e0a00 */
[----:B------:R-:W-:Y:S01]  /*1a60*/  ISETP.GE.AND P6, PT, R20, RZ, PT ;  /* 0x000000ff1400720c */ /* 0x000fe20003fc6270 */
[----:B------:R-:W-:Y:S01]  /*1a70*/  @!P0 IMAD.MOV R5, RZ, RZ, -R5 ;  /* 0x000000ffff058224 */ /* 0x000fe200078e0a05 */
[C---:B------:R-:W-:Y:S01]  /*1a80*/  ISETP.GT.U32.AND P0, PT, R0.reuse, R17, PT ;  /* 0x000000110000720c */ /* 0x040fe20003f04070 */
[----:B------:R-:W-:Y:S01]  /*1a90*/  IMAD.MOV R8, RZ, RZ, -R8 ;  /* 0x000000ffff087224 */ /* 0x000fe200078e0a08 */
[----:B---3--:R-:W-:Y:S01]  /*1aa0*/  IADD3 R24, R209, 0x37, RZ ;  /* 0x00000037d1187810 */ /* 0x008fe20007ffe0ff */
[----:B------:R-:W-:Y:S01]  /*1ab0*/  @!P2 IMAD.MOV R21, RZ, RZ, -R21 ;  /* 0x000000ffff15a224 */ /* 0x000fe200078e0a15 */
[C---:B------:R-:W-:Y:S01]  /*1ac0*/  ISETP.GT.U32.AND P2, PT, R0.reuse, R25, PT ;  /* 0x000000190000720c */ /* 0x040fe20003f44070 */
[--C-:B------:R-:W-:Y:S01]  /*1ad0*/  @!P1 IMAD.IADD R23, R23, 0x1, -R0.reuse ;  /* 0x0000000117179824 */ /* 0x100fe200078e0a00 */
[C---:B------:R-:W-:Y:S01]  /*1ae0*/  ISETP.GT.U32.AND P1, PT, R0.reuse, R35, PT ;  /* 0x000000230000720c */ /* 0x040fe20003f24070 */
[----:B------:R-:W-:Y:S01]  /*1af0*/  IMAD R51, R0, R10, R51 ;  /* 0x0000000a00337224 */ /* 0x000fe200078e0233 */
[----:B------:R-:W-:Y:S01]  /*1b00*/  @!P3 IADD3 R29, R29, -R0, RZ ;  /* 0x800000001d1db210 */ /* 0x000fe20007ffe0ff */
[--C-:B------:R-:W-:Y:S01]  /*1b10*/  @!P4 IMAD.IADD R41, R41, 0x1, -R0.reuse ;  /* 0x000000012929c824 */ /* 0x100fe200078e0a00 */
[----:B------:R-:W-:Y:S01]  /*1b20*/  ISETP.GE.AND P3, PT, R112, RZ, PT ;  /* 0x000000ff7000720c */ /* 0x000fe20003f66270 */
[----:B------:R-:W-:Y:S01]  /*1b30*/  @!P6 IMAD.MOV R31, RZ, RZ, -R31 ;  /* 0x000000ffff1fe224 */ /* 0x000fe200078e0a1f */
[C---:B------:R-:W-:Y:S01]  /*1b40*/  ISETP.GT.U32.AND P6, PT, R0.reuse, R37, PT ;  /* 0x000000250000720c */ /* 0x040fe20003fc4070 */
[--C-:B------:R-:W-:Y:S01]  /*1b50*/  @!P0 IMAD.IADD R17, R17, 0x1, -R0.reuse ;  /* 0x0000000111118824 */ /* 0x100fe200078e0a00 */
[C---:B------:R-:W-:Y:S01]  /*1b60*/  ISETP.GT.U32.AND P0, PT, R0.reuse, R33, PT ;  /* 0x000000210000720c */ /* 0x040fe20003f04070 */
[----:B------:R-:W-:Y:S01]  /*1b70*/  IMAD R47, R0, R8, R47 ;  /* 0x00000008002f7224 */ /* 0x000fe200078e022f */
[----:B------:R-:W-:Y:S01]  /*1b80*/  IABS R117, R24 ;  /* 0x0000001800757213 */ /* 0x000fe20000000000 */
[--C-:B------:R-:W-:Y:S01]  /*1b90*/  @!P2 IMAD.IADD R25, R25, 0x1, -R0.reuse ;  /* 0x000000011919a824 */ /* 0x100fe200078e0a00 */
[----:B------:R-:W-:Y:S01]  /*1ba0*/  ISETP.GE.AND P2, PT, R110, RZ, PT ;  /* 0x000000ff6e00720c */ /* 0x000fe20003f46270 */
[--C-:B------:R-:W-:Y:S01]  /*1bb0*/  @!P1 IMAD.IADD R35, R35, 0x1, -R0.reuse ;  /* 0x0000000123239824 */ /* 0x100fe200078e0a00 */
[----:B------:R-:W-:Y:S01]  /*1bc0*/  ISETP.GE.AND P1, PT, R22, RZ, PT ;  /* 0x000000ff1600720c */ /* 0x000fe20003f26270 */
[----:B------:R-:W-:Y:S01]  /*1bd0*/  IMAD.HI.U32 R8, R4, R59, RZ ;  /* 0x0000003b04087227 */ /* 0x000fe200078e00ff */
[----:B------:R-:W-:Y:S01]  /*1be0*/  MOV R179, R17 ;  /* 0x0000001100b37202 */ /* 0x000fe20000000f00 */
[----:B------:R-:W-:Y:S01]  /*1bf0*/  STL [R1+0x724], R68 ;  /* 0x0007244401007387 */ /* 0x000fe20000100800 */
[C---:B------:R-:W-:Y:S01]  /*1c00*/  ISETP.GT.U32.AND P4, PT, R0.reuse, R25, PT ;  /* 0x000000190000720c */ /* 0x040fe20003f84070 */
[--C-:B------:R-:W-:Y:S01]  /*1c10*/  @!P6 IMAD.IADD R37, R37, 0x1, -R0.reuse ;  /* 0x000000012525e824 */ /* 0x100fe200078e0a00 */
[----:B------:R-:W-:Y:S01]  /*1c20*/  ISETP.GT.U32.AND P6, PT, R0, R57, PT ;  /* 0x000000390000720c */ /* 0x000fe20003fc4070 */
[----:B------:R-:W-:Y:S01]  /*1c30*/  @!P0 IMAD.IADD R33, R33, 0x1, -R0 ;  /* 0x0000000121218824 */ /* 0x000fe200078e0a00 */
[----:B------:R-:W-:Y:S01]  /*1c40*/  ISETP.GE.AND P0, PT, R108, RZ, PT ;  /* 0x000000ff6c00720c */ /* 0x000fe20003f06270 */
[----:B------:R-:W-:Y:S01]  /*1c50*/  @!P3 IMAD.MOV R179, RZ, RZ, -R179 ;  /* 0x000000ffffb3b224 */ /* 0x000fe200078e0ab3 */
[C---:B------:R-:W-:Y:S01]  /*1c60*/  ISETP.GT.U32.AND P3, PT, R0.reuse, R39, PT ;  /* 0x000000270000720c */ /* 0x040fe20003f64070 */
[----:B------:R-:W-:Y:S01]  /*1c70*/  @!P2 IMAD.MOV R23, RZ, RZ, -R23 ;  /* 0x000000ffff17a224 */ /* 0x000fe200078e0a17 */
[----:B------:R-:W-:Y:S01]  /*1c80*/  ISETP.GT.U32.AND P2, PT, R0, R33, PT ;  /* 0x000000210000720c */ /* 0x000fe20003f44070 */
[----:B------:R-:W-:Y:S01]  /*1c90*/  IMAD.MOV R8, RZ, RZ, -R8 ;  /* 0x000000ffff087224 */ /* 0x000fe200078e0a08 */
[----:B------:R-:W-:Y:S01]  /*1ca0*/  @!P1 IADD3 R29, -R29, RZ, RZ ;  /* 0x000000ff1d1d9210 */ /* 0x000fe20007ffe1ff */
[----:B------:R-:W-:Y:S01]  /*1cb0*/  IMAD.HI.U32 R10, R4, R61, RZ ;  /* 0x0000003d040a7227 */ /* 0x000fe200078e00ff */
[C---:B------:R-:W-:Y:S01]  /*1cc0*/  ISETP.GT.U32.AND P1, PT, R0.reuse, R41, PT ;  /* 0x000000290000720c */ /* 0x040fe20003f24070 */
[----:B------:R-:W-:Y:S01]  /*1cd0*/  STL [R1+0x720], R66 ;  /* 0x0007204201007387 */ /* 0x000fe20000100800 */
[----:B----4-:R-:W-:Y:S01]  /*1ce0*/  IADD3 R22, R209, 0x38, RZ ;  /* 0x00000038d1167810 */ /* 0x010fe20007ffe0ff */
[--C-:B------:R-:W-:Y:S01]  /*1cf0*/  @!P4 IMAD.IADD R25, R25, 0x1, -R0.reuse ;  /* 0x000000011919c824 */ /* 0x100fe200078e0a00 */
[C---:B------:R-:W-:Y:S01]  /*1d00*/  ISETP.GT.U32.AND P4, PT, R0.reuse, R43, PT ;  /* 0x0000002b0000720c */ /* 0x040fe20003f84070 */
[----:B------:R-:W-:Y:S01]  /*1d10*/  @!P0 IMAD.MOV R27, RZ, RZ, -R27 ;  /* 0x000000ffff1b8224 */ /* 0x000fe200078e0a1b */
[C---:B------:R-:W-:Y:S01]  /*1d20*/  ISETP.GT.U32.AND P0, PT, R0.reuse, R35, PT ;  /* 0x000000230000720c */ /* 0x040fe20003f04070 */
[--C-:B------:R-:W-:Y:S01]  /*1d30*/  @!P3 IMAD.IADD R39, R39, 0x1, -R0.reuse ;  /* 0x000000012727b824 */ /* 0x100fe200078e0a00 */
[C---:B------:R-:W-:Y:S01]  /*1d40*/  ISETP.GT.U32.AND P3, PT, R0.reuse, R51, PT ;  /* 0x000000330000720c */ /* 0x040fe20003f64070 */
[----:B------:R-:W-:Y:S01]  /*1d50*/  @!P2 IMAD.IADD R33, R33, 0x1, -R0 ;  /* 0x000000012121a824 */ /* 0x000fe200078e0a00 */
[C---:B------:R-:W-:Y:S01]  /*1d60*/  ISETP.GT.U32.AND P2, PT, R0.reuse, R47, PT ;  /* 0x0000002f0000720c */ /* 0x040fe20003f44070 */
[----:B------:R-:W-:Y:S01]  /*1d70*/  IMAD R59, R0, R8, R59 ;  /* 0x00000008003b7224 */ /* 0x000fe200078e023b */
[-C--:B------:R-:W-:Y:S01]  /*1d80*/  @!P6 IADD3 R57, R57, -R0.reuse, RZ ;  /* 0x800000003939e210 */ /* 0x080fe20007ffe0ff */
[----:B------:R-:W-:Y:S01]  /*1d90*/  IMAD.MOV R10, RZ, RZ, -R10 ;  /* 0x000000ffff0a7224 */ /* 0x000fe200078e0a0a */
[----:B------:R-:W-:Y:S01]  /*1da0*/  @!P1 IADD3 R41, R41, -R0, RZ ;  /* 0x8000000029299210 */ /* 0x000fe20007ffe0ff */
[----:B------:R-:W-:Y:S01]  /*1db0*/  IMAD.HI.U32 R8, R4, R67, RZ ;  /* 0x0000004304087227 */ /* 0x000fe200078e00ff */
[----:B------:R-:W-:Y:S01]  /*1dc0*/  ISETP.GE.AND P1, PT, R104, RZ, PT ;  /* 0x000000ff6800720c */ /* 0x000fe20003f26270 */
[----:B------:R-:W-:Y:S01]  /*1dd0*/  STL [R1+0x71c], R64 ;  /* 0x00071c4001007387 */ /* 0x000fe20000100800 */
[----:B------:R-:W-:Y:S01]  /*1de0*/  IABS R119, R22 ;  /* 0x0000001600777213 */ /* 0x000fe20000000000 */
[--C-:B------:R-:W-:Y:S01]  /*1df0*/  @!P0 IMAD.IADD R35, R35, 0x1, -R0.reuse ;  /* 0x0000000123238824 */ /* 0x100fe200078e0a00 */
[----:B------:R-:W-:Y:S01]  /*1e00*/  ISETP.GE.AND P0, PT, R106, RZ, PT ;  /* 0x000000ff6a00720c */ /* 0x000fe20003f06270 */
[--C-:B------:R-:W-:Y:S01]  /*1e10*/  @!P4 IMAD.IADD R43, R43, 0x1, -R0.reuse ;  /* 0x000000012b2bc824 */ /* 0x100fe200078e0a00 */
[----:B------:R-:W-:Y:S01]  /*1e20*/  ISETP.GE.AND P4, PT, R102, RZ, PT ;  /* 0x000000ff6600720c */ /* 0x000fe20003f86270 */
[--C-:B------:R-:W-:Y:S01]  /*1e30*/  @!P3 IMAD.IADD R51, R51, 0x1, -R0.reuse ;  /* 0x000000013333b824 */ /* 0x100fe200078e0a00 */
[----:B------:R-:W-:Y:S01]  /*1e40*/  ISETP.GE.AND P3, PT, R98, RZ, PT ;  /* 0x000000ff6200720c */ /* 0x000fe20003f66270 */
[--C-:B------:R-:W-:Y:S01]  /*1e50*/  @!P2 IMAD.IADD R47, R47, 0x1, -R0.reuse ;  /* 0x000000012f2fa824 */ /* 0x100fe200078e0a00 */
[----:B------:R-:W-:Y:S01]  /*1e60*/  ISETP.GE.AND P2, PT, R100, RZ, PT ;  /* 0x000000ff6400720c */ /* 0x000fe20003f46270 */
[----:B------:R-:W-:Y:S01]  /*1e70*/  IMAD R61, R0, R10, R61 ;  /* 0x0000000a003d7224 */ /* 0x000fe200078e023d */
[----:B------:R-:W-:Y:S01]  /*1e80*/  IADD3 R8, -R8, RZ, RZ ;  /* 0x000000ff08087210 */ /* 0x000fe20007ffe1ff */
[----:B------:R-:W-:Y:S01]  /*1e90*/  @!P1 IMAD.MOV R33, RZ, RZ, -R33 ;  /* 0x000000ffff219224 */ /* 0x000fe200078e0a21 */
[----:B------:R-:W-:Y:S01]  /*1ea0*/  ISETP.GT.U32.AND P1, PT, R0, R43, PT ;  /* 0x0000002b0000720c */ /* 0x000fe20003f24070 */
[----:B------:R-:W-:Y:S01]  /*1eb0*/  IMAD.HI.U32 R10, R4, R71, RZ ;  /* 0x00000047040a7227 */ /* 0x000fe200078e00ff */
[C---:B------:R-:W-:Y:S01]  /*1ec0*/  ISETP.GT.U32.AND P6, PT, R0.reuse, R47, PT ;  /* 0x0000002f0000720c */ /* 0x040fe20003fc4070 */
[----:B------:R-:W-:Y:S01]  /*1ed0*/  STL [R1+0x718], R62 ;  /* 0x0007183e01007387 */ /* 0x000fe20000100800 */
[----:B------:R-:W-:Y:S01]  /*1ee0*/  IADD3 R20, R209, 0x39, RZ ;  /* 0x00000039d1147810 */ /* 0x000fe20007ffe0ff */
[----:B------:R-:W-:Y:S01]  /*1ef0*/  @!P0 IMAD.MOV R25, RZ, RZ, -R25 ;  /* 0x000000ffff198224 */ /* 0x000fe200078e0a19 */
[C---:B------:R-:W-:Y:S01]  /*1f00*/  ISETP.GT.U32.AND P0, PT, R0.reuse, R37, PT ;  /* 0x000000250000720c */ /* 0x040fe20003f04070 */
[----:B------:R-:W-:Y:S01]  /*1f10*/  @!P3 IMAD.MOV R41, RZ, RZ, -R41 ;  /* 0x000000ffff29b224 */ /* 0x000fe200078e0a29 */
[C---:B------:R-:W-:Y:S01]  /*1f20*/  ISETP.GT.U32.AND P3, PT, R0.reuse, R45, PT ;  /* 0x0000002d0000720c */ /* 0x040fe20003f64070 */
[----:B------:R-:W-:Y:S01]  /*1f30*/  @!P2 IMAD.MOV R39, RZ, RZ, -R39 ;  /* 0x000000ffff27a224 */ /* 0x000fe200078e0a27 */
[C---:B------:R-:W-:Y:S01]  /*1f40*/  ISETP.GT.U32.AND P2, PT, R0.reuse, R51, PT ;  /* 0x000000330000720c */ /* 0x040fe20003f44070 */
[----:B------:R-:W-:Y:S01]  /*1f50*/  @!P4 IMAD.MOV R35, RZ, RZ, -R35 ;  /* 0x000000ffff23c224 */ /* 0x000fe200078e0a23 */
[C---:B------:R-:W-:Y:S01]  /*1f60*/  ISETP.GT.U32.AND P4, PT, R0.reuse, R57, PT ;  /* 0x000000390000720c */ /* 0x040fe20003f84070 */
[--C-:B------:R-:W-:Y:S01]  /*1f70*/  @!P1 IMAD.IADD R43, R43, 0x1, -R0.reuse ;  /* 0x000000012b2b9824 */ /* 0x100fe200078e0a00 */
[C---:B------:R-:W-:Y:S01]  /*1f80*/  ISETP.GT.U32.AND P1, PT, R0.reuse, R59, PT ;  /* 0x0000003b0000720c */ /* 0x040fe20003f24070 */
[----:B------:R-:W-:Y:S01]  /*1f90*/  @!P6 IMAD.IADD R47, R47, 0x1, -R0 ;  /* 0x000000012f2fe824 */ /* 0x000fe200078e0a00 */
[C---:B------:R-:W-:Y:S01]  /*1fa0*/  ISETP.GT.U32.AND P6, PT, R0.reuse, R61, PT ;  /* 0x0000003d0000720c */ /* 0x040fe20003fc4070 */
[----:B------:R-:W-:Y:S01]  /*1fb0*/  IMAD.MOV R10, RZ, RZ, -R10 ;  /* 0x000000ffff0a7224 */ /* 0x000fe200078e0a0a */
[----:B------:R-:W-:Y:S01]  /*1fc0*/  IABS R121, R20 ;  /* 0x0000001400797213 */ /* 0x000fe20000000000 */
[C---:B------:R-:W-:Y:S01]  /*1fd0*/  IMAD R67, R0.reuse, R8, R67 ;  /* 0x0000000800437224 */ /* 0x040fe200078e0243 */
[----:B------:R-:W-:Y:S01]  /*1fe0*/  @!P0 IADD3 R37, R37, -R0, RZ ;  /* 0x8000000025258210 */ /* 0x000fe20007ffe0ff */
[C---:B------:R-:W-:Y:S01]  /*1ff0*/  IMAD R71, R0.reuse, R10, R71 ;  /* 0x0000000a00477224 */ /* 0x040fe200078e0247 */
[----:B------:R-:W-:Y:S01]  /*2000*/  ISETP.GT.U32.AND P0, PT, R0, R53, PT ;  /* 0x000000350000720c */ /* 0x000fe20003f04070 */
[--C-:B------:R-:W-:Y:S01]  /*2010*/  @!P2 IMAD.IADD R51, R51, 0x1, -R0.reuse ;  /* 0x000000013333a824 */ /* 0x100fe200078e0a00 */
[----:B------:R-:W-:Y:S01]  /*2020*/  @!P3 IADD3 R45, R45, -R0, RZ ;  /* 0x800000002d2db210 */ /* 0x000fe20007ffe0ff */
[--C-:B------:R-:W-:Y:S01]  /*2030*/  @!P4 IMAD.IADD R57, R57, 0x1, -R0.reuse ;  /* 0x000000013939c824 */ /* 0x100fe200078e0a00 */
[----:B------:R-:W-:Y:S01]  /*2040*/  ISETP.GE.AND P3, PT, R94, RZ, PT ;  /* 0x000000ff5e00720c */ /* 0x000fe20003f66270 */
[--C-:B------:R-:W-:Y:S01]  /*2050*/  @!P1 IMAD.IADD R59, R59, 0x1, -R0.reuse ;  /* 0x000000013b3b9824 */ /* 0x100fe200078e0a00 */
[----:B------:R-:W-:Y:S01]  /*2060*/  ISETP.GT.U32.AND P2, PT, R0, R63, PT ;  /* 0x0000003f0000720c */ /* 0x000fe20003f44070 */
[--C-:B------:R-:W-:Y:S01]  /*2070*/  @!P6 IMAD.IADD R61, R61, 0x1, -R0.reuse ;  /* 0x000000013d3de824 */ /* 0x100fe200078e0a00 */
[----:B------:R-:W-:Y:S01]  /*2080*/  ISETP.GE.AND P1, PT, R90, RZ, PT ;  /* 0x000000ff5a00720c */ /* 0x000fe20003f26270 */
[----:B------:R-:W-:Y:S01]  /*2090*/  IMAD.HI.U32 R8, R4, R79, RZ ;  /* 0x0000004f04087227 */ /* 0x000fe200078e00ff */
[----:B------:R-:W-:Y:S01]  /*20a0*/  ISETP.GE.AND P4, PT, R96, RZ, PT ;  /* 0x000000ff6000720c */ /* 0x000fe20003f86270 */
[----:B------:R-:W-:Y:S01]  /*20b0*/  STL [R1+0x714], R60 ;  /* 0x0007143c01007387 */ /* 0x000fe20000100800 */
[----:B------:R-:W-:Y:S01]  /*20c0*/  ISETP.GE.AND P6, PT, R18, RZ, PT ;  /* 0x000000ff1200720c */ /* 0x000fe20003fc6270 */
[----:B------:R-:W-:Y:S01]  /*20d0*/  @!P0 IMAD.IADD R53, R53, 0x1, -R0 ;  /* 0x0000000135358824 */ /* 0x000fe200078e0a00 */
[----:B------:R-:W-:Y:S01]  /*20e0*/  ISETP.GE.AND P0, PT, R92, RZ, PT ;  /* 0x000000ff5c00720c */ /* 0x000fe20003f06270 */
[----:B------:R-:W-:Y:S01]  /*20f0*/  IMAD.MOV R8, RZ, RZ, -R8 ;  /* 0x000000ffff087224 */ /* 0x000fe200078e0a08 */
[----:B------:R-:W-:Y:S01]  /*2100*/  IADD3 R18, R209, 0x3a, RZ ;  /* 0x0000003ad1127810 */ /* 0x000fe20007ffe0ff */
[----:B------:R-:W-:Y:S01]  /*2110*/  IMAD.HI.U32 R10, R4, R81, RZ ;  /* 0x00000051040a7227 */ /* 0x000fe200078e00ff */
[----:B------:R-:W-:Y:S01]  /*2120*/  @!P3 IADD3 R43, -R43, RZ, RZ ;  /* 0x000000ff2b2bb210 */ /* 0x000fe20007ffe1ff */
[----:B------:R-:W-:Y:S01]  /*2130*/  STL [R1+0x710], R58 ;  /* 0x0007103a01007387 */ /* 0x000fe20000100800 */
[C---:B------:R-:W-:Y:S01]  /*2140*/  ISETP.GT.U32.AND P3, PT, R0.reuse, R53, PT ;  /* 0x000000350000720c */ /* 0x040fe20003f64070 */
[--C-:B------:R-:W-:Y:S01]  /*2150*/  @!P2 IMAD.IADD R63, R63, 0x1, -R0.reuse ;  /* 0x000000013f3fa824 */ /* 0x100fe200078e0a00 */
[C---:B------:R-:W-:Y:S01]  /*2160*/  ISETP.GT.U32.AND P2, PT, R0.reuse, R45, PT ;  /* 0x0000002d0000720c */ /* 0x040fe20003f44070 */
        /* <DEDUP_REMOVED lines=8> */
[----:B------:R-:W-:Y:S01]  /*21f0*/  IMAD R79, R0, R8, R79 ;  /* 0x00000008004f7224 */ /* 0x000fe200078e024f */
[----:B------:R-:W-:Y:S01]  /*2200*/  IADD3 R10, -R10, RZ, RZ ;  /* 0x000000ff0a0a7210 */ /* 0x000fe20007ffe1ff */
[--C-:B------:R-:W-:Y:S01]  /*2210*/  @!P3 IMAD.IADD R53, R53, 0x1, -R0.reuse ;  /* 0x000000013535b824 */ /* 0x100fe200078e0a00 */
[----:B------:R-:W-:Y:S01]  /*2220*/  ISETP.GT.U32.AND P3, PT, R0, R65, PT ;  /* 0x000000410000720c */ /* 0x000fe20003f64070 */
[--C-:B------:R-:W-:Y:S01]  /*2230*/  @!P2 IMAD.IADD R45, R45, 0x1, -R0.reuse ;  /* 0x000000012d2da824 */ /* 0x100fe200078e0a00 */
[----:B------:R-:W-:Y:S01]  /*2240*/  ISETP.GE.AND P2, PT, R88, RZ, PT ;  /* 0x000000ff5800720c */ /* 0x000fe20003f46270 */
[--C-:B------:R-:W-:Y:S01]  /*2250*/  @!P1 IMAD.IADD R61, R61, 0x1, -R0.reuse ;  /* 0x000000013d3d9824 */ /* 0x100fe200078e0a00 */
[----:B------:R-:W-:Y:S01]  /*2260*/  ISETP.GT.U32.AND P1, PT, R0, R71, PT ;  /* 0x000000470000720c */ /* 0x000fe20003f24070 */
[--C-:B------:R-:W-:Y:S01]  /*2270*/  @!P4 IMAD.IADD R63, R63, 0x1, -R0.reuse ;  /* 0x000000013f3fc824 */ /* 0x100fe200078e0a00 */
[----:B------:R-:W-:Y:S01]  /*2280*/  ISETP.GE.AND P4, PT, R86, RZ, PT ;  /* 0x000000ff5600720c */ /* 0x000fe20003f86270 */
[C---:B------:R-:W-:Y:S01]  /*2290*/  IMAD R81, R0.reuse, R10, R81 ;  /* 0x0000000a00517224 */ /* 0x040fe200078e0251 */
[----:B------:R-:W-:Y:S01]  /*22a0*/  @!P0 IADD3 R59, R59, -R0, RZ ;  /* 0x800000003b3b8210 */ /* 0x000fe20007ffe0ff */
[--C-:B------:R-:W-:Y:S01]  /*22b0*/  @!P6 IMAD.IADD R55, R55, 0x1, -R0.reuse ;  /* 0x000000013737e824 */ /* 0x100fe200078e0a00 */
[----:B------:R-:W-:Y:S01]  /*22c0*/  ISETP.GT.U32.AND P0, PT, R0, R67, PT ;  /* 0x000000430000720c */ /* 0x000fe20003f04070 */
[----:B------:R-:W-:Y:S01]  /*22d0*/  IMAD.HI.U32 R8, R4, R89, RZ ;  /* 0x0000005904087227 */ /* 0x000fe200078e00ff */
[----:B------:R-:W-:Y:S01]  /*22e0*/  ISETP.GT.U32.AND P6, PT, R0, R73, PT ;  /* 0x000000490000720c */ /* 0x000fe20003fc4070 */
[----:B------:R-:W-:Y:S01]  /*22f0*/  STL [R1+0x70c], R56 ;  /* 0x00070c3801007387 */ /* 0x000fe20000100800 */
[----:B------:R-:W-:Y:S01]  /*2300*/  IABS R123, R18 ;  /* 0x00000012007b7213 */ /* 0x000fe20000000000 */
[--C-:B------:R-:W-:Y:S01]  /*2310*/  @!P3 IMAD.IADD R65, R65, 0x1, -R0.reuse ;  /* 0x000000014141b824 */ /* 0x100fe200078e0a00 */
[----:B------:R-:W-:Y:S01]  /*2320*/  ISETP.GE.AND P3, PT, R84, RZ, PT ;  /* 0x000000ff5400720c */ /* 0x000fe20003f66270 */
[----:B------:R-:W-:Y:S01]  /*2330*/  @!P2 IMAD.MOV R45, RZ, RZ, -R45 ;  /* 0x000000ffff2da224 */ /* 0x000fe200078e0a2d */
[----:B------:R-:W-:Y:S01]  /*2340*/  @!P1 IADD3 R71, R71, -R0, RZ ;  /* 0x8000000047479210 */ /* 0x000fe20007ffe0ff */
[----:B------:R-:W-:Y:S01]  /*2350*/  @!P4 IMAD.MOV R53, RZ, RZ, -R53 ;  /* 0x000000ffff35c224 */ /* 0x000fe200078e0a35 */
[----:B------:R-:W-:Y:S01]  /*2360*/  ISETP.GE.AND P1, PT, R80, RZ, PT ;  /* 0x000000ff5000720c */ /* 0x000fe20003f26270 */
[----:B------:R-:W-:Y:S01]  /*2370*/  IMAD.HI.U32 R10, R4, R93, RZ ;  /* 0x0000005d040a7227 */ /* 0x000fe200078e00ff */
[C---:B------:R-:W-:Y:S01]  /*2380*/  ISETP.GT.U32.AND P2, PT, R0.reuse, R55, PT ;  /* 0x000000370000720c */ /* 0x040fe20003f44070 */
[----:B------:R-:W-:Y:S01]  /*2390*/  STL [R1+0x708], R54 ;  /* 0x0007083601007387 */ /* 0x000fe20000100800 */
[----:B------:R-:W-:Y:S01]  /*23a0*/  ISETP.GT.U32.AND P4, PT, R0, R65, PT ;  /* 0x000000410000720c */ /* 0x000fe20003f84070 */
[--C-:B------:R-:W-:Y:S01]  /*23b0*/  @!P0 IMAD.IADD R67, R67, 0x1, -R0.reuse ;  /* 0x0000000143438824 */ /* 0x100fe200078e0a00 */
[----:B------:R-:W-:Y:S01]  /*23c0*/  ISETP.GE.AND P0, PT, R82, RZ, PT ;  /* 0x000000ff5200720c */ /* 0x000fe20003f06270 */
[----:B------:R-:W-:Y:S01]  /*23d0*/  @!P6 IMAD.IADD R73, R73, 0x1, -R0 ;  /* 0x000000014949e824 */ /* 0x000fe200078e0a00 */
[----:B------:R-:W-:Y:S01]  /*23e0*/  IADD3 R10, -R10, RZ, RZ ;  /* 0x000000ff0a0a7210 */ /* 0x000fe20007ffe1ff */
[----:B------:R-:W-:Y:S01]  /*23f0*/  IMAD.MOV R8, RZ, RZ, -R8 ;  /* 0x000000ffff087224 */ /* 0x000fe200078e0a08 */
[----:B------:R-:W-:Y:S01]  /*2400*/  @!P3 IADD3 R59, -R59, RZ, RZ ;  /* 0x000000ff3b3bb210 */ /* 0x000fe20007ffe1ff */
[C---:B------:R-:W-:Y:S01]  /*2410*/  IMAD R85, R0.reuse, R14, R85 ;  /* 0x0000000e00557224 */ /* 0x040fe200078e0255 */
[C---:B------:R-:W-:Y:S01]  /*2420*/  ISETP.GT.U32.AND P3, PT, R0.reuse, R67, PT ;  /* 0x000000430000720c */ /* 0x040fe20003f64070 */
[----:B------:R-:W-:Y:S01]  /*2430*/  @!P1 IMAD.MOV R63, RZ, RZ, -R63 ;  /* 0x000000ffff3f9224 */ /* 0x000fe200078e0a3f */
[C---:B------:R-:W-:Y:S01]  /*2440*/  ISETP.GT.U32.AND P1, PT, R0.reuse, R69, PT ;  /* 0x000000450000720c */ /* 0x040fe20003f24070 */
[--C-:B------:R-:W-:Y:S01]  /*2450*/  @!P2 IMAD.IADD R55, R55, 0x1, -R0.reuse ;  /* 0x000000013737a824 */ /* 0x100fe200078e0a00 */
[C---:B------:R-:W-:Y:S01]  /*2460*/  ISETP.GT.U32.AND P2, PT, R0.reuse, R75, PT ;  /* 0x0000004b0000720c */ /* 0x040fe20003f44070 */
[--C-:B------:R-:W-:Y:S01]  /*2470*/  @!P4 IMAD.IADD R65, R65, 0x1, -R0.reuse ;  /* 0x000000014141c824 */ /* 0x100fe200078e0a00 */
[C---:B------:R-:W-:Y:S01]  /*2480*/  ISETP.GT.U32.AND P4, PT, R0.reuse, R79, PT ;  /* 0x0000004f0000720c */ /* 0x040fe20003f84070 */
[----:B------:R-:W-:Y:S01]  /*2490*/  @!P0 IMAD.MOV R61, RZ, RZ, -R61 ;  /* 0x000000ffff3d8224 */ /* 0x000fe200078e0a3d */
[C---:B------:R-:W-:Y:S01]  /*24a0*/  ISETP.GT.U32.AND P0, PT, R0.reuse, R71, PT ;  /* 0x000000470000720c */ /* 0x040fe20003f04070 */
[C---:B------:R-:W-:Y:S01]  /*24b0*/  IMAD R89, R0.reuse, R8, R89 ;  /* 0x0000000800597224 */ /* 0x040fe200078e0259 */
[C---:B------:R-:W-:Y:S01]  /*24c0*/  ISETP.GT.U32.AND P6, PT, R0.reuse, R73, PT ;  /* 0x000000490000720c */ /* 0x040fe20003fc4070 */
[C---:B------:R-:W-:Y:S01]  /*24d0*/  IMAD R93, R0.reuse, R10, R93 ;  /* 0x0000000a005d7224 */ /* 0x040fe200078e025d */
[----:B------:R-:W-:Y:S01]  /*24e0*/  IADD3 R14, R209, 0x3b, RZ ;  /* 0x0000003bd10e7810 */ /* 0x000fe20007ffe0ff */
[--C-:B------:R-:W-:Y:S01]  /*24f0*/  @!P3 IMAD.IADD R67, R67, 0x1, -R0.reuse ;  /* 0x000000014343b824 */ /* 0x100fe200078e0a00 */
[----:B------:R-:W-:Y:S01]  /*2500*/  ISETP.GT.U32.AND P3, PT, R0, R81, PT ;  /* 0x000000510000720c */ /* 0x000fe20003f64070 */
[--C-:B------:R-:W-:Y:S01]  /*2510*/  @!P1 IMAD.IADD R69, R69, 0x1, -R0.reuse ;  /* 0x0000000145459824 */ /* 0x100fe200078e0a00 */
[----:B------:R-:W-:Y:S01]  /*2520*/  ISETP.GE.AND P1, PT, R76, RZ, PT ;  /* 0x000000ff4c00720c */ /* 0x000fe20003f26270 */
[--C-:B------:R-:W-:Y:S01]  /*2530*/  @!P2 IMAD.IADD R75, R75, 0x1, -R0.reuse ;  /* 0x000000014b4ba824 */ /* 0x100fe200078e0a00 */
[----:B------:R-:W-:Y:S01]  /*2540*/  ISETP.GE.AND P2, PT, R74, RZ, PT ;  /* 0x000000ff4a00720c */ /* 0x000fe20003f46270 */
[--C-:B------:R-:W-:Y:S01]  /*2550*/  @!P4 IMAD.IADD R79, R79, 0x1, -R0.reuse ;  /* 0x000000014f4fc824 */ /* 0x100fe200078e0a00 */
[----:B------:R-:W-:Y:S01]  /*2560*/  ISETP.GE.AND P4, PT, R72, RZ, PT ;  /* 0x000000ff4800720c */ /* 0x000fe20003f86270 */
[----:B------:R-:W-:Y:S01]  /*2570*/  IMAD.HI.U32 R6, R4, R97, RZ ;  /* 0x0000006104067227 */ /* 0x000fe200078e00ff */
[----:B------:R-:W-:Y:S01]  /*2580*/  @!P0 IADD3 R71, R71, -R0, RZ ;  /* 0x8000000047478210 */ /* 0x000fe20007ffe0ff */
[----:B------:R-:W-:Y:S01]  /*2590*/  STL [R1+0x704], R52 ;  /* 0x0007043401007387 */ /* 0x000fe20000100800 */
[----:B------:R-:W-:Y:S01]  /*25a0*/  ISETP.GE.AND P0, PT, R78, RZ, PT ;  /* 0x000000ff4e00720c */ /* 0x000fe20003f06270 */
[--C-:B------:R-:W-:Y:S01]  /*25b0*/  @!P6 IMAD.IADD R73, R73, 0x1, -R0.reuse ;  /* 0x000000014949e824 */ /* 0x100fe200078e0a00 */
[----:B------:R-:W-:Y:S01]  /*25c0*/  ISETP.GT.U32.AND P6, PT, R0, R83, PT ;  /* 0x000000530000720c */ /* 0x000fe20003fc4070 */
[--C-:B------:R-:W-:Y:S01]  /*25d0*/  @!P3 IMAD.IADD R81, R81, 0x1, -R0.reuse ;  /* 0x000000015151b824 */ /* 0x100fe200078e0a00 */
[----:B------:R-:W-:Y:S01]  /*25e0*/  ISETP.GE.AND P3, PT, R70, RZ, PT ;  /* 0x000000ff4600720c */ /* 0x000fe20003f66270 */
[----:B------:R-:W-:Y:S01]  /*25f0*/  @!P1 IMAD.MOV R65, RZ, RZ, -R65 ;  /* 0x000000ffff419224 */ /* 0x000fe200078e0a41 */
[C---:B------:R-:W-:Y:S01]  /*2600*/  ISETP.GT.U32.AND P1, PT, R0.reuse, R75, PT ;  /* 0x0000004b0000720c */ /* 0x040fe20003f24070 */
[----:B------:R-:W-:Y:S01]  /*2610*/  @!P2 IMAD.MOV R67, RZ, RZ, -R67 ;  /* 0x000000ffff43a224 */ /* 0x000fe200078e0a43 */
[C---:B------:R-:W-:Y:S01]  /*2620*/  ISETP.GT.U32.AND P2, PT, R0.reuse, R79, PT ;  /* 0x0000004f0000720c */ /* 0x040fe20003f44070 */
[----:B------:R-:W-:Y:S01]  /*2630*/  @!P4 IMAD.MOV R71, RZ, RZ, -R71 ;  /* 0x000000ffff47c224 */ /* 0x000fe200078e0a47 */
[----:B------:R-:W-:Y:S01]  /*2640*/  ISETP.GT.U32.AND P4, PT, R0, R81, PT ;  /* 0x000000510000720c */ /* 0x000fe20003f84070 */
[----:B------:R-:W-:Y:S01]  /*2650*/  IMAD.HI.U32 R8, R4, R99, RZ ;  /* 0x0000006304087227 */ /* 0x000fe200078e00ff */
[----:B------:R-:W-:Y:S01]  /*2660*/  IABS R125, R14 ;  /* 0x0000000e007d7213 */ /* 0x000fe20000000000 */
[----:B------:R-:W-:Y:S02]  /*2670*/  STL [R1+0x700], R50 ;  /* 0x0007003201007387 */ /* 0x000fe40000100800 */
[----:B------:R-:W-:Y:S01]  /*2680*/  @!P0 IMAD.MOV R55, RZ, RZ, -R55 ;  /* 0x000000ffff378224 */ /* 0x000fe200078e0a37 */
[----:B------:R-:W-:Y:S01]  /*2690*/  ISETP.GT.U32.AND P0, PT, R0, R69, PT ;  /* 0x000000450000720c */ /* 0x000fe20003f04070 */
[----:B------:R-:W-:Y:S01]  /*26a0*/  IMAD.HI.U32 R10, R4, R101, RZ ;  /* 0x00000065040a7227 */ /* 0x000fe200078e00ff */
[----:B------:R-:W-:Y:S01]  /*26b0*/  @!P3 IADD3 R73, -R73, RZ, RZ ;  /* 0x000000ff4949b210 */ /* 0x000fe20007ffe1ff */
[----:B------:R-:W-:Y:S01]  /*26c0*/  STL [R1+0x6f0], R48 ;  /* 0x0006f03001007387 */ /* 0x000fe20000100800 */
[C---:B------:R-:W-:Y:S01]  /*26d0*/  ISETP.GT.U32.AND P3, PT, R0.reuse, R77, PT ;  /* 0x0000004d0000720c */ /* 0x040fe20003f64070 */
[--C-:B------:R-:W-:Y:S01]  /*26e0*/  @!P1 IMAD.IADD R75, R75, 0x1, -R0.reuse ;  /* 0x000000014b4b9824 */ /* 0x100fe200078e0a00 */
[C---:B------:R-:W-:Y:S01]  /*26f0*/  ISETP.GT.U32.AND P1, PT, R0.reuse, R89, PT ;  /* 0x000000590000720c */ /* 0x040fe20003f24070 */
[--C-:B------:R-:W-:Y:S01]  /*2700*/  @!P2 IMAD.IADD R79, R79, 0x1, -R0.reuse ;  /* 0x000000014f4fa824 */ /* 0x100fe200078e0a00 */
[C---:B------:R-:W-:Y:S01]  /*2710*/  ISETP.GT.U32.AND P2, PT, R0.reuse, R91, PT ;  /* 0x0000005b0000720c */ /* 0x040fe20003f44070 */
[----:B------:R-:W-:Y:S01]  /*2720*/  @!P4 IMAD.IADD R81, R81, 0x1, -R0 ;  /* 0x000000015151c824 */ /* 0x000fe200078e0a00 */
[C---:B------:R-:W-:Y:S01]  /*2730*/  ISETP.GT.U32.AND P4, PT, R0.reuse, R93, PT ;  /* 0x0000005d0000720c */ /* 0x040fe20003f84070 */
[----:B------:R-:W-:Y:S01]  /*2740*/  IMAD.MOV R6, RZ, RZ, -R6 ;  /* 0x000000ffff067224 */ /* 0x000fe200078e0a06 */
[-C--:B------:R-:W-:Y:S01]  /*2750*/  @!P6 IADD3 R83, R83, -R0.reuse, RZ ;  /* 0x800000005353e210 */ /* 0x080fe20007ffe0ff */
[----:B------:R-:W-:Y:S01]  /*2760*/  @!P0 IMAD.IADD R69, R69, 0x1, -R0 ;  /* 0x0000000145458824 */ /* 0x000fe200078e0a00 */
[C---:B------:R-:W-:Y:S01]  /*2770*/  ISETP.GT.U32.AND P0, PT, R0.reuse, R85, PT ;  /* 0x000000550000720c */ /* 0x040fe20003f04070 */
[----:B------:R-:W-:Y:S01]  /*2780*/  IMAD.MOV R8, RZ, RZ, -R8 ;  /* 0x000000ffff087224 */ /* 0x000fe200078e0a08 */
[----:B------:R-:W-:Y:S01]  /*2790*/  ISETP.GT.U32.AND P6, PT, R0, R83, PT ;  /* 0x000000530000720c */ /* 0x000fe20003fc4070 */
[----:B------:R-:W-:Y:S01]  /*27a0*/  IMAD.MOV R10, RZ, RZ, -R10 ;  /* 0x000000ffff0a7224 */ /* 0x000fe200078e0a0a */
[----:B------:R-:W-:Y:S01]  /*27b0*/  @!P3 IADD3 R77, R77, -R0, RZ ;  /* 0x800000004d4db210 */ /* 0x000fe20007ffe0ff */
[--C-:B------:R-:W-:Y:S01]  /*27c0*/  @!P1 IMAD.IADD R89, R89, 0x1, -R0.reuse ;  /* 0x0000000159599824 */ /* 0x100fe200078e0a00 */
[----:B------:R-:W-:Y:S01]  /*27d0*/  ISETP.GE.AND P3, PT, R66, RZ, PT ;  /* 0x000000ff4200720c */ /* 0x000fe20003f66270 */
[--C-:B------:R-:W-:Y:S01]  /*27e0*/  @!P2 IMAD.IADD R91, R91, 0x1, -R0.reuse ;  /* 0x000000015b5ba824 */ /* 0x100fe200078e0a00 */
[----:B------:R-:W-:Y:S01]  /*27f0*/  ISETP.GE.AND P1, PT, R62, RZ, PT ;  /* 0x000000ff3e00720c */ /* 0x000fe20003f26270 */
[--C-:B------:R-:W-:Y:S01]  /*2800*/  @!P4 IMAD.IADD R93, R93, 0x1, -R0.reuse ;  /* 0x000000015d5dc824 */ /* 0x100fe200078e0a00 */
[----:B------:R-:W-:Y:S01]  /*2810*/  ISETP.GE.AND P2, PT, R60, RZ, PT ;  /* 0x000000ff3c00720c */ /* 0x000fe20003f46270 */
[C---:B------:R-:W-:Y:S01]  /*2820*/  IMAD R97, R0.reuse, R6, R97 ;  /* 0x0000000600617224 */ /* 0x040fe200078e0261 */
[----:B------:R-:W-:Y:S01]  /*2830*/  ISETP.GT.U32.AND P4, PT, R0, R77, PT ;  /* 0x0000004d0000720c */ /* 0x000fe20003f84070 */
[--C-:B------:R-:W-:Y:S01]  /*2840*/  @!P0 IMAD.IADD R85, R85, 0x1, -R0.reuse ;  /* 0x0000000155558824 */ /* 0x100fe200078e0a00 */
[----:B------:R-:W-:Y:S01]  /*2850*/  ISETP.GE.AND P0, PT, R64, RZ, PT ;  /* 0x000000ff4000720c */ /* 0x000fe20003f06270 */
[--C-:B------:R-:W-:Y:S01]  /*2860*/  @!P6 IMAD.IADD R83, R83, 0x1, -R0.reuse ;  /* 0x000000015353e824 */ /* 0x100fe200078e0a00 */
[----:B------:R-:W-:Y:S01]  /*2870*/  ISETP.GE.AND P6, PT, R68, RZ, PT ;  /* 0x000000ff4400720c */ /* 0x000fe20003fc6270 */
[C---:B------:R-:W-:Y:S01]  /*2880*/  IMAD R99, R0.reuse, R8, R99 ;  /* 0x0000000800637224 */ /* 0x040fe200078e0263 */
[----:B------:R-:W-:Y:S01]  /*2890*/  STL [R1+0x6ec], R46 ;  /* 0x0006ec2e01007387 */ /* 0x000fe20000100800 */
[----:B------:R-:W-:Y:S01]  /*28a0*/  @!P3 IADD3 R75, -R75, RZ, RZ ;  /* 0x000000ff4b4bb210 */ /* 0x000fe20007ffe1ff */
[C---:B------:R-:W-:Y:S01]  /*28b0*/  IMAD R101, R0.reuse, R10, R101 ;  /* 0x0000000a00657224 */ /* 0x040fe200078e0265 */
[C---:B------:R-:W-:Y:S01]  /*28c0*/  ISETP.GT.U32.AND P3, PT, R0.reuse, R85, PT ;  /* 0x000000550000720c */ /* 0x040fe20003f64070 */
[----:B------:R-:W-:Y:S01]  /*28d0*/  @!P1 IMAD.MOV R81, RZ, RZ, -R81 ;  /* 0x000000ffff519224 */ /* 0x000fe200078e0a51 */
[C---:B------:R-:W-:Y:S01]  /*28e0*/  ISETP.GT.U32.AND P1, PT, R0.reuse, R91, PT ;  /* 0x0000005b0000720c */ /* 0x040fe20003f24070 */
[----:B------:R-:W-:Y:S01]  /*28f0*/  @!P2 IMAD.MOV R83, RZ, RZ, -R83 ;  /* 0x000000ffff53a224 */ /* 0x000fe200078e0a53 */
[C---:B------:R-:W-:Y:S01]  /*2900*/  ISETP.GT.U32.AND P2, PT, R0.reuse, R87, PT ;  /* 0x000000570000720c */ /* 0x040fe20003f44070 */
[--C-:B------:R-:W-:Y:S01]  /*2910*/  @!P4 IMAD.IADD R77, R77, 0x1, -R0.reuse ;  /* 0x000000014d4dc824 */ /* 0x100fe200078e0a00 */
[C---:B------:R-:W-:Y:S01]  /*2920*/  ISETP.GT.U32.AND P4, PT, R0.reuse, R95, PT ;  /* 0x0000005f0000720c */ /* 0x040fe20003f84070 */
[----:B------:R-:W-:Y:S01]  /*2930*/  @!P0 IMAD.MOV R79, RZ, RZ, -R79 ;  /* 0x000000ffff4f8224 */ /* 0x000fe200078e0a4f */
[C---:B------:R-:W-:Y:S01]  /*2940*/  ISETP.GT.U32.AND P0, PT, R0.reuse, R89, PT ;  /* 0x000000590000720c */ /* 0x040fe20003f04070 */
[----:B------:R-:W-:Y:S01]  /*2950*/  @!P6 IMAD.MOV R69, RZ, RZ, -R69 ;  /* 0x000000ffff45e224 */ /* 0x000fe200078e0a45 */
[----:B------:R-:W-:Y:S01]  /*2960*/  ISETP.GT.U32.AND P6, PT, R0, R93, PT ;  /* 0x0000005d0000720c */ /* 0x000fe20003fc4070 */
[----:B------:R-:W-:Y:S01]  /*2970*/  IMAD.HI.U32 R6, R4, R103, RZ ;  /* 0x0000006704067227 */ /* 0x000fe200078e00ff */
[----:B------:R-:W-:Y:S03]  /*2980*/  STL [R1+0x6e8], R44 ;  /* 0x0006e82c01007387 */ /* 0x000fe60000100800 */
[--C-:B------:R-:W-:Y:S01]  /*2990*/  @!P3 IMAD.IADD R85, R85, 0x1, -R0.reuse ;  /* 0x000000015555b824 */ /* 0x100fe200078e0a00 */
[C---:B------:R-:W-:Y:S01]  /*29a0*/  ISETP.GT.U32.AND P3, PT, R0.reuse, R97, PT ;  /* 0x000000610000720c */ /* 0x040fe20003f64070 */
[--C-:B------:R-:W-:Y:S01]  /*29b0*/  @!P1 IMAD.IADD R91, R91, 0x1, -R0.reuse ;  /* 0x000000015b5b9824 */ /* 0x100fe200078e0a00 */
[----:B------:R-:W-:Y:S01]  /*29c0*/  ISETP.GT.U32.AND P1, PT, R0, R101, PT ;  /* 0x000000650000720c */ /* 0x000fe20003f24070 */
[--C-:B------:R-:W-:Y:S01]  /*29d0*/  @!P2 IMAD.IADD R87, R87, 0x1, -R0.reuse ;  /* 0x000000015757a824 */ /* 0x100fe200078e0a00 */
[----:B------:R-:W-:Y:S01]  /*29e0*/  ISETP.GE.AND P2, PT, R56, RZ, PT ;  /* 0x000000ff3800720c */ /* 0x000fe20003f46270 */
[----:B------:R-:W-:Y:S01]  /*29f0*/  @!P4 IMAD.IADD R95, R95, 0x1, -R0 ;  /* 0x000000015f5fc824 */ /* 0x000fe200078e0a00 */
[-C--:B------:R-:W-:Y:S01]  /*2a00*/  @!P0 IADD3 R89, R89, -R0.reuse, RZ ;  /* 0x8000000059598210 */ /* 0x080fe20007ffe0ff */
[----:B------:R-:W-:Y:S01]  /*2a10*/  IMAD.MOV R6, RZ, RZ, -R6 ;  /* 0x000000ffff067224 */ /* 0x000fe200078e0a06 */
[----:B------:R-:W-:Y:S01]  /*2a20*/  ISETP.GT.U32.AND P0, PT, R0, R99, PT ;  /* 0x000000630000720c */ /* 0x000fe20003f04070 */
[----:B------:R-:W-:Y:S01]  /*2a30*/  IMAD.HI.U32 R8, R4, R107, RZ ;  /* 0x0000006b04087227 */ /* 0x000fe200078e00ff */
[----:B------:R-:W-:Y:S01]  /*2a40*/  ISETP.GE.AND P4, PT, R54, RZ, PT ;  /* 0x000000ff3600720c */ /* 0x000fe20003f86270 */
[----:B------:R-:W-:Y:S02]  /*2a50*/  STL [R1+0x6e4], R42 ;  /* 0x0006e42a01007387 */ /* 0x000fe40000100800 */
[----:B------:R-:W-:Y:S01]  /*2a60*/  @!P3 IADD3 R97, R97, -R0, RZ ;  /* 0x800000006161b210 */ /* 0x000fe20007ffe0ff */
[----:B------:R-:W-:Y:S01]  /*2a70*/  IMAD R103, R0, R6, R103 ;  /* 0x0000000600677224 */ /* 0x000fe200078e0267 */
[----:B------:R-:W-:Y:S01]  /*2a80*/  ISETP.GE.AND P3, PT, R52, RZ, PT ;  /* 0x000000ff3400720c */ /* 0x000fe20003f66270 */
[--C-:B------:R-:W-:Y:S01]  /*2a90*/  @!P1 IMAD.IADD R101, R101, 0x1, -R0.reuse ;  /* 0x0000000165659824 */ /* 0x100fe200078e0a00 */
[C---:B------:R-:W-:Y:S01]  /*2aa0*/  ISETP.GT.U32.AND P1, PT, R0.reuse, R87, PT ;  /* 0x000000570000720c */ /* 0x040fe20003f24070 */
[----:B------:R-:W-:Y:S01]  /*2ab0*/  @!P2 IMAD.MOV R85, RZ, RZ, -R85 ;  /* 0x000000ffff55a224 */ /* 0x000fe200078e0a55 */
[----:B------:R-:W-:Y:S01]  /*2ac0*/  ISETP.GT.U32.AND P2, PT, R0, R95, PT ;  /* 0x0000005f0000720c */ /* 0x000fe20003f44070 */
[----:B------:R-:W-:Y:S01]  /*2ad0*/  IMAD.HI.U32 R6, R4, R105, RZ ;  /* 0x0000006904067227 */ /* 0x000fe200078e00ff */
[----:B------:R-:W-:Y:S03]  /*2ae0*/  STL [R1+0x6e0], R40 ;  /* 0x0006e02801007387 */ /* 0x000fe60000100800 */
[----:B------:R-:W-:Y:S01]  /*2af0*/  @!P0 IMAD.IADD R99, R99, 0x1, -R0 ;  /* 0x0000000163638824 */ /* 0x000fe200078e0a00 */
[----:B------:R-:W-:Y:S01]  /*2b00*/  ISETP.GE.AND P0, PT, R50, RZ, PT ;  /* 0x000000ff3200720c */ /* 0x000fe20003f06270 */
[----:B------:R-:W-:Y:S01]  /*2b10*/  IMAD.HI.U32 R10, R4, R109, RZ ;  /* 0x0000006d040a7227 */ /* 0x000fe200078e00ff */
[----:B------:R-:W-:Y:S01]  /*2b20*/  STL [R1+0x6a0], R16 ;  /* 0x0006a01001007387 */ /* 0x000fe20000100800 */
[----:B------:R-:W-:-:S02]  /*2b30*/  @!P3 IADD3 R91, -R91, RZ, RZ ;  /* 0x000000ff5b5bb210 */ /* 0x000fc40007ffe1ff */
[----:B------:R-:W-:Y:S01]  /*2b40*/  @!P6 IMAD.IADD R93, R93, 0x1, -R0 ;  /* 0x000000015d5de824 */ /* 0x000fe200078e0a00 */
[----:B------:R-:W-:Y:S01]  /*2b50*/  ISETP.GE.AND P6, PT, R58, RZ, PT ;  /* 0x000000ff3a00720c */ /* 0x000fe20003fc6270 */
[----:B------:R-:W-:Y:S01]  /*2b60*/  @!P4 IMAD.MOV R89, RZ, RZ, -R89 ;  /* 0x000000ffff59c224 */ /* 0x000fe200078e0a59 */
[----:B------:R-:W-:Y:S01]  /*2b70*/  ISETP.GT.U32.AND P4, PT, R0, R97, PT ;  /* 0x000000610000720c */ /* 0x000fe20003f84070 */
[----:B------:R-:W-:Y:S01]  /*2b80*/  IMAD.MOV R6, RZ, RZ, -R6 ;  /* 0x000000ffff067224 */ /* 0x000fe200078e0a06 */
[----:B------:R-:W-:Y:S01]  /*2b90*/  IADD3 R10, -R10, RZ, RZ ;  /* 0x000000ff0a0a7210 */ /* 0x000fe20007ffe1ff */
[----:B------:R-:W-:Y:S01]  /*2ba0*/  IMAD.MOV R8, RZ, RZ, -R8 ;  /* 0x000000ffff087224 */ /* 0x000fe200078e0a08 */
[C---:B------:R-:W-:Y:S01]  /*2bb0*/  ISETP.GT.U32.AND P3, PT, R0.reuse, R99, PT ;  /* 0x000000630000720c */ /* 0x040fe20003f64070 */
[C---:B------:R-:W-:Y:S01]  /*2bc0*/  IMAD R105, R0.reuse, R6, R105 ;  /* 0x0000000600697224 */ /* 0x040fe200078e0269 */
[----:B------:R-:W-:Y:S01]  /*2bd0*/  STL [R1+0x6dc], R38 ;  /* 0x0006dc2601007387 */ /* 0x000fe20000100800 */
[----:B------:R-:W-:-:S02]  /*2be0*/  IMAD R107, R0, R8, R107 ;  /* 0x00000008006b7224 */ /* 0x000fc400078e026b */
[----:B------:R-:W-:Y:S01]  /*2bf0*/  IMAD.HI.U32 R6, R4, R113, RZ ;  /* 0x0000007104067227 */ /* 0x000fe200078e00ff */
[----:B------:R-:W-:Y:S03]  /*2c00*/  STL [R1+0x6d8], R36 ;  /* 0x0006d82401007387 */ /* 0x000fe60000100800 */
[----:B------:R-:W-:Y:S01]  /*2c10*/  @!P0 IMAD.MOV R93, RZ, RZ, -R93 ;  /* 0x000000ffff5d8224 */ /* 0x000fe200078e0a5d */
[C---:B------:R-:W-:Y:S01]  /*2c20*/  ISETP.GT.U32.AND P0, PT, R0.reuse, R103, PT ;  /* 0x000000670000720c */ /* 0x040fe20003f04070 */
[C---:B------:R-:W-:Y:S01]  /*2c30*/  IMAD R109, R0.reuse, R10, R109 ;  /* 0x0000000a006d7224 */ /* 0x040fe200078e026d */
[----:B------:R-:W-:Y:S01]  /*2c40*/  IADD3 R10, R209, 0x3d, RZ ;  /* 0x0000003dd10a7810 */ /* 0x000fe20007ffe0ff */
[----:B------:R-:W-:Y:S01]  /*2c50*/  IMAD.MOV R6, RZ, RZ, -R6 ;  /* 0x000000ffff067224 */ /* 0x000fe200078e0a06 */
[----:B------:R-:W-:Y:S01]  /*2c60*/  STL [R1+0x6d4], R34 ;  /* 0x0006d42201007387 */ /* 0x000fe20000100800 */
[--C-:B------:R-:W-:Y:S01]  /*2c70*/  @!P1 IMAD.IADD R87, R87, 0x1, -R0.reuse ;  /* 0x0000000157579824 */ /* 0x100fe200078e0a00 */
[C---:B------:R-:W-:Y:S01]  /*2c80*/  ISETP.GT.U32.AND P1, PT, R0.reuse, R105, PT ;  /* 0x000000690000720c */ /* 0x040fe20003f24070 */
[--C-:B------:R-:W-:Y:S01]  /*2c90*/  @!P2 IMAD.IADD R95, R95, 0x1, -R0.reuse ;  /* 0x000000015f5fa824 */ /* 0x100fe200078e0a00 */
[C---:B------:R-:W-:Y:S01]  /*2ca0*/  ISETP.GT.U32.AND P2, PT, R0.reuse, R107, PT ;  /* 0x0000006b0000720c */ /* 0x040fe20003f44070 */
[C---:B------:R-:W-:Y:S01]  /*2cb0*/  IMAD R113, R0.reuse, R6, R113 ;  /* 0x0000000600717224 */ /* 0x040fe200078e0271 */
[----:B------:R-:W-:Y:S01]  /*2cc0*/  IABS R133, R10 ;  /* 0x0000000a00857213 */ /* 0x000fe20000000000 */
[----:B------:R-:W-:Y:S01]  /*2cd0*/  @!P6 IMAD.MOV R77, RZ, RZ, -R77 ;  /* 0x000000ffff4de224 */ /* 0x000fe200078e0a4d */
[C---:B------:R-:W-:Y:S01]  /*2ce0*/  ISETP.GT.U32.AND P6, PT, R0.reuse, R101, PT ;  /* 0x000000650000720c */ /* 0x040fe20003fc4070 */
[----:B------:R-:W-:Y:S01]  /*2cf0*/  @!P4 IMAD.IADD R97, R97, 0x1, -R0 ;  /* 0x000000016161c824 */ /* 0x000fe200078e0a00 */
[----:B------:R-:W-:Y:S01]  /*2d00*/  ISETP.GT.U32.AND P4, PT, R0, R109, PT ;  /* 0x0000006d0000720c */ /* 0x000fe20003f84070 */
[C---:B------:R-:W-:Y:S01]  /*2d10*/  IMAD.HI.U32 R6, R4.reuse, R115, RZ ;  /* 0x0000007304067227 */ /* 0x040fe200078e00ff */
[----:B------:R-:W-:Y:S03]  /*2d20*/  STL [R1+0x6d0], R32 ;  /* 0x0006d02001007387 */ /* 0x000fe60000100800 */
[----:B------:R-:W-:Y:S01]  /*2d30*/  IMAD.HI.U32 R12, R4, R111, RZ ;  /* 0x0000006f040c7227 */ /* 0x000fe200078e00ff */
[----:B------:R-:W-:Y:S03]  /*2d40*/  STL [R1+0x6cc], R30 ;  /* 0x0006cc1e01007387 */ /* 0x000fe60000100800 */
[----:B------:R-:W-:Y:S01]  /*2d50*/  IMAD.MOV R6, RZ, RZ, -R6 ;  /* 0x000000ffff067224 */ /* 0x000fe200078e0a06 */
[----:B------:R-:W-:Y:S01]  /*2d60*/  STL [R1+0x6c8], R28 ;  /* 0x0006c81c01007387 */ /* 0x000fe20000100800 */
[----:B------:R-:W-:Y:S01]  /*2d70*/  IMAD.MOV R12, RZ, RZ, -R12 ;  /* 0x000000ffff0c7224 */ /* 0x000fe200078e0a0c */
[----:B------:R-:W-:Y:S01]  /*2d80*/  @!P6 IADD3 R101, R101, -R0, RZ ;  /* 0x800000006565e210 */ /* 0x000fe20007ffe0ff */
[--C-:B------:R-:W-:Y:S01]  /*2d90*/  @!P3 IMAD.IADD R99, R99, 0x1, -R0.reuse ;  /* 0x000000016363b824 */ /* 0x100fe200078e0a00 */
[----:B------:R-:W-:Y:S01]  /*2da0*/  ISETP.GE.AND P3, PT, R48, RZ, PT ;  /* 0x000000ff3000720c */ /* 0x000fe20003f66270 */
[--C-:B------:R-:W-:Y:S01]  /*2db0*/  @!P0 IMAD.IADD R103, R103, 0x1, -R0.reuse ;  /* 0x0000000167678824 */ /* 0x100fe200078e0a00 */
[----:B------:R-:W-:Y:S01]  /*2dc0*/  ISETP.GE.AND P0, PT, R46, RZ, PT ;  /* 0x000000ff2e00720c */ /* 0x000fe20003f06270 */
[C---:B------:R-:W-:Y:S01]  /*2dd0*/  IMAD R115, R0.reuse, R6, R115 ;  /* 0x0000000600737224 */ /* 0x040fe200078e0273 */
[----:B------:R-:W-:Y:S01]  /*2de0*/  STL [R1+0x6c4], R26 ;  /* 0x0006c41a01007387 */ /* 0x000fe20000100800 */
[----:B------:R-:W-:Y:S01]  /*2df0*/  IMAD R111, R0, R12, R111 ;  /* 0x0000000c006f7224 */ /* 0x000fe200078e026f */
[----:B------:R-:W-:Y:S01]  /*2e00*/  IADD3 R12, R209, 0x3c, RZ ;  /* 0x0000003cd10c7810 */ /* 0x000fe20007ffe0ff */
[----:B------:R-:W-:Y:S01]  /*2e10*/  IMAD.HI.U32 R6, R4, R117, RZ ;  /* 0x0000007504067227 */ /* 0x000fe200078e00ff */
[----:B------:R-:W-:Y:S02]  /*2e20*/  STL [R1+0x6c0], R24 ;  /* 0x0006c01801007387 */ /* 0x000fe40000100800 */
[----:B------:R-:W-:Y:S01]  /*2e30*/  ISETP.GT.U32.AND P6, PT, R0, R111, PT ;  /* 0x0000006f0000720c */ /* 0x000fe20003fc4070 */
[--C-:B------:R-:W-:Y:S01]  /*2e40*/  @!P1 IMAD.IADD R105, R105, 0x1, -R0.reuse ;  /* 0x0000000169699824 */ /* 0x100fe200078e0a00 */
[----:B------:R-:W-:Y:S01]  /*2e50*/  ISETP.GE.AND P1, PT, R44, RZ, PT ;  /* 0x000000ff2c00720c */ /* 0x000fe20003f26270 */
[----:B------:R-:W-:Y:S01]  /*2e60*/  @!P2 IMAD.IADD R107, R107, 0x1, -R0 ;  /* 0x000000016b6ba824 */ /* 0x000fe200078e0a00 */
[----:B------:R-:W-:Y:S01]  /*2e70*/  ISETP.GE.AND P2, PT, R42, RZ, PT ;  /* 0x000000ff2a00720c */ /* 0x000fe20003f46270 */
[----:B------:R-:W-:Y:S01]  /*2e80*/  IMAD.MOV R6, RZ, RZ, -R6 ;  /* 0x000000ffff067224 */ /* 0x000fe200078e0a06 */
[----:B------:R-:W-:Y:S01]  /*2e90*/  IABS R127, R12 ;  /* 0x0000000c007f7213 */ /* 0x000fe20000000000 */
[----:B------:R-:W-:Y:S01]  /*2ea0*/  @!P4 IMAD.IADD R109, R109, 0x1, -R0 ;  /* 0x000000016d6dc824 */ /* 0x000fe200078e0a00 */
[----:B------:R-:W-:Y:S01]  /*2eb0*/  ISETP.GE.AND P4, PT, R40, RZ, PT ;  /* 0x000000ff2800720c */ /* 0x000fe20003f86270 */
[----:B------:R-:W-:Y:S01]  /*2ec0*/  IMAD R117, R0, R6, R117 ;  /* 0x0000000600757224 */ /* 0x000fe200078e0275 */
[----:B------:R-:W-:Y:S01]  /*2ed0*/  STL [R1+0x6bc], R22 ;  /* 0x0006bc1601007387 */ /* 0x000fe20000100800 */
[----:B------:R-:W-:-:S02]  /*2ee0*/  IMAD.HI.U32 R6, R4, R119, RZ ;  /* 0x0000007704067227 */ /* 0x000fc400078e00ff */
[----:B------:R-:W-:Y:S01]  /*2ef0*/  @!P6 IADD3 R111, R111, -R0, RZ ;  /* 0x800000006f6fe210 */ /* 0x000fe20007ffe0ff */
[----:B------:R-:W-:Y:S01]  /*2f00*/  STL [R1+0x6b8], R20 ;  /* 0x0006b81401007387 */ /* 0x000fe20000100800 */
[----:B------:R-:W-:Y:S01]  /*2f10*/  @!P3 IMAD.MOV R87, RZ, RZ, -R87 ;  /* 0x000000ffff57b224 */ /* 0x000fe200078e0a57 */
[C---:B------:R-:W-:Y:S01]  /*2f20*/  ISETP.GT.U32.AND P3, PT, R0.reuse, R103, PT ;  /* 0x000000670000720c */ /* 0x040fe20003f64070 */
[----:B------:R-:W-:Y:S01]  /*2f30*/  @!P0 IMAD.MOV R95, RZ, RZ, -R95 ;  /* 0x000000ffff5f8224 */ /* 0x000fe200078e0a5f */
[C---:B------:R-:W-:Y:S01]  /*2f40*/  ISETP.GT.U32.AND P0, PT, R0.reuse, R105, PT ;  /* 0x000000690000720c */ /* 0x040fe20003f04070 */
[----:B------:R-:W-:Y:S01]  /*2f50*/  IMAD.MOV R6, RZ, RZ, -R6 ;  /* 0x000000ffff067224 */ /* 0x000fe200078e0a06 */
[C---:B------:R-:W-:Y:S01]  /*2f60*/  ISETP.GT.U32.AND P6, PT, R0.reuse, R111, PT ;  /* 0x0000006f0000720c */ /* 0x040fe20003fc4070 */
[----:B------:R-:W-:Y:S01]  /*2f70*/  @!P1 IMAD.MOV R97, RZ, RZ, -R97 ;  /* 0x000000ffff619224 */ /* 0x000fe200078e0a61 */
[C---:B------:R-:W-:Y:S01]  /*2f80*/  ISETP.GT.U32.AND P1, PT, R0.reuse, R107, PT ;  /* 0x0000006b0000720c */ /* 0x040fe20003f24070 */
[----:B------:R-:W-:Y:S01]  /*2f90*/  @!P2 IMAD.MOV R99, RZ, RZ, -R99 ;  /* 0x000000ffff63a224 */ /* 0x000fe200078e0a63 */
[C---:B------:R-:W-:Y:S01]  /*2fa0*/  ISETP.GT.U32.AND P2, PT, R0.reuse, R109, PT ;  /* 0x0000006d0000720c */ /* 0x040fe20003f44070 */
[----:B------:R-:W-:Y:S01]  /*2fb0*/  IMAD R119, R0, R6, R119 ;  /* 0x0000000600777224 */ /* 0x000fe200078e0277 */
[----:B------:R-:W-:Y:S01]  /*2fc0*/  @!P4 IADD3 R101, -R101, RZ, RZ ;  /* 0x000000ff6565c210 */ /* 0x000fe20007ffe1ff */
[----:B------:R-:W-:Y:S01]  /*2fd0*/  IMAD.HI.U32 R6, R4, R121, RZ ;  /* 0x0000007904067227 */ /* 0x000fe200078e00ff */
[----:B------:R-:W-:Y:S01]  /*2fe0*/  ISETP.GT.U32.AND P4, PT, R0, R113, PT ;  /* 0x000000710000720c */ /* 0x000fe20003f84070 */
[----:B------:R-:W-:Y:S02]  /*2ff0*/  STL [R1+0x6b4], R18 ;  /* 0x0006b41201007387 */ /* 0x000fe40000100800 */
[----:B------:R-:W-:-:S02]  /*3000*/  IMAD.MOV R6, RZ, RZ, -R6 ;  /* 0x000000ffff067224 */ /* 0x000fc400078e0a06 */
[--C-:B------:R-:W-:Y:S01]  /*3010*/  @!P3 IMAD.IADD R103, R103, 0x1, -R0.reuse ;  /* 0x000000016767b824 */ /* 0x100fe200078e0a00 */
[C---:B------:R-:W-:Y:S01]  /*3020*/  ISETP.GT.U32.AND P3, PT, R0.reuse, R115, PT ;  /* 0x000000730000720c */ /* 0x040fe20003f64070 */
[C---:B------:R-:W-:Y:S01]  /*3030*/  IMAD R121, R0.reuse, R6, R121 ;  /* 0x0000000600797224 */ /* 0x040fe200078e0279 */
[----:B------:R-:W-:Y:S01]  /*3040*/  STL [R1+0x6b0], R14 ;  /* 0x0006b00e01007387 */ /* 0x000fe20000100800 */
[--C-:B------:R-:W-:Y:S01]  /*3050*/  @!P0 IMAD.IADD R105, R105, 0x1, -R0.reuse ;  /* 0x0000000169698824 */ /* 0x100fe200078e0a00 */
[----:B------:R-:W-:Y:S01]  /*3060*/  ISETP.GT.U32.AND P0, PT, R0, R117, PT ;  /* 0x000000750000720c */ /* 0x000fe20003f04070 */
[----:B------:R-:W-:Y:S01]  /*3070*/  IMAD.HI.U32 R6, R4, R123, RZ ;  /* 0x0000007b04067227 */ /* 0x000fe200078e00ff */
[----:B------:R-:W-:Y:S01]  /*3080*/  STL [R1+0x6ac], R12 ;  /* 0x0006ac0c01007387 */ /* 0x000fe20000100800 */
[----:B------:R-:W-:Y:S02]  /*3090*/  @!P4 IADD3 R113, R113, -R0, RZ ;  /* 0x800000007171c210 */ /* 0x000fe40007ffe0ff */
[--C-:B------:R-:W-:Y:S01]  /*30a0*/  @!P1 IMAD.IADD R107, R107, 0x1, -R0.reuse ;  /* 0x000000016b6b9824 */ /* 0x100fe200078e0a00 */
[----:B------:R-:W-:Y:S01]  /*30b0*/  ISETP.GT.U32.AND P1, PT, R0, R119, PT ;  /* 0x000000770000720c */ /* 0x000fe20003f24070 */
[----:B------:R-:W-:Y:S01]  /*30c0*/  @!P2 IMAD.IADD R109, R109, 0x1, -R0 ;  /* 0x000000016d6da824 */ /* 0x000fe200078e0a00 */
[----:B------:R-:W-:Y:S01]  /*30d0*/  ISETP.GE.AND P2, PT, R38, RZ, PT ;  /* 0x000000ff2600720c */ /* 0x000fe20003f46270 */
[----:B------:R-:W-:Y:S01]  /*30e0*/  IMAD.MOV R6, RZ, RZ, -R6 ;  /* 0x000000ffff067224 */ /* 0x000fe200078e0a06 */
[----:B------:R-:W-:Y:S01]  /*30f0*/  ISETP.GE.AND P4, PT, R36, RZ, PT ;  /* 0x000000ff2400720c */ /* 0x000fe20003f86270 */
[----:B------:R-:W-:Y:S01]  /*3100*/  @!P6 IMAD.IADD R111, R111, 0x1, -R0 ;  /* 0x000000016f6fe824 */ /* 0x000fe200078e0a00 */
[C---:B------:R-:W-:Y:S01]  /*3110*/  ISETP.GT.U32.AND P6, PT, R0.reuse, R121, PT ;  /* 0x000000790000720c */ /* 0x040fe20003fc4070 */
[----:B------:R-:W-:Y:S01]  /*3120*/  IMAD R123, R0, R6, R123 ;  /* 0x00000006007b7224 */ /* 0x000fe200078e027b */
[----:B------:R-:W-:Y:S01]  /*3130*/  STL [R1+0x6a8], R10 ;  /* 0x0006a80a01007387 */ /* 0x000fe20000100800 */
[----:B------:R-:W-:-:S04]  /*3140*/  IMAD.HI.U32 R6, R4, R127, RZ ;  /* 0x0000007f04067227 */ /* 0x000fc800078e00ff */
[----:B------:R-:W-:Y:S01]  /*3150*/  @!P3 IMAD.IADD R115, R115, 0x1, -R0 ;  /* 0x000000017373b824 */ /* 0x000fe200078e0a00 */
[----:B------:R-:W-:Y:S01]  /*3160*/  ISETP.GE.AND P3, PT, R34, RZ, PT ;  /* 0x000000ff2200720c */ /* 0x000fe20003f66270 */
[----:B------:R-:W-:Y:S01]  /*3170*/  IMAD.MOV R6, RZ, RZ, -R6 ;  /* 0x000000ffff067224 */ /* 0x000fe200078e0a06 */
[----:B------:R-:W-:Y:S01]  /*3180*/  @!P2 IADD3 R103, -R103, RZ, RZ ;  /* 0x000000ff6767a210 */ /* 0x000fe20007ffe1ff */
[----:B------:R-:W-:Y:S01]  /*3190*/  @!P0 IMAD.IADD R117, R117, 0x1, -R0 ;  /* 0x0000000175758824 */ /* 0x000fe200078e0a00 */
[----:B------:R-:W-:Y:S01]  /*31a0*/  ISETP.GE.AND P0, PT, R32, RZ, PT ;  /* 0x000000ff2000720c */ /* 0x000fe20003f06270 */
[----:B------:R-:W-:Y:S01]  /*31b0*/  IMAD.HI.U32 R8, R4, R125, RZ ;  /* 0x0000007d04087227 */ /* 0x000fe200078e00ff */
[----:B------:R-:W-:-:S03]  /*31c0*/  ISETP.GT.U32.AND P2, PT, R0, R113, PT ;  /* 0x000000710000720c */ /* 0x000fc60003f44070 */
[----:B------:R-:W-:Y:S01]  /*31d0*/  @!P1 IMAD.IADD R119, R119, 0x1, -R0 ;  /* 0x0000000177779824 */ /* 0x000fe200078e0a00 */
[----:B------:R-:W-:Y:S01]  /*31e0*/  ISETP.GE.AND P1, PT, R30, RZ, PT ;  /* 0x000000ff1e00720c */ /* 0x000fe20003f26270 */
[----:B------:R-:W-:Y:S02]  /*31f0*/  IMAD R127, R0, R6, R127 ;  /* 0x00000006007f7224 */ /* 0x000fe400078e027f */
[----:B------:R-:W-:-:S04]  /*3200*/  IMAD.HI.U32 R6, R4, R133, RZ ;  /* 0x0000008504067227 */ /* 0x000fc800078e00ff */
[----:B------:R-:W-:Y:S02]  /*3210*/  IMAD.MOV R8, RZ, RZ, -R8 ;  /* 0x000000ffff087224 */ /* 0x000fe400078e0a08 */
[----:B------:R-:W-:Y:S01]  /*3220*/  @!P4 IMAD.MOV R105, RZ, RZ, -R105 ;  /* 0x000000ffff69c224 */ /* 0x000fe200078e0a69 */
[C---:B------:R-:W-:Y:S01]  /*3230*/  ISETP.GT.U32.AND P4, PT, R0.reuse, R119, PT ;  /* 0x000000770000720c */ /* 0x040fe20003f84070 */
[----:B------:R-:W-:Y:S02]  /*3240*/  IMAD.MOV R6, RZ, RZ, -R6 ;  /* 0x000000ffff067224 */ /* 0x000fe400078e0a06 */
[----:B------:R-:W-:Y:S01]  /*3250*/  @!P6 IMAD.IADD R121, R121, 0x1, -R0 ;  /* 0x000000017979e824 */ /* 0x000fe200078e0a00 */
[C---:B------:R-:W-:Y:S01]  /*3260*/  ISETP.GT.U32.AND P6, PT, R0.reuse, R115, PT ;  /* 0x000000730000720c */ /* 0x040fe20003fc4070 */
[----:B------:R-:W-:Y:S01]  /*3270*/  IMAD R125, R0, R8, R125 ;  /* 0x00000008007d7224 */ /* 0x000fe200078e027d */
[----:B------:R-:W-:Y:S01]  /*3280*/  IADD3 R8, R209, 0x3e, RZ ;  /* 0x0000003ed1087810 */ /* 0x000fe20007ffe0ff */
[----:B------:R-:W-:-:S02]  /*3290*/  IMAD.MOV.U32 R129, RZ, RZ, R109 ;  /* 0x000000ffff817224 */ /* 0x000fc400078e006d */
[----:B------:R-:W-:Y:S01]  /*32a0*/  IMAD.MOV.U32 R131, RZ, RZ, R111 ;  /* 0x000000ffff837224 */ /* 0x000fe200078e006f */
[----:B------:R-:W-:Y:S01]  /*32b0*/  IABS R135, R8 ;  /* 0x0000000800877213 */ /* 0x000fe20000000000 */
[C---:B------:R-:W-:Y:S01]  /*32c0*/  IMAD R133, R0.reuse, R6, R133 ;  /* 0x0000000600857224 */ /* 0x040fe200078e0285 */
[----:B--2---:R-:W-:Y:S01]  /*32d0*/  LOP3.LUT R6, R191, 0x3f, RZ, 0xc0, !PT ;  /* 0x0000003fbf067812 */ /* 0x004fe200078ec0ff */
[----:B------:R-:W-:Y:S01]  /*32e0*/  @!P3 IMAD.MOV R107, RZ, RZ, -R107 ;  /* 0x000000ffff6bb224 */ /* 0x000fe200078e0a6b */
[C---:B------:R-:W-:Y:S01]  /*32f0*/  ISETP.GT.U32.AND P3, PT, R0.reuse, R117, PT ;  /* 0x000000750000720c */ /* 0x040fe20003f64070 */
[----:B------:R-:W-:Y:S01]  /*3300*/  @!P0 IMAD.MOV R129, RZ, RZ, -R129 ;  /* 0x000000ffff818224 */ /* 0x000fe200078e0a81 */
[----:B------:R-:W-:Y:S01]  /*3310*/  ISETP.GT.U32.AND P0, PT, R0, R121, PT ;  /* 0x000000790000720c */ /* 0x000fe20003f04070 */
[----:B------:R-:W-:Y:S01]  /*3320*/  @!P2 IMAD.IADD R113, R113, 0x1, -R0 ;  /* 0x000000017171a824 */ /* 0x000fe200078e0a00 */
[----:B------:R-:W-:Y:S01]  /*3330*/  @!P1 IADD3 R131, -R131, RZ, RZ ;  /* 0x000000ff83839210 */ /* 0x000fe20007ffe1ff */
[----:B------:R-:W-:Y:S01]  /*3340*/  IMAD R208, R208, 0x80, R6 ;  /* 0x00000080d0d07824 */ /* 0x000fe200078e0206 */
[----:B------:R-:W-:Y:S01]  /*3350*/  ISETP.GT.U32.AND P2, PT, R0, R125, PT ;  /* 0x0000007d0000720c */ /* 0x000fe20003f44070 */
[----:B------:R-:W-:Y:S01]  /*3360*/  IMAD.HI.U32 R4, R4, R135, RZ ;  /* 0x0000008704047227 */ /* 0x000fe200078e00ff */
[----:B------:R-:W-:Y:S01]  /*3370*/  ISETP.GT.U32.AND P1, PT, R0, R123, PT ;  /* 0x0000007b0000720c */ /* 0x000fe20003f24070 */
[----:B------:R-:W-:Y:S01]  /*3380*/  STL [R1+0x6a4], R8 ;  /* 0x0006a40801007387 */ /* 0x000fe20000100800 */
[----:B------:R-:W-:Y:S01]  /*3390*/  IABS R17, R208 ;  /* 0x000000d000117213 */ /* 0x000fe20000000000 */
[--C-:B------:R-:W-:Y:S01]  /*33a0*/  @!P4 IMAD.IADD R119, R119, 0x1, -R0.reuse ;  /* 0x000000017777c824 */ /* 0x100fe200078e0a00 */
[----:B------:R-:W-:Y:S01]  /*33b0*/  ISETP.GE.AND P4, PT, R28, RZ, PT ;  /* 0x000000ff1c00720c */ /* 0x000fe20003f86270 */
[----:B------:R-:W-:Y:S01]  /*33c0*/  @!P6 IMAD.IADD R115, R115, 0x1, -R0 ;  /* 0x000000017373e824 */ /* 0x000fe200078e0a00 */
[----:B------:R-:W-:Y:S01]  /*33d0*/  ISETP.GT.U32.AND P6, PT, R0, R127, PT ;  /* 0x0000007f0000720c */ /* 0x000fe20003fc4070 */
[----:B------:R-:W-:Y:S01]  /*33e0*/  IMAD.MOV R4, RZ, RZ, -R4 ;  /* 0x000000ffff047224 */ /* 0x000fe200078e0a04 */
[----:B------:R-:W-:Y:S01]  /*33f0*/  IADD3 R210, R208, 0x40, RZ ;  /* 0x00000040d0d27810 */ /* 0x000fe20007ffe0ff */
[--C-:B------:R-:W-:Y:S01]  /*3400*/  @!P3 IMAD.IADD R117, R117, 0x1, -R0.reuse ;  /* 0x000000017575b824 */ /* 0x100fe200078e0a00 */
[C---:B------:R-:W-:Y:S01]  /*3410*/  ISETP.GT.U32.AND P3, PT, R0.reuse, R133, PT ;  /* 0x000000850000720c */ /* 0x040fe20003f64070 */
[----:B------:R-:W-:Y:S01]  /*3420*/  IMAD R135, R0, R4, R135 ;  /* 0x0000000400877224 */ /* 0x000fe200078e0287 */
[----:B------:R-:W-:Y:S01]  /*3430*/  MOV R139, R115 ;  /* 0x00000073008b7202 */ /* 0x000fe20000000f00 */
[--C-:B------:R-:W-:Y:S01]  /*3440*/  @!P0 IMAD.IADD R121, R121, 0x1, -R0.reuse ;  /* 0x0000000179798824 */ /* 0x100fe200078e0a00 */
[----:B------:R-:W-:Y:S01]  /*3450*/  ISETP.GE.AND P0, PT, R26, RZ, PT ;  /* 0x000000ff1a00720c */ /* 0x000fe20003f06270 */
[----:B------:R-:W-:Y:S01]  /*3460*/  IMAD.HI.U32 R4, R3, R17, RZ ;  /* 0x0000001103047227 */ /* 0x000fe200078e00ff */
[----:B------:R-:W-:Y:S01]  /*3470*/  @!P1 IADD3 R123, R123, -R0, RZ ;  /* 0x800000007b7b9210 */ /* 0x000fe20007ffe0ff */
[----:B------:R-:W-:Y:S01]  /*3480*/  STL.64 [R1+0x7a0], R208 ;  /* 0x0007a0d001007387 */ /* 0x000fe20000100a00 */
[----:B------:R-:W-:Y:S01]  /*3490*/  ISETP.GE.AND P1, PT, R24, RZ, PT ;  /* 0x000000ff1800720c */ /* 0x000fe20003f26270 */
[----:B------:R-:W-:Y:S01]  /*34a0*/  @!P2 IMAD.IADD R125, R125, 0x1, -R0 ;  /* 0x000000017d7da824 */ /* 0x000fe200078e0a00 */
[----:B------:R-:W-:Y:S01]  /*34b0*/  ISETP.GE.AND P2, PT, R22, RZ, PT ;  /* 0x000000ff1600720c */ /* 0x000fe20003f46270 */
[----:B------:R-:W-:Y:S01]  /*34c0*/  IMAD.MOV.U32 R137, RZ, RZ, R113 ;  /* 0x000000ffff897224 */ /* 0x000fe200078e0071 */
[----:B------:R-:W-:Y:S01]  /*34d0*/  MOV R145, R121 ;  /* 0x0000007900917202 */ /* 0x000fe20000000f00 */
[----:B------:R-:W-:Y:S01]  /*34e0*/  IMAD.MOV R4, RZ, RZ, -R4 ;  /* 0x000000ffff047224 */ /* 0x000fe200078e0a04 */
[----:B------:R1:W-:Y:S01]  /*34f0*/  STL [R1+0x930], R210 ;  /* 0x000930d201007387 */ /* 0x0003e20000100800 */
[----:B------:R-:W-:Y:S01]  /*3500*/  @!P4 IMAD.MOV R137, RZ, RZ, -R137 ;  /* 0x000000ffff89c224 */ /* 0x000fe200078e0a89 */
[----:B------:R-:W-:Y:S01]  /*3510*/  ISETP.GT.U32.AND P4, PT, R0, R123, PT ;  /* 0x0000007b0000720c */ /* 0x000fe20003f84070 */
[----:B------:R-:W-:Y:S01]  /*3520*/  IMAD R17, R2, R4, R17 ;  /* 0x0000000402117224 */ /* 0x000fe200078e0211 */
[----:B------:R-:W-:Y:S01]  /*3530*/  IABS R4, R210 ;  /* 0x000000d200047213 */ /* 0x000fe20000000000 */
[----:B------:R-:W-:Y:S01]  /*3540*/  @!P6 IMAD.IADD R127, R127, 0x1, -R0 ;  /* 0x000000017f7fe824 */ /* 0x000fe200078e0a00 */
[----:B------:R-:W-:Y:S01]  /*3550*/  ISETP.GE.AND P6, PT, R20, RZ, PT ;  /* 0x000000ff1400720c */ /* 0x000fe20003fc6270 */
[----:B------:R-:W-:-:S02]  /*3560*/  IMAD.MOV.U32 R143, RZ, RZ, R119 ;  /* 0x000000ffff8f7224 */ /* 0x000fc400078e0077 */
[----:B------:R-:W-:Y:S01]  /*3570*/  @!P3 IMAD.IADD R133, R133, 0x1, -R0 ;  /* 0x000000018585b824 */ /* 0x000fe200078e0a00 */
[C---:B------:R-:W-:Y:S01]  /*3580*/  ISETP.GT.U32.AND P3, PT, R0.reuse, R127, PT ;  /* 0x0000007f0000720c */ /* 0x040fe20003f64070 */
[----:B------:R-:W-:Y:S01]  /*3590*/  @!P0 IMAD.MOV R139, RZ, RZ, -R139 ;  /* 0x000000ffff8b8224 */ /* 0x000fe200078e0a8b */
[----:B------:R-:W-:Y:S01]  /*35a0*/  ISETP.GT.U32.AND P0, PT, R0, R125, PT ;  /* 0x0000007d0000720c */ /* 0x000fe20003f04070 */
[----:B------:R-:W-:-:S04]  /*35b0*/  IMAD.HI.U32 R3, R3, R4, RZ ;  /* 0x0000000403037227 */ /* 0x000fc800078e00ff */
[----:B------:R-:W-:Y:S02]  /*35c0*/  IMAD.MOV.U32 R141, RZ, RZ, R117 ;  /* 0x000000ffff8d7224 */ /* 0x000fe400078e0075 */
[----:B------:R-:W-:Y:S01]  /*35d0*/  @!P2 IMAD.MOV R143, RZ, RZ, -R143 ;  /* 0x000000ffff8fa224 */ /* 0x000fe200078e0a8f */
[C---:B------:R-:W-:Y:S01]  /*35e0*/  ISETP.GT.U32.AND P2, PT, R0.reuse, R135, PT ;  /* 0x000000870000720c */ /* 0x040fe20003f44070 */
[----:B------:R-:W-:Y:S02]  /*35f0*/  IMAD.MOV R3, RZ, RZ, -R3 ;  /* 0x000000ffff037224 */ /* 0x000fe400078e0a03 */
[----:B------:R-:W-:Y:S01]  /*3600*/  @!P1 IMAD.MOV R141, RZ, RZ, -R141 ;  /* 0x000000ffff8d9224 */ /* 0x000fe200078e0a8d */
[----:B------:R-:W-:Y:S01]  /*3610*/  ISETP.GT.U32.AND P1, PT, R0, R133, PT ;  /* 0x000000850000720c */ /* 0x000fe20003f24070 */
[----:B------:R-:W-:Y:S01]  /*3620*/  @!P4 IMAD.IADD R123, R123, 0x1, -R0 ;  /* 0x000000017b7bc824 */ /* 0x000fe200078e0a00 */
[C---:B------:R-:W-:Y:S01]  /*3630*/  ISETP.GT.U32.AND P4, PT, R2.reuse, R17, PT ;  /* 0x000000110200720c */ /* 0x040fe20003f84070 */
[----:B------:R-:W-:Y:S01]  /*3640*/  IMAD R3, R2, R3, R4 ;  /* 0x0000000302037224 */ /* 0x000fe200078e0204 */
[----:B------:R-:W-:Y:S01]  /*3650*/  IADD3 R4, R252, -0x5, RZ ;  /* 0xfffffffbfc047810 */ /* 0x000fe20007ffe0ff */
[--C-:B------:R-:W-:Y:S01]  /*3660*/  @!P3 IMAD.IADD R127, R127, 0x1, -R0.reuse ;  /* 0x000000017f7fb824 */ /* 0x100fe200078e0a00 */
[----:B------:R-:W-:Y:S01]  /*3670*/  MOV R147, R123 ;  /* 0x0000007b00937202 */ /* 0x000fe20000000f00 */
[--C-:B------:R-:W-:Y:S01]  /*3680*/  @!P0 IMAD.IADD R125, R125, 0x1, -R0.reuse ;  /* 0x000000017d7d8824 */ /* 0x100fe200078e0a00 */
[----:B------:R-:W-:Y:S01]  /*3690*/  ISETP.GT.U32.AND P3, PT, R2, R3, PT ;  /* 0x000000030200720c */ /* 0x000fe20003f64070 */
[--C-:B------:R-:W-:Y:S01]  /*36a0*/  @!P2 IMAD.IADD R135, R135, 0x1, -R0.reuse ;  /* 0x000000018787a824 */ /* 0x100fe200078e0a00 */
[----:B------:R-:W-:Y:S01]  /*36b0*/  ISETP.GE.AND P0, PT, R14, RZ, PT ;  /* 0x000000ff0e00720c */ /* 0x000fe20003f06270 */
[----:B------:R-:W-:Y:S01]  /*36c0*/  IMAD.MOV.U32 R149, RZ, RZ, R125 ;  /* 0x000000ffff957224 */ /* 0x000fe200078e007d */
[----:B------:R-:W-:Y:S01]  /*36d0*/  ISETP.GE.AND P2, PT, R16, RZ, PT ;  /* 0x000000ff1000720c */ /* 0x000fe20003f46270 */
[----:B------:R-:W-:Y:S01]  /*36e0*/  @!P1 IMAD.IADD R133, R133, 0x1, -R0 ;  /* 0x0000000185859824 */ /* 0x000fe200078e0a00 */
[----:B------:R-:W-:Y:S01]  /*36f0*/  ISETP.GE.AND P1, PT, R12, RZ, PT ;  /* 0x000000ff0c00720c */ /* 0x000fe20003f26270 */
[--C-:B------:R-:W-:Y:S01]  /*3700*/  @!P4 IMAD.IADD R17, R17, 0x1, -R2.reuse ;  /* 0x000000011111c824 */ /* 0x100fe200078e0a02 */
[----:B------:R-:W-:Y:S01]  /*3710*/  ISETP.GT.U32.AND P4, PT, R0, R135, PT ;  /* 0x000000870000720c */ /* 0x000fe20003f84070 */
[----:B------:R-:W-:Y:S01]  /*3720*/  @!P6 IMAD.MOV R145, RZ, RZ, -R145 ;  /* 0x000000ffff91e224 */ /* 0x000fe200078e0a91 */
[----:B------:R-:W-:Y:S01]  /*3730*/  ISETP.GE.AND P6, PT, R18, RZ, PT ;  /* 0x000000ff1200720c */ /* 0x000fe20003fc6270 */
[----:B------:R-:W-:Y:S01]  /*3740*/  IMAD.MOV.U32 R153, RZ, RZ, R133 ;  /* 0x000000ffff997224 */ /* 0x000fe200078e0085 */
[----:B------:R-:W-:Y:S01]  /*3750*/  MOV R151, R127 ;  /* 0x0000007f00977202 */ /* 0x000fe20000000f00 */
[----:B------:R-:W-:-:S02]  /*3760*/  @!P3 IMAD.IADD R3, R3, 0x1, -R2 ;  /* 0x000000010303b824 */ /* 0x000fc400078e0a02 */
[----:B------:R-:W-:Y:S01]  /*3770*/  @!P0 IMAD.MOV R149, RZ, RZ, -R149 ;  /* 0x000000ffff958224 */ /* 0x000fe200078e0a95 */
[C---:B------:R-:W-:Y:S01]  /*3780*/  ISETP.GT.U32.AND P0, PT, R2.reuse, R17, PT ;  /* 0x000000110200720c */ /* 0x040fe20003f04070 */
[----:B------:R-:W-:Y:S01]  /*3790*/  @!P2 IMAD.MOV R155, RZ, RZ, -R155 ;  /* 0x000000ffff9ba224 */ /* 0x000fe200078e0a9b */
[----:B------:R-:W-:Y:S01]  /*37a0*/  ISETP.GT.U32.AND P3, PT, R2, R3, PT ;  /* 0x000000030200720c */ /* 0x000fe20003f64070 */
[----:B------:R-:W-:Y:S01]  /*37b0*/  @!P1 IMAD.MOV R151, RZ, RZ, -R151 ;  /* 0x000000ffff979224 */ /* 0x000fe200078e0a97 */
[----:B------:R-:W-:Y:S01]  /*37c0*/  ISETP.GE.AND P1, PT, R8, RZ, PT ;  /* 0x000000ff0800720c */ /* 0x000fe20003f26270 */
[----:B------:R-:W-:Y:S01]  /*37d0*/  @!P4 IMAD.IADD R135, R135, 0x1, -R0 ;  /* 0x000000018787c824 */ /* 0x000fe200078e0a00 */
[----:B------:R-:W-:Y:S01]  /*37e0*/  ISETP.GE.AND P4, PT, R208, RZ, PT ;  /* 0x000000ffd000720c */ /* 0x000fe20003f86270 */
[----:B------:R-:W-:Y:S01]  /*37f0*/  @!P6 IMAD.MOV R147, RZ, RZ, -R147 ;  /* 0x000000ffff93e224 */ /* 0x000fe200078e0a93 */
[----:B------:R-:W-:Y:S01]  /*3800*/  ISETP.GE.AND P2, PT, R210, RZ, PT ;  /* 0x000000ffd200720c */ /* 0x000fe20003f46270 */
[----:B------:R-:W-:Y:S01]  /*3810*/  IMAD.MOV.U32 R49, RZ, RZ, R135 ;  /* 0x000000ffff317224 */ /* 0x000fe200078e0087 */
[----:B------:R-:W-:Y:S01]  /*3820*/  IADD3 R0, R252, -0x9, RZ ;  /* 0xfffffff7fc007810 */ /* 0x000fe20007ffe0ff */
[----:B-1----:R-:W-:Y:S01]  /*3830*/  IMAD.MOV.U32 R210, RZ, RZ, c[0x0][0x188] ;  /* 0x00006200ffd27624 */ /* 0x002fe200078e00ff */
[----:B------:R-:W-:Y:S01]  /*3840*/  ISETP.GE.AND P6, PT, R10, RZ, PT ;  /* 0x000000ff0a00720c */ /* 0x000fe20003fc6270 */
[--C-:B------:R-:W-:Y:S01]  /*3850*/  @!P0 IMAD.IADD R17, R17, 0x1, -R2.reuse ;  /* 0x0000000111118824 */ /* 0x100fe200078e0a02 */
[----:B------:R-:W-:Y:S01]  /*3860*/  ISETP.GE.U32.AND P0, PT, R0, 0x7fffffb8, PT ;  /* 0x7fffffb80000780c */ /* 0x000fe20003f06070 */
[----:B------:R-:W-:Y:S01]  /*3870*/  @!P3 IMAD.IADD R3, R3, 0x1, -R2 ;  /* 0x000000010303b824 */ /* 0x000fe200078e0a02 */
[----:B------:R-:W-:Y:S01]  /*3880*/  IADD3 R0, R252, -0xd, RZ ;  /* 0xfffffff3fc007810 */ /* 0x000fe20007ffe0ff */
[----:B------:R-:W-:Y:S01]  /*3890*/  IMAD.SHL.U32 R211, R6, 0x4, RZ ;  /* 0x0000000406d37824 */ /* 0x000fe200078e00ff */
[----:B------:R-:W-:Y:S01]  /*38a0*/  @!P1 IADD3 R49, -R49, RZ, RZ ;  /* 0x000000ff31319210 */ /* 0x000fe20007ffe1ff */
[----:B------:R-:W-:Y:S01]  /*38b0*/  @!P4 IMAD.MOV R17, RZ, RZ, -R17 ;  /* 0x000000ffff11c224 */ /* 0x000fe200078e0a11 */
[----:B------:R-:W-:Y:S01]  /*38c0*/  ISETP.GE.U32.AND P1, PT, R0, 0x7fffffb4, PT ;  /* 0x7fffffb40000780c */ /* 0x000fe20003f26070 */
[----:B------:R-:W-:Y:S01]  /*38d0*/  @!P2 IMAD.MOV R3, RZ, RZ, -R3 ;  /* 0x000000ffff03a224 */ /* 0x000fe200078e0a03 */
[----:B------:R-:W-:Y:S01]  /*38e0*/  ISETP.NE.AND P4, PT, RZ, c[0x0][0x178], PT ;  /* 0x00005e00ff007a0c */ /* 0x000fe20003f85270 */
[----:B------:R-:W-:Y:S01]  /*38f0*/  IMAD R157, R210, 0x14, RZ ;  /* 0x00000014d29d7824 */ /* 0x000fe200078e02ff */
[----:B------:R-:W-:Y:S01]  /*3900*/  LOP3.LUT R0, RZ, c[0x0][0x178], RZ, 0x33, !PT ;  /* 0x00005e00ff007a12 */ /* 0x000fe200078e33ff */
[----:B------:R-:W-:Y:S01]  /*3910*/  @!P6 IMAD.MOV R153, RZ, RZ, -R153 ;  /* 0x000000ffff99e224 */ /* 0x000fe200078e0a99 */
[----:B------:R-:W-:Y:S01]  /*3920*/  ISETP.GE.U32.AND P6, PT, R4, 0x7fffffbc, PT ;  /* 0x7fffffbc0400780c */ /* 0x000fe20003fc6070 */
[----:B------:R-:W-:Y:S01]  /*3930*/  IMAD R203, R210, 0x18, RZ ;  /* 0x00000018d2cb7824 */ /* 0x000fe200078e02ff */
[----:B------:R-:W-:Y:S01]  /*3940*/  SEL R17, R0, R17, !P4 ;  /* 0x0000001100117207 */ /* 0x000fe20006000000 */
[----:B------:R-:W-:Y:S01]  /*3950*/  IMAD R207, R210, 0x1c, RZ ;  /* 0x0000001cd2cf7824 */ /* 0x000fe200078e02ff */
[----:B------:R-:W-:Y:S01]  /*3960*/  SEL R3, R0, R3, !P4 ;  /* 0x0000000300037207 */ /* 0x000fe20006000000 */
[----:B------:R-:W-:Y:S01]  /*3970*/  IMAD.SHL.U32 R215, R210, 0x20, RZ ;  /* 0x00000020d2d77824 */ /* 0x000fe200078e00ff */
[----:B------:R-:W-:Y:S01]  /*3980*/  ISETP.NE.AND P3, PT, RZ, c[0x0][0x17c], PT ;  /* 0x00005f00ff007a0c */ /* 0x000fe20003f65270 */
[----:B------:R-:W-:Y:S01]  /*3990*/  IMAD R0, R17, c[0x0][0x184], RZ ;  /* 0x0000610011007a24 */ /* 0x000fe200078e02ff */
[----:B------:R-:W-:Y:S01]  /*39a0*/  IADD3 R4, R252, -0x11, RZ ;  /* 0xffffffeffc047810 */ /* 0x000fe20007ffe0ff */
[----:B------:R-:W-:Y:S01]  /*39b0*/  IMAD R3, R3, c[0x0][0x184], RZ ;  /* 0x0000610003037a24 */ /* 0x000fe200078e02ff */
[----:B------:R-:W-:Y:S01]  /*39c0*/  LOP3.LUT R2, RZ, c[0x0][0x17c], RZ, 0x33, !PT ;  /* 0x00005f00ff027a12 */ /* 0x000fe200078e33ff */
[----:B------:R-:W-:Y:S01]  /*39d0*/  IMAD R219, R210, 0x24, RZ ;  /* 0x00000024d2db7824 */ /* 0x000fe200078e02ff */
[----:B------:R-:W-:Y:S01]  /*39e0*/  ISETP.GE.U32.AND P2, PT, R4, 0x7fffffb0, PT ;  /* 0x7fffffb00400780c */ /* 0x000fe20003f46070 */
[----:B------:R-:W-:Y:S01]  /*39f0*/  IMAD R223, R210, 0x28, RZ ;  /* 0x00000028d2df7824 */ /* 0x000fe200078e02ff */
[----:B------:R-:W-:Y:S01]  /*3a00*/  SEL R172, R2, R35, !P3 ;  /* 0x0000002302ac7207 */ /* 0x000fe20005800000 */
        /* <DEDUP_REMOVED lines=16> */
[----:B------:R-:W-:Y:S01]  /*3b10*/  IMAD.SHL.U32 R26, R210, 0x2, RZ ;  /* 0x00000002d21a7824 */ /* 0x000fe200078e00ff */
        /* <DEDUP_REMOVED lines=18> */
[C---:B------:R-:W-:Y:S01]  /*3c40*/  SEL R174, R2.reuse, R25, !P3 ;  /* 0x0000001902ae7207 */ /* 0x040fe20005800000 */
[----:B------:R-:W-:Y:S01]  /*3c50*/  IMAD R187, R187, c[0x0][0x190], RZ ;  /* 0x00006400bbbb7a24 */ /* 0x000fe200078e02ff */
[----:B------:R-:W-:Y:S01]  /*3c60*/  SEL R173, R2, R33, !P3 ;  /* 0x0000002102ad7207 */ /* 0x000fe20005800000 */
[----:B------:R-:W-:Y:S01]  /*3c70*/  IMAD R186, R186, c[0x0][0x190], RZ ;  /* 0x00006400baba7a24 */ /* 0x000fe200078e02ff */
        /* <DEDUP_REMOVED lines=19> */
[----:B------:R-:W-:Y:S01]  /*3db0*/  IMAD R59, R210, 0x11, RZ ;  /* 0x00000011d23b7824 */ /* 0x000fe200078e02ff */
        /* <DEDUP_REMOVED lines=9> */
[----:B------:R-:W-:Y:S01]  /*3e50*/  IMAD R67, R210, 0x19, RZ ;  /* 0x00000019d2437824 */ /* 0x000fe200078e02ff */
[----:B------:R-:W-:Y:S01]  /*3e60*/  SEL R132, R2, R71, !P3 ;  /* 0x0000004702847207 */ /* 0x000fe20005800000 */
[----:B------:R-:W-:Y:S01]  /*3e70*/  IMAD R71, R210, 0x1d, RZ ;  /* 0x0000001dd2477824 */ /* 0x000fe200078e02ff */
[----:B------:R-:W-:Y:S01]  /*3e80*/  SEL R127, R2, R73, !P3 ;  /* 0x00000049027f7207 */ /* 0x000fe20005800000 */
[----:B------:R-:W-:Y:S01]  /*3e90*/  IMAD R176, R176, c[0x0][0x190], RZ ;  /* 0x00006400b0b07a24 */ /* 0x000fe200078e02ff */
        /* <DEDUP_REMOVED lines=8> */
[----:B------:R-:W-:Y:S01]  /*3f20*/  SEL R122, R2, R83, !P3 ;  /* 0x00000053027a7207 */ /* 0x000fe20005800000 */
[----:B------:R-:W-:Y:S01]  /*3f30*/  IMAD R83, R210, 0x29, RZ ;  /* 0x00000029d2537824 */ /* 0x000fe200078e02ff */
[C---:B------:R-:W-:Y:S01]  /*3f40*/  SEL R121, R2.reuse, R77, !P3 ;  /* 0x0000004d02797207 */ /* 0x040fe20005800000 */
[----:B------:R-:W-:Y:S01]  /*3f50*/  IMAD R173, R173, c[0x0][0x190], RZ ;  /* 0x00006400adad7a24 */ /* 0x000fe200078e02ff */
[----:B------:R-:W-:Y:S01]  /*3f60*/  SEL R120, R2, R85, !P3 ;  /* 0x0000005502787207 */ /* 0x000fe20005800000 */
[----:B------:R-:W-:Y:S01]  /*3f70*/  IMAD R172, R172, c[0x0][0x190], RZ ;  /* 0x00006400acac7a24 */ /* 0x000fe200078e02ff */
[----:B------:R-:W-:Y:S01]  /*3f80*/  SEL R116, R2, R87, !P3 ;  /* 0x0000005702747207 */ /* 0x000fe20005800000 */
[----:B------:R-:W-:Y:S01]  /*3f90*/  IMAD R87, R210, 0x2d, RZ ;  /* 0x0000002dd2577824 */ /* 0x000fe200078e02ff */
[C---:B------:R-:W-:Y:S01]  /*3fa0*/  SEL R114, R2.reuse, R97, !P3 ;  /* 0x0000006102727207 */ /* 0x040fe20005800000 */
[----:B------:R-:W-:Y:S01]  /*3fb0*/  IMAD R171, R171, c[0x0][0x190], RZ ;  /* 0x00006400abab7a24 */ /* 0x000fe200078e02ff */
[----:B------:R-:W-:Y:S01]  /*3fc0*/  SEL R113, R2, R99, !P3 ;  /* 0x0000006302717207 */ /* 0x000fe20005800000 */
[----:B------:R-:W-:Y:S01]  /*3fd0*/  IMAD R99, R210, 0x31, RZ ;  /* 0x00000031d2637824 */ /* 0x000fe200078e02ff */
        /* <DEDUP_REMOVED lines=17> */
[----:B------:R-:W-:Y:S01]  /*40f0*/  IMAD.SHL.U32 R141, R210, 0x4, RZ ;  /* 0x00000004d28d7824 */ /* 0x000fe200078e00ff */
        /* <DEDUP_REMOVED lines=11> */
[----:B------:R-:W-:Y:S01]  /*41b0*/  IMAD.SHL.U32 R153, R210, 0x10, RZ ;  /* 0x00000010d2997824 */ /* 0x000fe200078e00ff */
[----:B------:R-:W-:Y:S01]  /*41c0*/  SEL R188, R2, R49, !P3 ;  /* 0x0000003102bc7207 */ /* 0x000fe20005800000 */
[----:B------:R-:W-:Y:S01]  /*41d0*/  IMAD R134, R134, c[0x0][0x190], RZ ;  /* 0x0000640086867a24 */ /* 0x000fe200078e02ff */
[----:B------:R-:W-:Y:S01]  /*41e0*/  SEL R4, R2, R155, !P3 ;  /* 0x0000009b02047207 */ /* 0x000fe20005800000 */
[----:B------:R-:W-:Y:S01]  /*41f0*/  IMAD R133, R133, c[0x0][0x190], RZ ;  /* 0x0000640085857a24 */ /* 0x000fe200078e02ff */
[----:B------:R-:W-:Y:S01]  /*4200*/  LEA R32, P3, R0, c[0x0][0x160], 0x2 ;  /* 0x0000580000207a11 */ /* 0x000fe200078610ff */
[----:B------:R-:W-:Y:S01]  /*4210*/  IMAD R132, R132, c[0x0][0x190], RZ ;  /* 0x0000640084847a24 */ /* 0x000fe200078e02ff */
[----:B------:R-:W-:Y:S01]  /*4220*/  LEA R138, P4, R3, c[0x0][0x160], 0x2 ;  /* 0x00005800038a7a11 */ /* 0x000fe200078810ff */
[----:B------:R1:W-:Y:S01]  /*4230*/  STL [R1+0x174], R4 ;  /* 0x0001740401007387 */ /* 0x0003e20000100800 */
[----:B------:R-:W-:Y:S01]  /*4240*/  LEA.HI.X.SX32 R33, R0, c[0x0][0x164], 0x2, P3 ;  /* 0x0000590000217a11 */ /* 0x000fe200018f16ff */
[----:B------:R-:W-:Y:S01]  /*4250*/  IMAD R127, R127, c[0x0][0x190], RZ ;  /* 0x000064007f7f7a24 */ /* 0x000fe200078e02ff */
[----:B------:R-:W-:Y:S01]  /*4260*/  LEA.HI.X.SX32 R139, R3, c[0x0][0x164], 0x2, P4 ;  /* 0x00005900038b7a11 */ /* 0x000fe200020f16ff */
[----:B------:R-:W-:Y:S01]  /*4270*/  IMAD R126, R126, c[0x0][0x190], RZ ;  /* 0x000064007e7e7a24 */ /* 0x000fe200078e02ff */
[----:B------:R-:W-:Y:S01]  /*4280*/  IADD3 R0, R252, -0x1d, RZ ;  /* 0xffffffe3fc007810 */ /* 0x000fe20007ffe0ff */
[----:B------:R2:W-:Y:S01]  /*4290*/  LDGSTS.E [R211], [R32.64], !P5 ;  /* 0x0000000020d37fae */ /* 0x0005e2000e921844 */
[----:B------:R-:W-:Y:S01]  /*42a0*/  IMAD.WIDE R146, R141, 0x4, R32 ;  /* 0x000000048d927825 */ /* 0x000fe200078e0220 */
[----:B------:R-:W-:-:S02]  /*42b0*/  SHF.L.U32 R145, R210, 0x3, RZ ;  /* 0x00000003d2917819 */ /* 0x000fc400000006ff */
[----:B------:R2:W-:Y:S01]  /*42c0*/  LDGSTS.E [R211+0x100], [R138.64], !P5 ;  /* 0x001000008ad37fae */ /* 0x0005e2000e921844 */
[----:B------:R-:W-:Y:S01]  /*42d0*/  IMAD.WIDE R140, R141, 0x4, R138 ;  /* 0x000000048d8c7825 */ /* 0x000fe200078e028a */
[----:B------:R-:W-:Y:S02]  /*42e0*/  ISETP.GE.U32.AND P5, PT, R0, 0x7fffffa4, PT ;  /* 0x7fffffa40000780c */ /* 0x000fe40003fa6070 */
[C---:B------:R-:W-:Y:S01]  /*42f0*/  IADD3 R0, R252.reuse, -0x21, RZ ;  /* 0xffffffdffc007810 */ /* 0x040fe20007ffe0ff */
[----:B------:R3:W-:Y:S01]  /*4300*/  LDGSTS.E [R211+0x800], [R146.64], !P6 ;  /* 0x0080000092d37fae */ /* 0x0007e2000f121844 */
[C---:B------:R-:W-:Y:S01]  /*4310*/  IMAD.WIDE R142, R145.reuse, 0x4, R32 ;  /* 0x00000004918e7825 */ /* 0x040fe200078e0220 */
[----:B------:R-:W-:Y:S02]  /*4320*/  IADD3 R2, R252, -0x15, RZ ;  /* 0xffffffebfc027810 */ /* 0x000fe40007ffe0ff */
[----:B------:R2:W-:Y:S01]  /*4330*/  LDGSTS.E [R211+0x900], [R140.64], !P6 ;  /* 0x009000008cd37fae */ /* 0x0005e2000f121844 */
[----:B------:R-:W-:Y:S01]  /*4340*/  IMAD.WIDE R144, R145, 0x4, R138 ;  /* 0x0000000491907825 */ /* 0x000fe200078e028a */
[----:B------:R-:W-:-:S02]  /*4350*/  ISETP.GE.U32.AND P6, PT, R0, 0x7fffffa0, PT ;  /* 0x7fffffa00000780c */ /* 0x000fc40003fc6070 */
[----:B------:R-:W-:Y:S01]  /*4360*/  IADD3 R0, R252, -0x25, RZ ;  /* 0xffffffdbfc007810 */ /* 0x000fe20007ffe0ff */
[C---:B------:R-:W-:Y:S01]  /*4370*/  IMAD.WIDE R154, R149.reuse, 0x4, R32 ;  /* 0x00000004959a7825 */ /* 0x040fe200078e0220 */
[----:B------:R2:W-:Y:S01]  /*4380*/  LDGSTS.E [R211+0x1000], [R142.64], !P0 ;  /* 0x010000008ed37fae */ /* 0x0005e2000c121844 */
[----:B------:R-:W-:Y:S02]  /*4390*/  ISETP.GE.U32.AND P3, PT, R2, 0x7fffffac, PT ;  /* 0x7fffffac0200780c */ /* 0x000fe40003f66070 */
[----:B------:R-:W-:Y:S01]  /*43a0*/  IMAD.WIDE R148, R149, 0x4, R138 ;  /* 0x0000000495947825 */ /* 0x000fe200078e028a */
[----:B------:R2:W-:Y:S01]  /*43b0*/  LDGSTS.E [R211+0x1100], [R144.64], !P0 ;  /* 0x0110000090d37fae */ /* 0x0005e2000c121844 */
[----:B------:R-:W-:Y:S02]  /*43c0*/  ISETP.GE.U32.AND P0, PT, R0, 0x7fffff9c, PT ;  /* 0x7fffff9c0000780c */ /* 0x000fe40003f06070 */
[C---:B-1----:R-:W-:Y:S01]  /*43d0*/  IADD3 R4, R252.reuse, -0x19, RZ ;  /* 0xffffffe7fc047810 */ /* 0x042fe20007ffe0ff */
[----:B------:R2:W-:Y:S01]  /*43e0*/  LDGSTS.E [R211+0x1800], [R154.64], !P1 ;  /* 0x018000009ad37fae */ /* 0x0005e2000c921844 */
[----:B------:R-:W-:Y:S01]  /*43f0*/  IADD3 R0, R252, -0x29, RZ ;  /* 0xffffffd7fc007810 */ /* 0x000fe20007ffe0ff */
[C---:B------:R-:W-:Y:S01]  /*4400*/  IMAD.WIDE R150, R153.reuse, 0x4, R32 ;  /* 0x0000000499967825 */ /* 0x040fe200078e0220 */
[----:B------:R-:W-:Y:S01]  /*4410*/  ISETP.GE.U32.AND P4, PT, R4, 0x7fffffa8, PT ;  /* 0x7fffffa80400780c */ /* 0x000fe20003f86070 */
[----:B------:R1:W-:Y:S01]  /*4420*/  LDGSTS.E [R211+0x1900], [R148.64], !P1 ;  /* 0x0190000094d37fae */ /* 0x0003e2000c921844 */
[----:B------:R-:W-:Y:S01]  /*4430*/  ISETP.GE.U32.AND P1, PT, R0, 0x7fffff98, PT ;  /* 0x7fffff980000780c */ /* 0x000fe20003f26070 */
[----:B------:R-:W-:Y:S01]  /*4440*/  IMAD.WIDE R152, R153, 0x4, R138 ;  /* 0x0000000499987825 */ /* 0x000fe200078e028a */
[C---:B------:R-:W-:Y:S01]  /*4450*/  IADD3 R0, R252.reuse, -0x2d, RZ ;  /* 0xffffffd3fc007810 */ /* 0x040fe20007ffe0ff */
[----:B------:R4:W-:Y:S01]  /*4460*/  LDGSTS.E [R211+0x2000], [R150.64], !P2 ;  /* 0x0200000096d37fae */ /* 0x0009e2000d121844 */
[----:B------:R-:W-:Y:S01]  /*4470*/  LOP3.LUT R3, R211, 0x20, RZ, 0x3c, !PT ;  /* 0x00000020d3037812 */ /* 0x000fe200078e3cff */
[C---:B------:R-:W-:Y:S01]  /*4480*/  IMAD.WIDE R204, R157.reuse, 0x4, R32 ;  /* 0x000000049dcc7825 */ /* 0x040fe200078e0220 */
[----:B------:R-:W-:Y:S01]  /*4490*/  IADD3 R2, R252, -0x1a, RZ ;  /* 0xffffffe6fc027810 */ /* 0x000fe20007ffe0ff */
[----:B------:R2:W-:Y:S01]  /*44a0*/  LDGSTS.E [R211+0x2100], [R152.64], !P2 ;  /* 0x0210000098d37fae */ /* 0x0005e2000d121844 */
[----:B------:R-:W-:Y:S01]  /*44b0*/  ISETP.GE.U32.AND P2, PT, R0, 0x7fffff94, PT ;  /* 0x7fffff940000780c */ /* 0x000fe20003f46070 */
[----:B------:R-:W-:Y:S01]  /*44c0*/  IMAD.WIDE R156, R157, 0x4, R138 ;  /* 0x000000049d9c7825 */ /* 0x000fe200078e028a */
[----:B------:R-:W-:Y:S01]  /*44d0*/  IADD3 R0, R252, -0x31, RZ ;  /* 0xffffffcffc007810 */ /* 0x000fe20007ffe0ff */
[----:B------:R2:W-:Y:S02]  /*44e0*/  LDGSTS.E [R211+0x2800], [R204.64], !P3 ;  /* 0x02800000ccd37fae */ /* 0x0005e4000d921844 */
[----:B------:R-:W-:-:S02]  /*44f0*/  IMAD.WIDE R158, R203, 0x4, R32 ;  /* 0x00000004cb9e7825 */ /* 0x000fc400078e0220 */
[----:B------:R2:W-:Y:S01]  /*4500*/  LDGSTS.E [R211+0x2900], [R156.64], !P3 ;  /* 0x029000009cd37fae */ /* 0x0005e2000d921844 */
[----:B------:R-:W-:Y:S01]  /*4510*/  ISETP.GE.U32.AND P3, PT, R0, 0x7fffff90, PT ;  /* 0x7fffff900000780c */ /* 0x000fe20003f66070 */
[----:B------:R-:W-:Y:S01]  /*4520*/  IMAD.WIDE R202, R203, 0x4, R138 ;  /* 0x00000004cbca7825 */ /* 0x000fe200078e028a */
[----:B------:R-:W-:Y:S01]  /*4530*/  IADD3 R0, R252, -0x35, RZ ;  /* 0xffffffcbfc007810 */ /* 0x000fe20007ffe0ff */
[----:B------:R2:W-:Y:S02]  /*4540*/  LDGSTS.E [R211+0x3000], [R158.64], !P4 ;  /* 0x030000009ed37fae */ /* 0x0005e4000e121844 */
[C---:B------:R-:W-:Y:S02]  /*4550*/  IMAD.WIDE R216, R207.reuse, 0x4, R32 ;  /* 0x00000004cfd87825 */ /* 0x040fe400078e0220 */
        /* <DEDUP_REMOVED lines=108> */
[----:B------:R3:W-:Y:S02]  /*4c20*/  STL.64 [R1+0x898], R146 ;  /* 0x0008989201007387 */ /* 0x0007e40000100a00 */
[----:B------:R-:W-:-:S02]  /*4c30*/  IMAD.WIDE R78, R79, 0x4, R138 ;  /* 0x000000044f4e7825 */ /* 0x000fc400078e028a */
[----:B------:R1:W-:Y:S01]  /*4c40*/  LDGSTS.E [R3+0x4300], [R74.64], !P1 ;  /* 0x043000004a037fae */ /* 0x0003e2000c921844 */
[----:B------:R-:W-:Y:S01]  /*4c50*/  ISETP.GE.U32.AND P1, PT, R0, 0x7fffff83, PT ;  /* 0x7fffff830000780c */ /* 0x000fe20003f26070 */
[C---:B------:R-:W-:Y:S01]  /*4c60*/  IMAD.WIDE R80, R83.reuse, 0x4, R32 ;  /* 0x0000000453507825 */ /* 0x040fe200078e0220 */
[----:B------:R-:W-:Y:S01]  /*4c70*/  IADD3 R0, R252, -0x3, RZ ;  /* 0xfffffffdfc007810 */ /* 0x000fe20007ffe0ff */
[----:B------:R-:W-:Y:S02]  /*4c80*/  STL.64 [R1+0x8a8], R140 ;  /* 0x0008a88c01007387 */ /* 0x000fe40000100a00 */
[----:B------:R-:W-:Y:S02]  /*4c90*/  IMAD.WIDE R82, R83, 0x4, R138 ;  /* 0x0000000453527825 */ /* 0x000fe400078e028a */
[----:B------:R-:W-:Y:S01]  /*4ca0*/  STL.64 [R1+0x8b0], R142 ;  /* 0x0008b08e01007387 */ /* 0x000fe20000100a00 */
[----:B---3--:R-:W-:Y:S01]  /*4cb0*/  LOP3.LUT R146, R191, 0x3f, RZ, 0xc0, !PT ;  /* 0x0000003fbf927812 */ /* 0x008fe200078ec0ff */
[----:B------:R-:W-:-:S02]  /*4cc0*/  IMAD.WIDE R84, R87, 0x4, R32 ;  /* 0x0000000457547825 */ /* 0x000fc400078e0220 */
[----:B------:R-:W-:Y:S02]  /*4cd0*/  STL.64 [R1+0x8a0], R144 ;  /* 0x0008a09001007387 */ /* 0x000fe40000100a00 */
[----:B------:R-:W-:Y:S02]  /*4ce0*/  IMAD.WIDE R86, R87, 0x4, R138 ;  /* 0x0000000457567825 */ /* 0x000fe400078e028a */
[----:B------:R-:W-:Y:S02]  /*4cf0*/  STL.64 [R1+0x8b8], R154 ;  /* 0x0008b89a01007387 */ /* 0x000fe40000100a00 */
[C---:B------:R-:W-:Y:S02]  /*4d00*/  IMAD.WIDE R96, R99.reuse, 0x4, R32 ;  /* 0x0000000463607825 */ /* 0x040fe400078e0220 */
[----:B------:R3:W-:Y:S02]  /*4d10*/  LDGSTS.E [R3+0x4a00], [R76.64], !P2 ;  /* 0x04a000004c037fae */ /* 0x0007e4000d121844 */
[----:B------:R-:W-:-:S02]  /*4d20*/  IMAD.WIDE R98, R99, 0x4, R138 ;  /* 0x0000000463627825 */ /* 0x000fc400078e028a */
[----:B------:R-:W-:Y:S02]  /*4d30*/  STL.64 [R1+0x8c0], R148 ;  /* 0x0008c09401007387 */ /* 0x000fe40000100a00 */
[----:B------:R-:W-:Y:S02]  /*4d40*/  IMAD.WIDE R100, R102, 0x4, R32 ;  /* 0x0000000466647825 */ /* 0x000fe400078e0220 */
[----:B------:R3:W-:Y:S01]  /*4d50*/  LDGSTS.E [R3+0x4b00], [R78.64], !P2 ;  /* 0x04b000004e037fae */ /* 0x0007e2000d121844 */
[----:B------:R-:W-:Y:S01]  /*4d60*/  ISETP.GE.U32.AND P2, PT, R0, 0x7fffffbe, PT ;  /* 0x7fffffbe0000780c */ /* 0x000fe20003f46070 */
[----:B------:R-:W-:Y:S01]  /*4d70*/  IMAD.WIDE R102, R102, 0x4, R138 ;  /* 0x0000000466667825 */ /* 0x000fe200078e028a */
[----:B------:R-:W-:Y:S01]  /*4d80*/  IADD3 R0, R252, -0x7, RZ ;  /* 0xfffffff9fc007810 */ /* 0x000fe20007ffe0ff */
[----:B------:R4:W-:Y:S02]  /*4d90*/  STL.64 [R1+0x8c8], R150 ;  /* 0x0008c89601007387 */ /* 0x0009e40000100a00 */
[----:B------:R-:W-:-:S02]  /*4da0*/  IMAD.WIDE R104, R106, 0x4, R32 ;  /* 0x000000046a687825 */ /* 0x000fc400078e0220 */
[----:B------:R-:W-:Y:S02]  /*4db0*/  STL.64 [R1+0x8d0], R152 ;  /* 0x0008d09801007387 */ /* 0x000fe40000100a00 */
[----:B------:R-:W-:Y:S02]  /*4dc0*/  IMAD.WIDE R106, R106, 0x4, R138 ;  /* 0x000000046a6a7825 */ /* 0x000fe400078e028a */
[----:B------:R-:W-:Y:S02]  /*4dd0*/  STL.64 [R1+0x8d8], R204 ;  /* 0x0008d8cc01007387 */ /* 0x000fe40000100a00 */
[C---:B------:R-:W-:Y:S02]  /*4de0*/  IMAD.WIDE R128, R130.reuse, 0x4, R32 ;  /* 0x0000000482807825 */ /* 0x040fe400078e0220 */
[----:B------:R-:W-:Y:S02]  /*4df0*/  STL.64 [R1+0x8e0], R156 ;  /* 0x0008e09c01007387 */ /* 0x000fe40000100a00 */
[----:B------:R-:W-:-:S02]  /*4e00*/  IMAD.WIDE R130, R130, 0x4, R138 ;  /* 0x0000000482827825 */ /* 0x000fc400078e028a */
[----:B------:R3:W-:Y:S02]  /*4e10*/  LDGSTS.E [R3+0x5200], [R80.64], !P3 ;  /* 0x0520000050037fae */ /* 0x0007e4000d921844 */
[C---:B------:R-:W-:Y:S02]  /*4e20*/  IMAD.WIDE R136, R26.reuse, 0x4, R32 ;  /* 0x000000041a887825 */ /* 0x040fe400078e0220 */
[----:B------:R-:W-:Y:S02]  /*4e30*/  STL.64 [R1+0x8e8], R158 ;  /* 0x0008e89e01007387 */ /* 0x000fe40000100a00 */
[----:B------:R-:W-:Y:S02]  /*4e40*/  IMAD.WIDE R26, R26, 0x4, R138 ;  /* 0x000000041a1a7825 */ /* 0x000fe400078e028a */
[----:B------:R3:W-:Y:S01]  /*4e50*/  LDGSTS.E [R3+0x5300], [R82.64], !P3 ;  /* 0x0530000052037fae */ /* 0x0007e2000d921844 */
[----:B------:R-:W-:Y:S01]  /*4e60*/  ISETP.GE.U32.AND P3, PT, R0, 0x7fffffba, PT ;  /* 0x7fffffba0000780c */ /* 0x000fe20003f66070 */
[----:B------:R-:W-:Y:S01]  /*4e70*/  IMAD.WIDE R20, R18, 0x4, R32 ;  /* 0x0000000412147825 */ /* 0x000fe200078e0220 */
[----:B------:R-:W-:Y:S01]  /*4e80*/  IADD3 R0, R252, -0xb, RZ ;  /* 0xfffffff5fc007810 */ /* 0x000fe20007ffe0ff */
[----:B------:R-:W-:Y:S02]  /*4e90*/  STL.64 [R1+0x8f0], R202 ;  /* 0x0008f0ca01007387 */ /* 0x000fe40000100a00 */
[----:B------:R-:W-:-:S02]  /*4ea0*/  IMAD.WIDE R18, R18, 0x4, R138 ;  /* 0x0000000412127825 */ /* 0x000fc400078e028a */
[----:B------:R-:W-:Y:S02]  /*4eb0*/  STL.64 [R1+0x8f8], R216 ;  /* 0x0008f8d801007387 */ /* 0x000fe40000100a00 */
[C---:B------:R-:W-:Y:S02]  /*4ec0*/  IMAD.WIDE R12, R10.reuse, 0x4, R32 ;  /* 0x000000040a0c7825 */ /* 0x040fe400078e0220 */
[----:B------:R-:W-:Y:S02]  /*4ed0*/  STL.64 [R1+0x900], R206 ;  /* 0x000900ce01007387 */ /* 0x000fe40000100a00 */
[----:B------:R-:W-:Y:S02]  /*4ee0*/  IMAD.WIDE R10, R10, 0x4, R138 ;  /* 0x000000040a0a7825 */ /* 0x000fe400078e028a */
[----:B------:R-:W-:Y:S02]  /*4ef0*/  STL.64 [R1+0x908], R212 ;  /* 0x000908d401007387 */ /* 0x000fe40000100a00 */
[----:B------:R-:W-:-:S02]  /*4f00*/  IMAD.WIDE R16, R22, 0x4, R32 ;  /* 0x0000000416107825 */ /* 0x000fc400078e0220 */
[----:B------:R3:W-:Y:S02]  /*4f10*/  LDGSTS.E [R3+0x5a00], [R84.64], !P4 ;  /* 0x05a0000054037fae */ /* 0x0007e4000e121844 */
[----:B------:R-:W-:Y:S02]  /*4f20*/  IMAD.WIDE R22, R22, 0x4, R138 ;  /* 0x0000000416167825 */ /* 0x000fe400078e028a */
        /* <DEDUP_REMOVED lines=15> */
[C---:B----4-:R-:W-:Y:S02]  /*5020*/  IMAD.WIDE R150, R248.reuse, 0x4, R32 ;  /* 0x00000004f8967825 */ /* 0x050fe400078e0220 */
[----:B------:R-:W-:Y:S02]  /*5030*/  STL.64 [R1+0x940], R232 ;  /* 0x000940e801007387 */ /* 0x000fe40000100a00 */
[----:B-1----:R-:W-:Y:S02]  /*5040*/  IMAD.WIDE R148, R248, 0x4, R138 ;  /* 0x00000004f8947825 */ /* 0x002fe400078e028a */
[----:B------:R3:W-:Y:S01]  /*5050*/  LDGSTS.E [R3+0x6300], [R98.64], !P5 ;  /* 0x0630000062037fae */ /* 0x0007e2000e921844 */
[----:B------:R-:W-:Y:S01]  /*5060*/  ISETP.GE.U32.AND P5, PT, R0, 0x7fffffb2, PT ;  /* 0x7fffffb20000780c */ /* 0x000fe20003fa6070 */
[----:B------:R-:W-:Y:S01]  /*5070*/  IMAD R125, R125, c[0x0][0x190], RZ ;  /* 0x000064007d7d7a24 */ /* 0x000fe200078e02ff */
[----:B------:R-:W-:Y:S01]  /*5080*/  IADD3 R0, R252, -0x13, RZ ;  /* 0xffffffedfc007810 */ /* 0x000fe20007ffe0ff */
[----:B------:R-:W-:Y:S01]  /*5090*/  STL.64 [R1+0x948], R226 ;  /* 0x000948e201007387 */ /* 0x000fe20000100a00 */
[----:B------:R-:W-:-:S02]  /*50a0*/  IMAD R124, R124, c[0x0][0x190], RZ ;  /* 0x000064007c7c7a24 */ /* 0x000fc400078e02ff */
[----:B------:R-:W-:Y:S01]  /*50b0*/  IMAD R199, R112, c[0x0][0x190], RZ ;  /* 0x0000640070c77a24 */ /* 0x000fe200078e02ff */
[----:B------:R-:W-:Y:S01]  /*50c0*/  STL.64 [R1+0x950], R228 ;  /* 0x000950e401007387 */ /* 0x000fe20000100a00 */
[----:B------:R-:W-:Y:S02]  /*50d0*/  IMAD R123, R123, c[0x0][0x190], RZ ;  /* 0x000064007b7b7a24 */ /* 0x000fe400078e02ff */
[----:B------:R-:W-:Y:S01]  /*50e0*/  IMAD R197, R114, c[0x0][0x190], RZ ;  /* 0x0000640072c57a24 */ /* 0x000fe200078e02ff */
[----:B------:R-:W-:Y:S01]  /*50f0*/  STL.64 [R1+0x958], R230 ;  /* 0x000958e601007387 */ /* 0x000fe20000100a00 */
[----:B------:R-:W-:Y:S02]  /*5100*/  IMAD R201, R111, c[0x0][0x190], RZ ;  /* 0x000064006fc97a24 */ /* 0x000fe400078e02ff */
[----:B------:R-:W-:Y:S01]  /*5110*/  IMAD R195, R116, c[0x0][0x190], RZ ;  /* 0x0000640074c37a24 */ /* 0x000fe200078e02ff */
[----:B------:R-:W-:Y:S01]  /*5120*/  STL.64 [R1+0x960], R240 ;  /* 0x000960f001007387 */ /* 0x000fe20000100a00 */
[----:B------:R-:W-:-:S02]  /*5130*/  IMAD R198, R113, c[0x0][0x190], RZ ;  /* 0x0000640071c67a24 */ /* 0x000fc400078e02ff */
[----:B------:R-:W-:Y:S01]  /*5140*/  IMAD R193, R118, c[0x0][0x190], RZ ;  /* 0x0000640076c17a24 */ /* 0x000fe200078e02ff */
[----:B------:R3:W-:Y:S01]  /*5150*/  LDGSTS.E [R3+0x6a00], [R100.64], !P6 ;  /* 0x06a0000064037fae */ /* 0x0007e2000f121844 */
[----:B------:R-:W-:Y:S02]  /*5160*/  IMAD R191, R120, c[0x0][0x190], RZ ;  /* 0x0000640078bf7a24 */ /* 0x000fe400078e02ff */
[----:B------:R-:W-:Y:S01]  /*5170*/  IMAD R196, R115, c[0x0][0x190], RZ ;  /* 0x0000640073c47a24 */ /* 0x000fe200078e02ff */
[----:B------:R1:W-:Y:S01]  /*5180*/  STL.64 [R1+0x968], R234 ;  /* 0x000968ea01007387 */ /* 0x0003e20000100a00 */
[----:B------:R-:W-:Y:S02]  /*5190*/  IMAD R194, R117, c[0x0][0x190], RZ ;  /* 0x0000640075c27a24 */ /* 0x000fe400078e02ff */
[----:B------:R-:W-:Y:S01]  /*51a0*/  IMAD R192, R119, c[0x0][0x190], RZ ;  /* 0x0000640077c07a24 */ /* 0x000fe200078e02ff */
[----:B------:R3:W-:Y:S01]  /*51b0*/  LDGSTS.E [R3+0x6b00], [R102.64], !P6 ;  /* 0x06b0000066037fae */ /* 0x0007e2000f121844 */
[----:B------:R-:W-:-:S02]  /*51c0*/  ISETP.GE.U32.AND P6, PT, R0, 0x7fffffae, PT ;  /* 0x7fffffae0000780c */ /* 0x000fc40003fc6070 */
[C---:B------:R-:W-:Y:S01]  /*51d0*/  IADD3 R0, R252.reuse, -0x17, RZ ;  /* 0xffffffe9fc007810 */ /* 0x040fe20007ffe0ff */
[----:B------:R4:W-:Y:S04]  /*51e0*/  STL.64 [R1+0x970], R236 ;  /* 0x000970ec01007387 */ /* 0x0009e80000100a00 */
[----:B------:R2:W-:Y:S01]  /*51f0*/  STL.64 [R1+0x978], R238 ;  /* 0x000978ee01007387 */ /* 0x0005e20000100a00 */
[----:B-1----:R-:W-:Y:S01]  /*5200*/  IADD3 R234, R252, -0x4d, RZ ;  /* 0xffffffb3fcea7810 */ /* 0x002fe20007ffe0ff */
[----:B------:R-:W-:Y:S02]  /*5210*/  IMAD R235, R188, c[0x0][0x190], RZ ;  /* 0x00006400bceb7a24 */ /* 0x000fe400078e02ff */
[----:B------:R1:W-:Y:S04]  /*5220*/  STL.64 [R1+0x980], R246 ;  /* 0x000980f601007387 */ /* 0x0003e80000100a00 */
[----:B------:R3:W-:Y:S01]  /*5230*/  STL [R1+0x98c], R242 ;  /* 0x00098cf201007387 */ /* 0x0007e20000100800 */
[----:B----4-:R-:W-:Y:S01]  /*5240*/  IADD3 R236, R252, -0x49, RZ ;  /* 0xffffffb7fcec7810 */ /* 0x010fe20007ffe0ff */
[----:B------:R-:W-:-:S02]  /*5250*/  IMAD R237, R91, c[0x0][0x190], RZ ;  /* 0x000064005bed7a24 */ /* 0x000fc400078e02ff */
[----:B------:R4:W-:Y:S01]  /*5260*/  LDGSTS.E [R3+0x7200], [R104.64], !P0 ;  /* 0x0720000068037fae */ /* 0x0009e2000c121844 */
[----:B--2---:R-:W-:Y:S02]  /*5270*/  IMAD R238, R90, c[0x0][0x190], RZ ;  /* 0x000064005aee7a24 */ /* 0x004fe400078e02ff */
[----:B------:R-:W-:Y:S01]  /*5280*/  IMAD R239, R89, c[0x0][0x190], RZ ;  /* 0x0000640059ef7a24 */ /* 0x000fe200078e02ff */
[----:B------:R2:W-:Y:S01]  /*5290*/  STL [R1+0x988], R243 ;  /* 0x000988f301007387 */ /* 0x0005e20000100800 */
[----:B-1----:R-:W-:Y:S02]  /*52a0*/  IMAD R246, R88, c[0x0][0x190], RZ ;  /* 0x0000640058f67a24 */ /* 0x002fe400078e02ff */
[----:B------:R-:W-:Y:S01]  /*52b0*/  IMAD R247, R35, c[0x0][0x190], RZ ;  /* 0x0000640023f77a24 */ /* 0x000fe200078e02ff */
[----:B------:R4:W-:Y:S01]  /*52c0*/  LDGSTS.E [R3+0x7300], [R106.64], !P0 ;  /* 0x073000006a037fae */ /* 0x0009e2000c121844 */
[----:B------:R-:W-:Y:S01]  /*52d0*/  ISETP.GE.U32.AND P0, PT, R0, 0x7fffffaa, PT ;  /* 0x7fffffaa0000780c */ /* 0x000fe20003f06070 */
[----:B---3--:R-:W-:Y:S01]  /*52e0*/  IMAD R242, R93, c[0x0][0x190], RZ ;  /* 0x000064005df27a24 */ /* 0x008fe200078e02ff */
[----:B------:R-:W-:Y:S01]  /*52f0*/  IADD3 R0, R252, -0x1b, RZ ;  /* 0xffffffe5fc007810 */ /* 0x000fe20007ffe0ff */
[----:B------:R1:W-:Y:S01]  /*5300*/  STL [R1+0x994], R244 ;  /* 0x000994f401007387 */ /* 0x0003e20000100800 */
[----:B--2---:R-:W-:-:S03]  /*5310*/  IMAD R243, R92, c[0x0][0x190], RZ ;  /* 0x000064005cf37a24 */ /* 0x004fc600078e02ff */
[----:B------:R2:W-:Y:S04]  /*5320*/  STL [R1+0x990], R245 ;  /* 0x000990f501007387 */ /* 0x0005e80000100800 */
[----:B------:R3:W-:Y:S01]  /*5330*/  STL [R1+0x99c], R30 ;  /* 0x00099c1e01007387 */ /* 0x0007e20000100800 */
[----:B-1----:R-:W-:-:S03]  /*5340*/  IMAD R244, R95, c[0x0][0x190], RZ ;  /* 0x000064005ff47a24 */ /* 0x002fc600078e02ff */
[----:B------:R4:W-:Y:S01]  /*5350*/  LDGSTS.E [R3+0x7a00], [R128.64], !P1 ;  /* 0x07a0000080037fae */ /* 0x0009e2000c921844 */
[----:B--2---:R-:W-:-:S03]  /*5360*/  IMAD R245, R94, c[0x0][0x190], RZ ;  /* 0x000064005ef57a24 */ /* 0x004fc600078e02ff */
[----:B------:R4:W-:Y:S01]  /*5370*/  LDGSTS.E [R3+0x7b00], [R130.64], !P1 ;  /* 0x07b0000082037fae */ /* 0x0009e2000c921844 */
[----:B------:R-:W-:Y:S02]  /*5380*/  ISETP.GE.U32.AND P1, PT, R0, 0x7fffffa6, PT ;  /* 0x7fffffa60000780c */ /* 0x000fe40003f26070 */
[C---:B---3--:R-:W-:Y:S01]  /*5390*/  LOP3.LUT R30, R211.reuse, 0x40, RZ, 0x3c, !PT ;  /* 0x00000040d31e7812 */ /* 0x048fe200078e3cff */
[----:B------:R-:W-:Y:S01]  /*53a0*/  STL [R1+0x998], R31 ;  /* 0x0009981f01007387 */ /* 0x000fe20000100800 */
[----:B------:R-:W-:Y:S02]  /*53b0*/  IADD3 R0, R252, -0x1f, RZ ;  /* 0xffffffe1fc007810 */ /* 0x000fe40007ffe0ff */
[----:B------:R-:W-:Y:S01]  /*53c0*/  LOP3.LUT R211, R211, 0x60, RZ, 0x3c, !PT ;  /* 0x00000060d3d37812 */ /* 0x000fe200078e3cff */
[----:B------:R1:W-:Y:S04]  /*53d0*/  LDGSTS.E [R30+0x400], [R136.64], !P2 ;  /* 0x00400000881e7fae */ /* 0x0003e8000d121844 */
[----:B------:R1:W-:Y:S01]  /*53e0*/  LDGSTS.E [R30+0x500], [R26.64], !P2 ;  /* 0x005000001a1e7fae */ /* 0x0003e2000d121844 */
[----:B------:R-:W-:-:S02]  /*53f0*/  ISETP.GE.U32.AND P2, PT, R0, 0x7fffffa2, PT ;  /* 0x7fffffa20000780c */ /* 0x000fc40003f46070 */
[----:B------:R-:W-:Y:S01]  /*5400*/  IADD3 R0, R252, -0x23, RZ ;  /* 0xffffffddfc007810 */ /* 0x000fe20007ffe0ff */
[----:B------:R1:W-:Y:S04]  /*5410*/  LDGSTS.E [R30+0xc00], [R20.64], !P3 ;  /* 0x00c00000141e7fae */ /* 0x0003e8000d921844 */
[----:B------:R1:W-:Y:S01]  /*5420*/  LDGSTS.E [R30+0xd00], [R18.64], !P3 ;  /* 0x00d00000121e7fae */ /* 0x0003e2000d921844 */
[----:B------:R-:W-:Y:S01]  /*5430*/  ISETP.GE.U32.AND P3, PT, R0, 0x7fffff9e, PT ;  /* 0x7fffff9e0000780c */ /* 0x000fe20003f66070 */
[----:B------:R-:W-:Y:S02]  /*5440*/  IMAD R0, R210, 0xe, RZ ;  /* 0x0000000ed2007824 */ /* 0x000fe400078e02ff */
[----:B------:R1:W-:Y:S02]  /*5450*/  LDGSTS.E [R30+0x1400], [R12.64], !P4 ;  /* 0x014000000c1e7fae */ /* 0x0003e4000e121844 */
[----:B------:R-:W-:-:S02]  /*5460*/  IMAD.WIDE R6, R0, 0x4, R32 ;  /* 0x0000000400067825 */ /* 0x000fc400078e0220 */
[----:B------:R1:W-:Y:S01]  /*5470*/  LDGSTS.E [R30+0x1500], [R10.64], !P4 ;  /* 0x015000000a1e7fae */ /* 0x0003e2000e121844 */
[----:B------:R-:W-:Y:S01]  /*5480*/  ISETP.GE.U32.AND P4, PT, R2, 0x7fffff9a, PT ;  /* 0x7fffff9a0200780c */ /* 0x000fe20003f86070 */
[----:B------:R-:W-:Y:S01]  /*5490*/  IMAD.WIDE R4, R0, 0x4, R138 ;  /* 0x0000000400047825 */ /* 0x000fe200078e028a */
[----:B------:R-:W-:Y:S01]  /*54a0*/  IADD3 R2, R252, -0x2b, RZ ;  /* 0xffffffd5fc027810 */ /* 0x000fe20007ffe0ff */
[----:B------:R2:W-:Y:S02]  /*54b0*/  LDGSTS.E [R30+0x1c00], [R6.64], !P5 ;  /* 0x01c00000061e7fae */ /* 0x0005e4000e921844 */
[----:B------:R-:W-:Y:S02]  /*54c0*/  IMAD R0, R210, 0x12, RZ ;  /* 0x00000012d2007824 */ /* 0x000fe400078e02ff */
[----:B------:R3:W-:Y:S01]  /*54d0*/  LDGSTS.E [R30+0x1d00], [R4.64], !P5 ;  /* 0x01d00000041e7fae */ /* 0x0007e2000e921844 */
[----:B------:R-:W-:Y:S01]  /*54e0*/  ISETP.GE.U32.AND P5, PT, R2, 0x7fffff96, PT ;  /* 0x7fffff960200780c */ /* 0x000fe20003fa6070 */
[----:B------:R-:W-:-:S02]  /*54f0*/  IMAD.WIDE R14, R0, 0x4, R32 ;  /* 0x00000004000e7825 */ /* 0x000fc400078e0220 */
[----:B------:R2:W-:Y:S02]  /*5500*/  STL.64 [R1+0x108], R6 ;  /* 0x0001080601007387 */ /* 0x0005e40000100a00 */
[----:B------:R-:W-:Y:S02]  /*5510*/  IMAD R2, R210, 0x16, RZ ;  /* 0x00000016d2027824 */ /* 0x000fe400078e02ff */
[----:B------:R-:W-:Y:S01]  /*5520*/  IMAD.WIDE R8, R0, 0x4, R138 ;  /* 0x0000000400087825 */ /* 0x000fe200078e028a */
[----:B------:R-:W-:Y:S01]  /*5530*/  IADD3 R0, R252, -0x2f, RZ ;  /* 0xffffffd1fc007810 */ /* 0x000fe20007ffe0ff */
[----:B------:R3:W-:Y:S04]  /*5540*/  STL.64 [R1+0x110], R4 ;  /* 0x0001100401007387 */ /* 0x0007e80000100a00 */
[----:B------:R1:W-:Y:S01]  /*5550*/  LDGSTS.E [R30+0x2400], [R14.64], !P6 ;  /* 0x024000000e1e7fae */ /* 0x0003e2000f121844 */
[----:B--2---:R-:W-:-:S03]  /*5560*/  IMAD.WIDE R6, R2, 0x4, R32 ;  /* 0x0000000402067825 */ /* 0x004fc600078e0220 */
[----:B------:R2:W-:Y:S01]  /*5570*/  LDGSTS.E [R30+0x2500], [R8.64], !P6 ;  /* 0x02500000081e7fae */ /* 0x0005e2000f121844 */
[----:B------:R-:W-:Y:S01]  /*5580*/  ISETP.GE.U32.AND P6, PT, R0, 0x7fffff92, PT ;  /* 0x7fffff920000780c */ /* 0x000fe20003fc6070 */
[----:B------:R-:W-:Y:S02]  /*5590*/  IMAD R0, R210, 0x1a, RZ ;  /* 0x0000001ad2007824 */ /* 0x000fe400078e02ff */
[----:B---3--:R-:W-:Y:S01]  /*55a0*/  IMAD.WIDE R4, R2, 0x4, R138 ;  /* 0x0000000402047825 */ /* 0x008fe200078e028a */
[----:B------:R-:W-:Y:S01]  /*55b0*/  IADD3 R2, R252, -0x33, RZ ;  /* 0xffffffcdfc027810 */ /* 0x000fe20007ffe0ff */
[----:B------:R3:W-:Y:S04]  /*55c0*/  LDGSTS.E [R30+0x2c00], [R6.64], !P0 ;  /* 0x02c00000061e7fae */ /* 0x0007e8000c121844 */
[----:B------:R1:W-:Y:S04]  /*55d0*/  STL.64 [R1+0x120], R14 ;  /* 0x0001200e01007387 */ /* 0x0003e80000100a00 */
[----:B------:R2:W-:Y:S01]  /*55e0*/  LDGSTS.E [R30+0x2d00], [R4.64], !P0 ;  /* 0x02d00000041e7fae */ /* 0x0005e2000c121844 */
[----:B------:R-:W-:Y:S01]  /*55f0*/  ISETP.GE.U32.AND P0, PT, R2, 0x7fffff8e, PT ;  /* 0x7fffff8e0200780c */ /* 0x000fe20003f06070 */
[----:B------:R-:W-:-:S02]  /*5600*/  IMAD R2, R210, 0x1e, RZ ;  /* 0x0000001ed2027824 */ /* 0x000fc400078e02ff */
[----:B------:R2:W-:Y:S01]  /*5610*/  STL.64 [R1+0x118], R8 ;  /* 0x0001180801007387 */ /* 0x0005e20000100a00 */
[----:B-1----:R-:W-:-:S03]  /*5620*/  IMAD.WIDE R14, R0, 0x4, R32 ;  /* 0x00000004000e7825 */ /* 0x002fc600078e0220 */
[----:B------:R3:W-:Y:S04]  /*5630*/  STL.64 [R1+0x100], R6 ;  /* 0x0001000601007387 */ /* 0x0007e80000100a00 */
[----:B------:R1:W-:Y:S01]  /*5640*/  STL.64 [R1+0xf8], R4 ;  /* 0x0000f80401007387 */ /* 0x0003e20000100a00 */
[----:B--2---:R-:W-:Y:S01]  /*5650*/  IMAD.WIDE R8, R0, 0x4, R138 ;  /* 0x0000000400087825 */ /* 0x004fe200078e028a */
[----:B------:R-:W-:Y:S02]  /*5660*/  IADD3 R0, R252, -0x37, RZ ;  /* 0xffffffc9fc007810 */ /* 0x000fe40007ffe0ff */
[----:B------:R2:W-:Y:S01]  /*5670*/  LDGSTS.E [R30+0x3400], [R14.64], !P1 ;  /* 0x034000000e1e7fae */ /* 0x0005e2000c921844 */
[----:B---3--:R-:W-:-:S03]  /*5680*/  IMAD.WIDE R6, R2, 0x4, R32 ;  /* 0x0000000402067825 */ /* 0x008fc600078e0220 */
[----:B------:R3:W-:Y:S01]  /*5690*/  LDGSTS.E [R30+0x3500], [R8.64], !P1 ;  /* 0x03500000081e7fae */ /* 0x0007e2000c921844 */
[----:B------:R-:W-:Y:S01]  /*56a0*/  ISETP.GE.U32.AND P1, PT, R0, 0x7fffff8a, PT ;  /* 0x7fffff8a0000780c */ /* 0x000fe20003f26070 */
[----:B-1----:R-:W-:Y:S01]  /*56b0*/  IMAD.WIDE R4, R2, 0x4, R138 ;  /* 0x0000000402047825 */ /* 0x002fe200078e028a */
[----:B------:R-:W-:Y:S01]  /*56c0*/  IADD3 R2, R252, -0x3b, RZ ;  /* 0xffffffc5fc027810 */ /* 0x000fe20007ffe0ff */
[----:B------:R2:W-:Y:S02]  /*56d0*/  STL.64 [R1+0xf0], R14 ;  /* 0x0000f00e01007387 */ /* 0x0005e40000100a00 */
[----:B------:R-:W-:Y:S02]  /*56e0*/  IMAD R0, R210, 0x22, RZ ;  /* 0x00000022d2007824 */ /* 0x000fe400078e02ff */
[----:B------:R1:W-:Y:S04]  /*56f0*/  LDGSTS.E [R30+0x3c00], [R6.64], !P2 ;  /* 0x03c00000061e7fae */ /* 0x0003e8000d121844 */
[----:B------:R3:W-:Y:S04]  /*5700*/  STL.64 [R1+0xe8], R8 ;  /* 0x0000e80801007387 */ /* 0x0007e80000100a00 */
[----:B------:R1:W-:Y:S01]  /*5710*/  LDGSTS.E [R30+0x3d00], [R4.64], !P2 ;  /* 0x03d00000041e7fae */ /* 0x0003e2000d121844 */
[----:B------:R-:W-:Y:S01]  /*5720*/  ISETP.GE.U32.AND P2, PT, R2, 0x7fffff86, PT ;  /* 0x7fffff860200780c */ /* 0x000fe20003f46070 */
[----:B------:R-:W-:-:S02]  /*5730*/  IMAD R2, R210, 0x26, RZ ;  /* 0x00000026d2027824 */ /* 0x000fc400078e02ff */
[----:B------:R1:W-:Y:S01]  /*5740*/  STL.64 [R1+0xe0], R6 ;  /* 0x0000e00601007387 */ /* 0x0003e20000100a00 */
[----:B--2---:R-:W-:Y:S02]  /*5750*/  IMAD R14, R210, 0x2e, RZ ;  /* 0x0000002ed20e7824 */ /* 0x004fe400078e02ff */
[C---:B---3--:R-:W-:Y:S01]  /*5760*/  IMAD.WIDE R8, R0.reuse, 0x4, R32 ;  /* 0x0000000400087825 */ /* 0x048fe200078e0220 */
[----:B------:R2:W-:Y:S04]  /*5770*/  STL.64 [R1+0xd8], R4 ;  /* 0x0000d80401007387 */ /* 0x0005e80000100a00 */
[----:B------:R3:W-:Y:S01]  /*5780*/  STL.64 [R1+0xd0], R8 ;  /* 0x0000d00801007387 */ /* 0x0007e20000100a00 */
[----:B-1----:R-:W-:Y:S01]  /*5790*/  IMAD.WIDE R6, R0, 0x4, R138 ;  /* 0x0000000400067825 */ /* 0x002fe200078e028a */
[----:B------:R-:W-:-:S02]  /*57a0*/  IADD3 R0, R252, -0x3f, RZ ;  /* 0xffffffc1fc007810 */ /* 0x000fc40007ffe0ff */
[----:B------:R3:W-:Y:S01]  /*57b0*/  LDGSTS.E [R30+0x4400], [R8.64], !P3 ;  /* 0x04400000081e7fae */ /* 0x0007e2000d921844 */
[----:B--2---:R-:W-:-:S03]  /*57c0*/  IMAD.WIDE R4, R2, 0x4, R32 ;  /* 0x0000000402047825 */ /* 0x004fc600078e0220 */
[----:B------:R1:W-:Y:S01]  /*57d0*/  STL.64 [R1+0xc8], R6 ;  /* 0x0000c80601007387 */ /* 0x0003e20000100a00 */
[----:B----4-:R-:W-:-:S03]  /*57e0*/  IMAD.WIDE R2, R2, 0x4, R138 ;  /* 0x0000000402027825 */ /* 0x010fc600078e028a */
[----:B------:R1:W-:Y:S01]  /*57f0*/  LDGSTS.E [R30+0x4500], [R6.64], !P3 ;  /* 0x04500000061e7fae */ /* 0x0003e2000d921844 */
[----:B------:R-:W-:Y:S02]  /*5800*/  ISETP.GE.U32.AND P3, PT, R0, 0x7fffff82, PT ;  /* 0x7fffff820000780c */ /* 0x000fe40003f66070 */
[----:B------:R-:W-:Y:S01]  /*5810*/  IADD3 R0, R252, -0x4, RZ ;  /* 0xfffffffcfc007810 */ /* 0x000fe20007ffe0ff */
[----:B------:R2:W-:Y:S01]  /*5820*/  STL.64 [R1+0xc0], R4 ;  /* 0x0000c00401007387 */ /* 0x0005e20000100a00 */
[----:B---3--:R-:W-:-:S03]  /*5830*/  IMAD.WIDE R8, R14, 0x4, R32 ;  /* 0x000000040e087825 */ /* 0x008fc600078e0220 */
[----:B------:R2:W-:Y:S01]  /*5840*/  LDGSTS.E [R30+0x4c00], [R4.64], !P4 ;  /* 0x04c00000041e7fae */ /* 0x0005e2000e121844 */
[----:B------:R-:W-:-:S03]  /*5850*/  IMAD.WIDE R14, R14, 0x4, R138 ;  /* 0x000000040e0e7825 */ /* 0x000fc600078e028a */
[----:B------:R3:W-:Y:S01]  /*5860*/  LDGSTS.E [R30+0x4d00], [R2.64], !P4 ;  /* 0x04d00000021e7fae */ /* 0x0007e2000e121844 */
[----:B-1----:R-:W-:Y:S01]  /*5870*/  IMAD R6, R210, 0x2a, RZ ;  /* 0x0000002ad2067824 */ /* 0x002fe200078e02ff */
[----:B------:R-:W-:Y:S02]  /*5880*/  ISETP.GE.U32.AND P4, PT, R0, 0x7fffffbd, PT ;  /* 0x7fffffbd0000780c */ /* 0x000fe40003f86070 */
[----:B------:R-:W-:Y:S01]  /*5890*/  IADD3 R0, R252, -0x8, RZ ;  /* 0xfffffff8fc007810 */ /* 0x000fe20007ffe0ff */
[----:B--2---:R-:W-:-:S04]  /*58a0*/  IMAD.WIDE R4, R6, 0x4, R32 ;  /* 0x0000000406047825 */ /* 0x004fc800078e0220 */
[----:B------:R-:W-:Y:S01]  /*58b0*/  IMAD.WIDE R6, R6, 0x4, R138 ;  /* 0x0000000406067825 */ /* 0x000fe200078e028a */
[----:B------:R3:W-:Y:S04]  /*58c0*/  LDGSTS.E [R30+0x5400], [R4.64], !P5 ;  /* 0x05400000041e7fae */ /* 0x0007e8000e921844 */
[----:B------:R3:W-:Y:S01]  /*58d0*/  LDGSTS.E [R30+0x5500], [R6.64], !P5 ;  /* 0x05500000061e7fae */ /* 0x0007e2000e921844 */
[----:B------:R-:W-:Y:S02]  /*58e0*/  ISETP.GE.U32.AND P5, PT, R0, 0x7fffffb9, PT ;  /* 0x7fffffb90000780c */ /* 0x000fe40003fa6070 */
[----:B------:R-:W-:Y:S01]  /*58f0*/  IADD3 R0, R252, -0xc, RZ ;  /* 0xfffffff4fc007810 */ /* 0x000fe20007ffe0ff */
[----:B------:R3:W-:Y:S04]  /*5900*/  LDGSTS.E [R30+0x5c00], [R8.64], !P6 ;  /* 0x05c00000081e7fae */ /* 0x0007e8000f121844 */
[----:B------:R3:W-:Y:S01]  /*5910*/  LDGSTS.E [R30+0x5d00], [R14.64], !P6 ;  /* 0x05d000000e1e7fae */ /* 0x0007e2000f121844 */
[----:B------:R-:W-:-:S02]  /*5920*/  ISETP.GE.U32.AND P6, PT, R0, 0x7fffffb5, PT ;  /* 0x7fffffb50000780c */ /* 0x000fc40003fc6070 */
[----:B------:R-:W-:Y:S01]  /*5930*/  IADD3 R0, R252, -0x10, RZ ;  /* 0xfffffff0fc007810 */ /* 0x000fe20007ffe0ff */
        /* <DEDUP_REMOVED lines=16> */
[----:B------:R-:W-:Y:S02]  /*5a40*/  IMAD R189, R210, 0x7, RZ ;  /* 0x00000007d2bd7824 */ /* 0x000fe400078e02ff */
[----:B------:R-:W-:Y:S01]  /*5a50*/  IMAD.WIDE R142, R0, 0x4, R138 ;  /* 0x00000004008e7825 */ /* 0x000fe200078e028a */
[----:B------:R-:W-:Y:S01]  /*5a60*/  IADD3 R0, R252, -0x20, RZ ;  /* 0xffffffe0fc007810 */ /* 0x000fe20007ffe0ff */
[----:B------:R1:W-:Y:S02]  /*5a70*/  LDGSTS.E [R211+0x600], [R144.64], !P4 ;  /* 0x0060000090d37fae */ /* 0x0003e4000e121844 */
[C---:B------:R-:W-:Y:S02]  /*5a80*/  IMAD.WIDE R140, R189.reuse, 0x4, R32 ;  /* 0x00000004bd8c7825 */ /* 0x040fe400078e0220 */
[----:B------:R2:W-:Y:S01]  /*5a90*/  LDGSTS.E [R211+0x700], [R142.64], !P4 ;  /* 0x007000008ed37fae */ /* 0x0005e2000e121844 */
[----:B------:R-:W-:Y:S01]  /*5aa0*/  ISETP.GE.U32.AND P4, PT, R0, 0x7fffffa1, PT ;  /* 0x7fffffa10000780c */ /* 0x000fe20003f86070 */
[----:B---3--:R-:W-:Y:S01]  /*5ab0*/  IMAD.WIDE R30, R189, 0x4, R138 ;  /* 0x00000004bd1e7825 */ /* 0x008fe200078e028a */
[----:B------:R-:W-:Y:S01]  /*5ac0*/  IADD3 R189, R252, -0x24, RZ ;  /* 0xffffffdcfcbd7810 */ /* 0x000fe20007ffe0ff */
[----:B------:R3:W-:Y:S02]  /*5ad0*/  LDGSTS.E [R211+0xe00], [R140.64], !P5 ;  /* 0x00e000008cd37fae */ /* 0x0007e4000e921844 */
[----:B------:R-:W-:-:S02]  /*5ae0*/  IMAD R0, R210, 0xb, RZ ;  /* 0x0000000bd2007824 */ /* 0x000fc400078e02ff */
[----:B------:R4:W-:Y:S01]  /*5af0*/  LDGSTS.E [R211+0xf00], [R30.64], !P5 ;  /* 0x00f000001ed37fae */ /* 0x0009e2000e921844 */
[----:B------:R-:W-:Y:S01]  /*5b00*/  ISETP.GE.U32.AND P5, PT, R189, 0x7fffff9d, PT ;  /* 0x7fffff9dbd00780c */ /* 0x000fe20003fa6070 */
[----:B------:R-:W-:Y:S02]  /*5b10*/  IMAD R189, R210, 0xf, RZ ;  /* 0x0000000fd2bd7824 */ /* 0x000fe400078e02ff */
[----:B------:R1:W-:Y:S04]  /*5b20*/  STL.64 [R1+0x128], R144 ;  /* 0x0001289001007387 */ /* 0x0003e80000100a00 */
[----:B------:R2:W-:Y:S04]  /*5b30*/  STL.64 [R1+0x130], R142 ;  /* 0x0001308e01007387 */ /* 0x0005e80000100a00 */
[----:B------:R3:W-:Y:S01]  /*5b40*/  STL.64 [R1+0x138], R140 ;  /* 0x0001388c01007387 */ /* 0x0007e20000100a00 */
[----:B-1----:R-:W-:-:S03]  /*5b50*/  IMAD.WIDE R144, R0, 0x4, R32 ;  /* 0x0000000400907825 */ /* 0x002fc600078e0220 */
[----:B------:R4:W-:Y:S01]  /*5b60*/  STL.64 [R1+0x140], R30 ;  /* 0x0001401e01007387 */ /* 0x0009e20000100a00 */
[----:B--2---:R-:W-:Y:S01]  /*5b70*/  IMAD.WIDE R142, R0, 0x4, R138 ;  /* 0x00000004008e7825 */ /* 0x004fe200078e028a */
[----:B------:R-:W-:Y:S02]  /*5b80*/  IADD3 R0, R252, -0x28, RZ ;  /* 0xffffffd8fc007810 */ /* 0x000fe40007ffe0ff */
[----:B------:R1:W-:Y:S01]  /*5b90*/  LDGSTS.E [R211+0x1600], [R144.64], !P6 ;  /* 0x0160000090d37fae */ /* 0x0003e2000f121844 */
[----:B---3--:R-:W-:-:S03]  /*5ba0*/  IMAD.WIDE R140, R189, 0x4, R32 ;  /* 0x00000004bd8c7825 */ /* 0x008fc600078e0220 */
[----:B------:R2:W-:Y:S01]  /*5bb0*/  LDGSTS.E [R211+0x1700], [R142.64], !P6 ;  /* 0x017000008ed37fae */ /* 0x0005e2000f121844 */
[----:B------:R-:W-:Y:S01]  /*5bc0*/  ISETP.GE.U32.AND P6, PT, R0, 0x7fffff99, PT ;  /* 0x7fffff990000780c */ /* 0x000fe20003fc6070 */
[----:B------:R-:W-:Y:S02]  /*5bd0*/  IMAD R0, R210, 0x13, RZ ;  /* 0x00000013d2007824 */ /* 0x000fe400078e02ff */
[----:B----4-:R-:W-:Y:S01]  /*5be0*/  IMAD.WIDE R30, R189, 0x4, R138 ;  /* 0x00000004bd1e7825 */ /* 0x010fe200078e028a */
[----:B------:R-:W-:Y:S01]  /*5bf0*/  IADD3 R189, R252, -0x2c, RZ ;  /* 0xffffffd4fcbd7810 */ /* 0x000fe20007ffe0ff */
[----:B------:R3:W-:Y:S04]  /*5c00*/  LDGSTS.E [R211+0x1e00], [R140.64], !P0 ;  /* 0x01e000008cd37fae */ /* 0x0007e8000c121844 */
[----:B------:R4:W-:Y:S01]  /*5c10*/  LDGSTS.E [R211+0x1f00], [R30.64], !P0 ;  /* 0x01f000001ed37fae */ /* 0x0009e2000c121844 */
[----:B------:R-:W-:Y:S01]  /*5c20*/  ISETP.GE.U32.AND P0, PT, R189, 0x7fffff95, PT ;  /* 0x7fffff95bd00780c */ /* 0x000fe20003f06070 */
[----:B------:R-:W-:-:S02]  /*5c30*/  IMAD R189, R210, 0x17, RZ ;  /* 0x00000017d2bd7824 */ /* 0x000fc400078e02ff */
        /* <DEDUP_REMOVED lines=38> */
[----:B------:R3:W-:Y:S04]  /*5ea0*/  STL.64 [R1+0x1c0], R140 ;  /* 0x0001c08c01007387 */ /* 0x0007e80000100a00 */
[----:B------:R4:W-:Y:S01]  /*5eb0*/  STL.64 [R1+0x1b8], R30 ;  /* 0x0001b81e01007387 */ /* 0x0009e20000100a00 */
[----:B-1----:R-:W-:-:S04]  /*5ec0*/  IMAD.WIDE R144, R189, 0x4, R32 ;  /* 0x00000004bd907825 */ /* 0x002fc800078e0220 */
[----:B--2---:R-:W-:Y:S01]  /*5ed0*/  IMAD.WIDE R142, R189, 0x4, R138 ;  /* 0x00000004bd8e7825 */ /* 0x004fe200078e028a */
[----:B------:R-:W-:-:S03]  /*5ee0*/  IADD3 R189, R252, -0x41, RZ ;  /* 0xffffffbffcbd7810 */ /* 0x000fc60007ffe0ff */
[----:B---3--:R-:W-:-:S04]  /*5ef0*/  IMAD.WIDE R140, R0, 0x4, R32 ;  /* 0x00000004008c7825 */ /* 0x008fc800078e0220 */
[----:B----4-:R-:W-:Y:S01]  /*5f00*/  IMAD.WIDE R30, R0, 0x4, R138 ;  /* 0x00000004001e7825 */ /* 0x010fe200078e028a */
[----:B------:R-:W-:Y:S01]  /*5f10*/  IADD3 R0, R252, -0x40, RZ ;  /* 0xffffffc0fc007810 */ /* 0x000fe20007ffe0ff */
[----:B------:R1:W-:Y:S04]  /*5f20*/  LDGSTS.E [R211+0x4600], [R140.64], !P5 ;  /* 0x046000008cd37fae */ /* 0x0003e8000e921844 */
[----:B------:R1:W-:Y:S04]  /*5f30*/  STL.64 [R1+0x1b0], R140 ;  /* 0x0001b08c01007387 */ /* 0x0003e80000100a00 */
[----:B------:R2:W-:Y:S01]  /*5f40*/  LDGSTS.E [R211+0x4700], [R30.64], !P5 ;  /* 0x047000001ed37fae */ /* 0x0005e2000e921844 */
[----:B------:R-:W-:-:S03]  /*5f50*/  ISETP.GE.U32.AND P5, PT, R0, 0x7fffff81, PT ;  /* 0x7fffff810000780c */ /* 0x000fc60003fa6070 */
[----:B------:R2:W-:Y:S01]  /*5f60*/  STL.64 [R1+0x1a8], R30 ;  /* 0x0001a81e01007387 */ /* 0x0005e20000100a00 */
[----:B-1----:R-:W-:-:S03]  /*5f70*/  IMAD.WIDE R140, R190, 0x4, R32 ;  /* 0x00000004be8c7825 */ /* 0x002fc600078e0220 */
[----:B------:R1:W-:Y:S04]  /*5f80*/  LDGSTS.E [R211+0x4e00], [R144.64], !P6 ;  /* 0x04e0000090d37fae */ /* 0x0003e8000f121844 */
[----:B------:R3:W-:Y:S01]  /*5f90*/  LDGSTS.E [R211+0x4f00], [R142.64], !P6 ;  /* 0x04f000008ed37fae */ /* 0x0007e2000f121844 */
[----:B------:R-:W-:Y:S01]  /*5fa0*/  ISETP.GE.AND P6, PT, R146, R0, PT ;  /* 0x000000009200720c */ /* 0x000fe20003fc6270 */
[----:B------:R-:W-:Y:S02]  /*5fb0*/  IMAD R0, R210, 0x2f, RZ ;  /* 0x0000002fd2007824 */ /* 0x000fe400078e02ff */
[----:B--2---:R-:W-:Y:S01]  /*5fc0*/  IMAD.WIDE R30, R190, 0x4, R138 ;  /* 0x00000004be1e7825 */ /* 0x004fe200078e028a */
[----:B------:R1:W-:Y:S03]  /*5fd0*/  STL.64 [R1+0x278], R144 ;  /* 0x0002789001007387 */ /* 0x0003e60000100a00 */
[----:B------:R-:W-:Y:S01]  /*5fe0*/  IMAD.MOV.U32 R190, RZ, RZ, 0x3f ;  /* 0x0000003fffbe7424 */ /* 0x000fe200078e00ff */
[----:B------:R3:W-:Y:S04]  /*5ff0*/  STL.64 [R1+0x280], R142 ;  /* 0x0002808e01007387 */ /* 0x0007e80000100a00 */
[----:B------:R2:W-:Y:S01]  /*6000*/  STL.64 [R1+0x2b8], R140 ;  /* 0x0002b88c01007387 */ /* 0x0005e20000100a00 */
[----:B------:R-:W-:Y:S01]  /*6010*/  IADD3 R147, R190, c[0x0][0x180], RZ ;  /* 0x00006000be937a10 */ /* 0x000fe20007ffe0ff */
[----:B------:R-:W-:-:S02]  /*6020*/  IMAD R190, R121, c[0x0][0x190], RZ ;  /* 0x0000640079be7a24 */ /* 0x000fc400078e02ff */
[----:B------:R2:W-:Y:S01]  /*6030*/  LDGSTS.E [R211+0x5600], [R140.64], !P0 ;  /* 0x056000008cd37fae */ /* 0x0005e2000c121844 */
[----:B-1----:R-:W-:Y:S01]  /*6040*/  SEL R145, RZ, 0x4, P6 ;  /* 0x00000004ff917807 */ /* 0x002fe20003000000 */
[----:B------:R-:W-:Y:S02]  /*6050*/  IMAD R144, R108, c[0x0][0x190], RZ ;  /* 0x000064006c907a24 */ /* 0x000fe400078e02ff */
[----:B------:R1:W-:Y:S01]  /*6060*/  STL.64 [R1+0x2c0], R30 ;  /* 0x0002c01e01007387 */ /* 0x0003e20000100a00 */
[----:B---3--:R-:W-:-:S03]  /*6070*/  IMAD.WIDE R142, R249, 0x4, R32 ;  /* 0x00000004f98e7825 */ /* 0x008fc600078e0220 */
[----:B------:R1:W-:Y:S01]  /*6080*/  LDGSTS.E [R211+0x5700], [R30.64], !P0 ;  /* 0x057000001ed37fae */ /* 0x0003e2000c121844 */
[----:B------:R-:W-:Y:S02]  /*6090*/  ISETP.GE.U32.AND P0, PT, R189, 0x7fffff80, PT ;  /* 0x7fffff80bd00780c */ /* 0x000fe40003f06070 */
[----:B------:R-:W-:Y:S01]  /*60a0*/  IADD3 R189, R252, -0x45, RZ ;  /* 0xffffffbbfcbd7810 */ /* 0x000fe20007ffe0ff */
[----:B--2---:R-:W-:-:S04]  /*60b0*/  IMAD.WIDE R140, R0, 0x4, R32 ;  /* 0x00000004008c7825 */ /* 0x004fc800078e0220 */
[----:B------:R-:W-:Y:S01]  /*60c0*/  IMAD R252, R34, c[0x0][0x190], RZ ;  /* 0x0000640022fc7a24 */ /* 0x000fe200078e02ff */
[----:B------:R2:W-:Y:S01]  /*60d0*/  STL.64 [R1+0x2c8], R140 ;  /* 0x0002c88c01007387 */ /* 0x0005e20000100a00 */
[----:B-1----:R-:W-:-:S03]  /*60e0*/  IMAD.WIDE R30, R0, 0x4, R138 ;  /* 0x00000004001e7825 */ /* 0x002fc600078e028a */
[----:B------:R2:W-:Y:S01]  /*60f0*/  LDGSTS.E [R211+0x5e00], [R140.64], !P1 ;  /* 0x05e000008cd37fae */ /* 0x0005e2000c921844 */
[----:B------:R-:W-:-:S03]  /*6100*/  IMAD R0, R146, c[0x0][0x18c], RZ ;  /* 0x0000630092007a24 */ /* 0x000fc600078e02ff */
[----:B------:R1:W-:Y:S01]  /*6110*/  LDGSTS.E [R211+0x5f00], [R30.64], !P1 ;  /* 0x05f000001ed37fae */ /* 0x0003e2000c921844 */
[----:B------:R-:W-:Y:S01]  /*6120*/  ISETP.GE.U32.AND P1, PT, R189, 0x7fffff7c, PT ;  /* 0x7fffff7cbd00780c */ /* 0x000fe20003f26070 */
[----:B------:R-:W-:Y:S01]  /*6130*/  IMAD R189, R122, c[0x0][0x190], RZ ;  /* 0x000064007abd7a24 */ /* 0x000fe200078e02ff */
[C---:B------:R-:W-:Y:S01]  /*6140*/  LEA R200, P6, R0.reuse, c[0x0][0x168], 0x2 ;  /* 0x00005a0000c87a11 */ /* 0x040fe200078c10ff */
[----:B------:R3:W-:Y:S03]  /*6150*/  LDGSTS.E [R211+0x6600], [R150.64], !P2 ;  /* 0x0660000096d37fae */ /* 0x0007e6000d121844 */
[----:B------:R-:W-:Y:S01]  /*6160*/  LEA.HI.X.SX32 R0, R0, c[0x0][0x16c], 0x2, P6 ;  /* 0x00005b0000007a11 */ /* 0x000fe200030f16ff */
[----:B--2---:R-:W-:Y:S01]  /*6170*/  IMAD.WIDE R140, R249, 0x4, R138 ;  /* 0x00000004f98c7825 */ /* 0x004fe200078e028a */
[-C--:B------:R-:W-:Y:S01]  /*6180*/  LEA R240, P6, R187, R200.reuse, 0x2 ;  /* 0x000000c8bbf07211 */ /* 0x080fe200078c10ff */
[----:B------:R2:W-:Y:S01]  /*6190*/  LDGSTS.E [R211+0x6700], [R148.64], !P2 ;  /* 0x0670000094d37fae */ /* 0x0005e2000d121844 */
[----:B------:R-:W-:-:S02]  /*61a0*/  LEA R226, P2, R186, R200, 0x2 ;  /* 0x000000c8bae27211 */ /* 0x000fc400078410ff */
[----:B------:R-:W-:Y:S01]  /*61b0*/  LEA.HI.X.SX32 R241, R187, R0, 0x2, P6 ;  /* 0x00000000bbf17211 */ /* 0x000fe200030f16ff */
[----:B------:R4:W-:Y:S01]  /*61c0*/  LDGSTS.E [R211+0x6e00], [R142.64], !P3 ;  /* 0x06e000008ed37fae */ /* 0x0009e2000d921844 */
[----:B------:R-:W-:Y:S02]  /*61d0*/  LEA R220, P6, R185, R200, 0x2 ;  /* 0x000000c8b9dc7211 */ /* 0x000fe400078c10ff */
[----:B------:R-:W-:Y:S01]  /*61e0*/  LEA.HI.X.SX32 R227, R186, R0, 0x2, P2 ;  /* 0x00000000bae37211 */ /* 0x000fe200010f16ff */
[----:B------:R1:W-:Y:S01]  /*61f0*/  LDGSTS.E [R211+0x6f00], [R140.64], !P3 ;  /* 0x06f000008cd37fae */ /* 0x0003e2000d921844 */
[-C--:B------:R-:W-:Y:S02]  /*6200*/  LEA R214, P3, R184, R200.reuse, 0x2 ;  /* 0x000000c8b8d67211 */ /* 0x080fe400078610ff */
[----:B------:R-:W-:Y:S01]  /*6210*/  LEA R216, P2, R183, R200, 0x2 ;  /* 0x000000c8b7d87211 */ /* 0x000fe200078410ff */
[----:B------:R1:W-:Y:S01]  /*6220*/  STL.64 [R1+0x320], R30 ;  /* 0x0003201e01007387 */ /* 0x0003e20000100a00 */
[----:B------:R-:W-:-:S02]  /*6230*/  LEA.HI.X.SX32 R221, R185, R0, 0x2, P6 ;  /* 0x00000000b9dd7211 */ /* 0x000fc400030f16ff */
[----:B------:R-:W-:Y:S01]  /*6240*/  LEA R158, P6, R182, R200, 0x2 ;  /* 0x000000c8b69e7211 */ /* 0x000fe200078c10ff */
[----:B------:R3:W-:Y:S01]  /*6250*/  STL.64 [R1+0x2d0], R150 ;  /* 0x0002d09601007387 */ /* 0x0007e20000100a00 */
[----:B------:R-:W-:Y:S02]  /*6260*/  LEA.HI.X.SX32 R215, R184, R0, 0x2, P3 ;  /* 0x00000000b8d77211 */ /* 0x000fe400018f16ff */
[----:B------:R-:W-:Y:S01]  /*6270*/  LEA R152, P3, R181, R200, 0x2 ;  /* 0x000000c8b5987211 */ /* 0x000fe200078610ff */
[----:B------:R-:W-:Y:S01]  /*6280*/  STL.64 [R1+0x328], R148 ;  /* 0x0003289401007387 */ /* 0x000fe20000100a00 */
[----:B------:R-:W-:Y:S02]  /*6290*/  LEA.HI.X.SX32 R217, R183, R0, 0x2, P2 ;  /* 0x00000000b7d97211 */ /* 0x000fe400010f16ff */
[----:B------:R-:W-:Y:S01]  /*62a0*/  LEA R154, P2, R180, R200, 0x2 ;  /* 0x000000c8b49a7211 */ /* 0x000fe200078410ff */
[----:B------:R-:W-:Y:S01]  /*62b0*/  STL.64 [R1+0xb8], R240 ;  /* 0x0000b8f001007387 */ /* 0x000fe20000100a00 */
[----:B------:R-:W-:Y:S01]  /*62c0*/  LEA.HI.X.SX32 R159, R182, R0, 0x2, P6 ;  /* 0x00000000b69f7211 */ /* 0x000fe200030f16ff */
[----:B-1----:R-:W-:Y:S01]  /*62d0*/  IMAD R30, R110, c[0x0][0x190], RZ ;  /* 0x000064006e1e7a24 */ /* 0x002fe200078e02ff */
[----:B------:R-:W-:Y:S01]  /*62e0*/  LEA R230, P6, R179, R200, 0x2 ;  /* 0x000000c8b3e67211 */ /* 0x000fe200078c10ff */
[----:B------:R4:W-:Y:S01]  /*62f0*/  STL.64 [R1+0x2d8], R142 ;  /* 0x0002d88e01007387 */ /* 0x0009e20000100a00 */
[----:B------:R-:W-:Y:S01]  /*6300*/  LEA.HI.X.SX32 R153, R181, R0, 0x2, P3 ;  /* 0x00000000b5997211 */ /* 0x000fe200018f16ff */
[----:B------:R-:W-:Y:S01]  /*6310*/  IMAD R31, R109, c[0x0][0x190], RZ ;  /* 0x000064006d1f7a24 */ /* 0x000fe200078e02ff */
[----:B------:R-:W-:Y:S01]  /*6320*/  LEA R232, P3, R178, R200, 0x2 ;  /* 0x000000c8b2e87211 */ /* 0x000fe200078610ff */
[----:B------:R1:W-:Y:S01]  /*6330*/  STL.64 [R1+0x330], R140 ;  /* 0x0003308c01007387 */ /* 0x0003e20000100a00 */
[----:B------:R-:W-:-:S02]  /*6340*/  LEA.HI.X.SX32 R155, R180, R0, 0x2, P2 ;  /* 0x00000000b49b7211 */ /* 0x000fc400010f16ff */
[----:B------:R-:W-:Y:S01]  /*6350*/  LEA R218, P2, R177, R200, 0x2 ;  /* 0x000000c8b1da7211 */ /* 0x000fe200078410ff */
[----:B------:R-:W-:Y:S01]  /*6360*/  STL.64 [R1+0xb0], R226 ;  /* 0x0000b0e201007387 */ /* 0x000fe20000100a00 */
[----:B------:R-:W-:Y:S02]  /*6370*/  LEA.HI.X.SX32 R231, R179, R0, 0x2, P6 ;  /* 0x00000000b3e77211 */ /* 0x000fe400030f16ff */
[----:B------:R-:W-:Y:S01]  /*6380*/  LEA R212, P6, R176, R200, 0x2 ;  /* 0x000000c8b0d47211 */ /* 0x000fe200078c10ff */
[----:B------:R-:W-:Y:S01]  /*6390*/  STL.64 [R1+0xa8], R220 ;  /* 0x0000a8dc01007387 */ /* 0x000fe20000100a00 */
[----:B------:R-:W-:Y:S02]  /*63a0*/  LEA.HI.X.SX32 R233, R178, R0, 0x2, P3 ;  /* 0x00000000b2e97211 */ /* 0x000fe400018f16ff */
[----:B------:R-:W-:Y:S01]  /*63b0*/  LEA R202, P3, R175, R200, 0x2 ;  /* 0x000000c8afca7211 */ /* 0x000fe200078610ff */
[----:B------:R-:W-:Y:S01]  /*63c0*/  STL.64 [R1+0xa0], R214 ;  /* 0x0000a0d601007387 */ /* 0x000fe20000100a00 */
[----:B------:R-:W-:-:S02]  /*63d0*/  LEA.HI.X.SX32 R219, R177, R0, 0x2, P2 ;  /* 0x00000000b1db7211 */ /* 0x000fc400010f16ff */
[----:B------:R-:W-:Y:S01]  /*63e0*/  LEA R156, P2, R174, R200, 0x2 ;  /* 0x000000c8ae9c7211 */ /* 0x000fe200078410ff */
[----:B------:R-:W-:Y:S01]  /*63f0*/  STL.64 [R1+0x98], R216 ;  /* 0x000098d801007387 */ /* 0x000fe20000100a00 */
[----:B------:R-:W-:Y:S02]  /*6400*/  LEA.HI.X.SX32 R213, R176, R0, 0x2, P6 ;  /* 0x00000000b0d57211 */ /* 0x000fe400030f16ff */
[----:B---3--:R-:W-:Y:S01]  /*6410*/  LEA R150, P6, R173, R200, 0x2 ;  /* 0x000000c8ad967211 */ /* 0x008fe200078c10ff */
[----:B------:R-:W-:Y:S01]  /*6420*/  STL.64 [R1+0x90], R158 ;  /* 0x0000909e01007387 */ /* 0x000fe20000100a00 */
[----:B------:R-:W-:Y:S02]  /*6430*/  LEA.HI.X.SX32 R203, R175, R0, 0x2, P3 ;  /* 0x00000000afcb7211 */ /* 0x000fe400018f16ff */
[----:B----4-:R-:W-:Y:S01]  /*6440*/  LEA R142, P3, R172, R200, 0x2 ;  /* 0x000000c8ac8e7211 */ /* 0x010fe200078610ff */
[----:B------:R-:W-:Y:S01]  /*6450*/  STL.64 [R1+0x88], R152 ;  /* 0x0000889801007387 */ /* 0x000fe20000100a00 */
        /* <DEDUP_REMOVED lines=19> */
[----:B--2---:R-:W-:Y:S01]  /*6590*/  LEA R148, P2, R165, R200, 0x2 ;  /* 0x000000c8a5947211 */ /* 0x004fe200078410ff */
[----:B------:R-:W-:Y:S01]  /*65a0*/  STL.64 [R1+0x50], R156 ;  /* 0x0000509c01007387 */ /* 0x000fe20000100a00 */
[----:B------:R-:W-:Y:S02]  /*65b0*/  LEA.HI.X.SX32 R209, R167, R0, 0x2, P6 ;  /* 0x00000000a7d17211 */ /* 0x000fe400030f16ff */
[----:B-1----:R-:W-:Y:S01]  /*65c0*/  LEA R140, P6, R164, R200, 0x2 ;  /* 0x000000c8a48c7211 */ /* 0x002fe200078c10ff */
        /* <DEDUP_REMOVED lines=24> */
[----:B------:R-:W-:Y:S01]  /*6750*/  STL.64 [R1], R140 ;  /* 0x0000008c01007387 */ /* 0x000fe20000100a00 */
[----:B------:R-:W-:Y:S02]  /*6760*/  LEA.HI.X.SX32 R93, R134, R0, 0x2, P6 ;  /* 0x00000000865d7211 */ /* 0x000fe400030f16ff */
[----:B------:R-:W-:Y:S02]  /*6770*/  LEA R110, P6, R127, R200, 0x2 ;  /* 0x000000c87f6e7211 */ /* 0x000fe400078c10ff */
[----:B------:R-:W-:Y:S02]  /*6780*/  LEA.HI.X.SX32 R95, R133, R0, 0x2, P3 ;  /* 0x00000000855f7211 */ /* 0x000fe400018f16ff */
[----:B------:R-:W-:Y:S02]  /*6790*/  LEA R112, P3, R126, R200, 0x2 ;  /* 0x000000c87e707211 */ /* 0x000fe400078610ff */
[----:B------:R-:W-:-:S02]  /*67a0*/  LEA.HI.X.SX32 R109, R132, R0, 0x2, P2 ;  /* 0x00000000846d7211 */ /* 0x000fc400010f16ff */
[----:B------:R-:W-:Y:S02]  /*67b0*/  LEA R114, P2, R125, R200, 0x2 ;  /* 0x000000c87d727211 */ /* 0x000fe400078410ff */
        /* <DEDUP_REMOVED lines=35> */
[----:B------:R-:W2:Y:S01]  /*69f0*/  LDL.LU R30, [R1+0x99c] ;  /* 0x00099c00011e7983 */ /* 0x000ea20000300800 */
[-C--:B------:R-:W-:Y:S02]  /*6a00*/  LEA.HI.X.SX32 R175, R31, R0.reuse, 0x2, P6 ;  /* 0x000000001faf7211 */ /* 0x080fe400030f16ff */
[----:B------:R-:W-:Y:S01]  /*6a10*/  LEA.HI.X.SX32 R177, R144, R0, 0x2, P3 ;  /* 0x0000000090b17211 */ /* 0x000fe200018f16ff */
[----:B------:R-:W2:Y:S01]  /*6a20*/  LDL.LU R31, [R1+0x998] ;  /* 0x00099800011f7983 */ /* 0x000ea20000300800 */
[----:B------:R-:W-:-:S03]  /*6a30*/  LEA R178, P2, R244, R200, 0x2 ;  /* 0x000000c8f4b27211 */ /* 0x000fc600078410ff */
[----:B------:R-:W3:Y:S01]  /*6a40*/  LDL.LU R144, [R1+0x174] ;  /* 0x0001740001907983 */ /* 0x000ee20000300800 */
[----:B------:R-:W-:-:S04]  /*6a50*/  LEA R180, P6, R245, R200, 0x2 ;  /* 0x000000c8f5b47211 */ /* 0x000fc800078c10ff */
[----:B------:R-:W-:Y:S02]  /*6a60*/  LEA.HI.X.SX32 R181, R245, R0, 0x2, P6 ;  /* 0x00000000f5b57211 */ /* 0x000fe400030f16ff */
[----:B------:R-:W-:Y:S02]  /*6a70*/  LEA R186, P6, R252, R200, 0x2 ;  /* 0x000000c8fcba7211 */ /* 0x000fe400078c10ff */
[-C--:B------:R-:W-:Y:S02]  /*6a80*/  LEA.HI.X.SX32 R179, R244, R0.reuse, 0x2, P2 ;  /* 0x00000000f4b37211 */ /* 0x080fe400010f16ff */
[----:B------:R-:W-:Y:S01]  /*6a90*/  LEA.HI.X.SX32 R187, R252, R0, 0x2, P6 ;  /* 0x00000000fcbb7211 */ /* 0x000fe200030f16ff */
[----:B------:R-:W4:Y:S01]  /*6aa0*/  LDL.LU R244, [R1+0x994] ;  /* 0x0009940001f47983 */ /* 0x000f220000300800 */
[CC--:B------:R-:W-:Y:S02]  /*6ab0*/  LEA R182, P3, R242.reuse, R200.reuse, 0x2 ;  /* 0x000000c8f2b67211 */ /* 0x0c0fe400078610ff */
[-C--:B------:R-:W-:Y:S01]  /*6ac0*/  LEA R184, P2, R243, R200.reuse, 0x2 ;  /* 0x000000c8f3b87211 */ /* 0x080fe200078410ff */
[----:B------:R-:W-:Y:S01]  /*6ad0*/  IMAD.MOV.U32 R252, RZ, RZ, c[0x0][0x180] ;  /* 0x00006000fffc7624 */ /* 0x000fe200078e00ff */
[----:B------:R-:W-:Y:S01]  /*6ae0*/  LEA R192, P6, R239, R200, 0x2 ;  /* 0x000000c8efc07211 */ /* 0x000fe200078c10ff */
[----:B------:R-:W4:Y:S01]  /*6af0*/  LDL.LU R245, [R1+0x990] ;  /* 0x0009900001f57983 */ /* 0x000f220000300800 */
[----:B------:R-:W-:-:S02]  /*6b00*/  LEA.HI.X.SX32 R183, R242, R0, 0x2, P3 ;  /* 0x00000000f2b77211 */ /* 0x000fc400018f16ff */
[-C--:B------:R-:W-:Y:S01]  /*6b10*/  LEA.HI.X.SX32 R185, R243, R0.reuse, 0x2, P2 ;  /* 0x00000000f3b97211 */ /* 0x080fe200010f16ff */
[----:B------:R-:W2:Y:S01]  /*6b20*/  LDL.LU R242, [R1+0x98c] ;  /* 0x00098c0001f27983 */ /* 0x000ea20000300800 */
[----:B------:R-:W-:Y:S02]  /*6b30*/  LEA.HI.X.SX32 R193, R239, R0, 0x2, P6 ;  /* 0x00000000efc17211 */ /* 0x000fe400030f16ff */
[-C--:B------:R-:W-:Y:S01]  /*6b40*/  LEA R188, P3, R247, R200.reuse, 0x2 ;  /* 0x000000c8f7bc7211 */ /* 0x080fe200078610ff */
[----:B------:R-:W2:Y:S01]  /*6b50*/  LDL.LU R243, [R1+0x988] ;  /* 0x0009880001f37983 */ /* 0x000ea20000300800 */
[-C--:B------:R-:W-:Y:S02]  /*6b60*/  LEA R190, P2, R246, R200.reuse, 0x2 ;  /* 0x000000c8f6be7211 */ /* 0x080fe400078410ff */
[----:B------:R-:W-:Y:S02]  /*6b70*/  LEA R198, P6, R235, R200, 0x2 ;  /* 0x000000c8ebc67211 */ /* 0x000fe400078c10ff */
[----:B------:R-:W-:-:S02]  /*6b80*/  LEA.HI.X.SX32 R189, R247, R0, 0x2, P3 ;  /* 0x00000000f7bd7211 */ /* 0x000fc400018f16ff */
[-C--:B------:R-:W-:Y:S02]  /*6b90*/  LEA.HI.X.SX32 R191, R246, R0.reuse, 0x2, P2 ;  /* 0x00000000f6bf7211 */ /* 0x080fe400010f16ff */
[----:B------:R-:W-:Y:S01]  /*6ba0*/  LEA.HI.X.SX32 R199, R235, R0, 0x2, P6 ;  /* 0x00000000ebc77211 */ /* 0x000fe200030f16ff */
[----:B------:R-:W-:Y:S01]  /*6bb0*/  IMAD R235, R210, 0x3b, RZ ;  /* 0x0000003bd2eb7824 */ /* 0x000fe200078e02ff */
[-C--:B------:R-:W-:Y:S02]  /*6bc0*/  LEA R194, P3, R238, R200.reuse, 0x2 ;  /* 0x000000c8eec27211 */ /* 0x080fe400078610ff */
[----:B------:R-:W-:Y:S02]  /*6bd0*/  LEA R196, P2, R237, R200, 0x2 ;  /* 0x000000c8edc47211 */ /* 0x000fe400078410ff */
[----:B------:R-:W-:Y:S01]  /*6be0*/  ISETP.GE.U32.AND P6, PT, R234, 0x7fffff74, PT ;  /* 0x7fffff74ea00780c */ /* 0x000fe20003fc6070 */
[----:B------:R-:W-:Y:S01]  /*6bf0*/  IMAD R234, R210, 0x3f, RZ ;  /* 0x0000003fd2ea7824 */ /* 0x000fe200078e02ff */
[-C--:B------:R-:W-:Y:S01]  /*6c00*/  LEA.HI.X.SX32 R195, R238, R0.reuse, 0x2, P3 ;  /* 0x00000000eec37211 */ /* 0x080fe200018f16ff */
[----:B------:R-:W-:Y:S01]  /*6c10*/  IMAD.WIDE R246, R235, 0x4, R32 ;  /* 0x00000004ebf67825 */ /* 0x000fe200078e0220 */
[----:B------:R-:W-:-:S02]  /*6c20*/  LEA.HI.X.SX32 R197, R237, R0, 0x2, P2 ;  /* 0x00000000edc57211 */ /* 0x000fc400010f16ff */
[----:B------:R-:W-:Y:S01]  /*6c30*/  ISETP.GE.U32.AND P2, PT, R236, 0x7fffff78, PT ;  /* 0x7fffff78ec00780c */ /* 0x000fe20003f46070 */
[----:B------:R-:W-:Y:S01]  /*6c40*/  IMAD.WIDE R238, R235, 0x4, R138 ;  /* 0x00000004ebee7825 */ /* 0x000fe200078e028a */
[----:B------:R1:W-:Y:S03]  /*6c50*/  LDGSTS.E [R211+0x7600], [R246.64], !P4 ;  /* 0x07600000f6d37fae */ /* 0x0003e6000e121844 */
[C---:B------:R-:W-:Y:S01]  /*6c60*/  IMAD.WIDE R236, R234.reuse, 0x4, R32 ;  /* 0x00000004eaec7825 */ /* 0x040fe200078e0220 */
[----:B------:R1:W-:Y:S03]  /*6c70*/  LDGSTS.E [R211+0x7700], [R238.64], !P4 ;  /* 0x07700000eed37fae */ /* 0x0003e6000e121844 */
[----:B------:R-:W-:Y:S01]  /*6c80*/  IMAD.WIDE R234, R234, 0x4, R138 ;  /* 0x00000004eaea7825 */ /* 0x000fe200078e028a */
[----:B------:R1:W-:Y:S04]  /*6c90*/  LDGSTS.E [R211+0x7e00], [R236.64], !P5 ;  /* 0x07e00000ecd37fae */ /* 0x0003e8000e921844 */
[----:B------:R1:W-:Y:S01]  /*6ca0*/  LDGSTS.E [R211+0x7f00], [R234.64], !P5 ;  /* 0x07f00000ead37fae */ /* 0x0003e2000e921844 */
[----:B------:R-:W-:-:S03]  /*6cb0*/  ISETP.GT.AND P3, PT, R147, 0x3f, PT ;  /* 0x0000003f9300780c */ /* 0x000fc60003f64270 */
[----:B------:R-:W0:Y:S04]  /*6cc0*/  LDGDEPBAR ;  /* 0x00000000000079af */ /* 0x000e280000000000 */
[----:B-1----:R-:W1:Y:S01]  /*6cd0*/  S2R R211, SR_TID.X ;  /* 0x0000000000d37919 */ /* 0x002e620000002100 */
[----:B------:R-:W-:Y:S02]  /*6ce0*/  SEL R201, RZ, 0x4, !P3 ;  /* 0x00000004ffc97807 */ /* 0x000fe40005800000 */
[----:B------:R-:W-:-:S04]  /*6cf0*/  ISETP.GE.AND P3, PT, R146, c[0x0][0x180], PT ;  /* 0x0000600092007a0c */ /* 0x000fc80003f66270 */
[----:B------:R-:W-:-:S04]  /*6d00*/  SEL R201, R201, RZ, !P3 ;  /* 0x000000ffc9c97207 */ /* 0x000fc80005800000 */
[----:B------:R-:W-:Y:S02]  /*6d10*/  ISETP.NE.U32.AND P5, PT, R201, RZ, PT ;  /* 0x000000ffc900720c */ /* 0x000fe40003fa5070 */
[----:B------:R-:W-:Y:S02]  /*6d20*/  IADD3 R146, R252, -0x51, RZ ;  /* 0xffffffaffc927810 */ /* 0x000fe40007ffe0ff */
[----:B-1----:R-:W-:-:S04]  /*6d30*/  LOP3.LUT R211, R211, 0x3f, RZ, 0xc0, !PT ;  /* 0x0000003fd3d37812 */ /* 0x002fc800078ec0ff */
[----:B------:R-:W-:-:S05]  /*6d40*/  SHF.L.U32 R211, R211, 0x2, RZ ;  /* 0x00000002d3d37819 */ /* 0x000fca00000006ff */
[----:B------:R1:W-:Y:S04]  /*6d50*/  LDGSTS.E [R211+0x10000], [R240.64], P5 ;  /* 0x10000000f0d37fae */ /* 0x0003e8000a921844 */
[----:B------:R1:W-:Y:S01]  /*6d60*/  LDGSTS.E [R211+0x10800], [R230.64], P5 ;  /* 0x10800000e6d37fae */ /* 0x0003e2000a921844 */
[----:B------:R-:W-:-:S03]  /*6d70*/  ISETP.GE.U32.AND P4, PT, R146, 0x7fffff70, PT ;  /* 0x7fffff709200780c */ /* 0x000fc60003f86070 */
[----:B------:R1:W-:Y:S01]  /*6d80*/  LDGSTS.E [R211+0x11000], [R228.64], P5 ;  /* 0x11000000e4d37fae */ /* 0x0003e2000a921844 */
[----:B------:R-:W-:-:S03]  /*6d90*/  IMAD.SHL.U32 R146, R210, 0x40, RZ ;  /* 0x00000040d2927824 */ /* 0x000fc600078e00ff */
[----:B------:R1:W-:Y:S01]  /*6da0*/  LDGSTS.E [R211+0x11800], [R250.64], P5 ;  /* 0x11800000fad37fae */ /* 0x0003e2000a921844 */
[----:B------:R-:W-:-:S03]  /*6db0*/  LOP3.LUT R210, R211, 0x10, RZ, 0x3c, !PT ;  /* 0x00000010d3d27812 */ /* 0x000fc600078e3cff */
[----:B------:R1:W-:Y:S04]  /*6dc0*/  LDGSTS.E [R211+0x12000], [R110.64], P5 ;  /* 0x120000006ed37fae */ /* 0x0003e8000a921844 */
        /* <DEDUP_REMOVED lines=10> */
[----:B------:R1:W-:Y:S01]  /*6e70*/  LDGSTS.E [R210+0x13900], [R188.64], P5 ;  /* 0x13900000bcd27fae */ /* 0x0003e2000a921844 */
[----:B---3--:R-:W-:-:S05]  /*6e80*/  IMAD R144, R144, c[0x0][0x190], RZ ;  /* 0x0000640090907a24 */ /* 0x008fca00078e02ff */
[----:B------:R-:W-:-:S04]  /*6e90*/  LEA R200, P3, R144, R200, 0x2 ;  /* 0x000000c890c87211 */ /* 0x000fc800078610ff */
[----:B------:R-:W-:Y:S02]  /*6ea0*/  LEA.HI.X.SX32 R201, R144, R0, 0x2, P3 ;  /* 0x0000000090c97211 */ /* 0x000fe400018f16ff */
[----:B------:R-:W-:Y:S02]  /*6eb0*/  IADD3 R144, R252, -0x59, RZ ;  /* 0xffffffa7fc907810 */ /* 0x000fe40007ffe0ff */
[----:B------:R-:W-:Y:S02]  /*6ec0*/  ISETP.GT.AND P3, PT, R147, 0x7f, PT ;  /* 0x0000007f9300780c */ /* 0x000fe40003f64270 */
[C---:B------:R-:W-:Y:S02]  /*6ed0*/  LOP3.LUT R0, R211.reuse, 0x30, RZ, 0x3c, !PT ;  /* 0x00000030d3007812 */ /* 0x040fe400078e3cff */
[C---:B------:R-:W-:Y:S02]  /*6ee0*/  LOP3.LUT R252, R211.reuse, 0x50, RZ, 0x3c, !PT ;  /* 0x00000050d3fc7812 */ /* 0x040fe400078e3cff */
[----:B------:R-:W-:-:S02]  /*6ef0*/  LOP3.LUT R147, R211, 0x70, RZ, 0x3c, !PT ;  /* 0x00000070d3937812 */ /* 0x000fc400078e3cff */
[----:B-1----:R-:W1:Y:S02]  /*6f00*/  S2R R211, SR_TID.X ;  /* 0x0000000000d37919 */ /* 0x002e640000002100 */
[----:B-1----:R-:W-:-:S05]  /*6f10*/  LOP3.LUT R211, R211, 0x3f, RZ, 0xc0, !PT ;  /* 0x0000003fd3d37812 */ /* 0x002fca00078ec0ff */
[----:B------:R-:W-:-:S05]  /*6f20*/  IMAD.SHL.U32 R211, R211, 0x4, RZ ;  /* 0x00000004d3d37824 */ /* 0x000fca00078e00ff */
[----:B------:R-:W-:-:S05]  /*6f30*/  LOP3.LUT R211, R211, 0x20, RZ, 0x3c, !PT ;  /* 0x00000020d3d37812 */ /* 0x000fca00078e3cff */
        /* <DEDUP_REMOVED lines=10> */
[----:B-1----:R-:W1:Y:S04]  /*6fe0*/  S2R R211, SR_TID.X ;  /* 0x0000000000d37919 */ /* 0x002e680000002100 */
[----:B------:R3:W-:Y:S04]  /*6ff0*/  LDGSTS.E [R0+0x11300], [R206.64], P5 ;  /* 0x11300000ce007fae */ /* 0x0007e8000a921844 */
[----:B------:R3:W-:Y:S04]  /*7000*/  LDGSTS.E [R0+0x11b00], [R88.64], P5 ;  /* 0x11b0000058007fae */ /* 0x0007e8000a921844 */
[----:B------:R3:W-:Y:S01]  /*7010*/  LDGSTS.E [R0+0x12300], [R116.64], P5 ;  /* 0x1230000074007fae */ /* 0x0007e2000a921844 */
[----:B-1----:R-:W-:-:S05]  /*7020*/  LOP3.LUT R211, R211, 0x3f, RZ, 0xc0, !PT ;  /* 0x0000003fd3d37812 */ /* 0x002fca00078ec0ff */
[----:B------:R-:W-:-:S05]  /*7030*/  IMAD.SHL.U32 R211, R211, 0x4, RZ ;  /* 0x00000004d3d37824 */ /* 0x000fca00078e00ff */
[----:B---3--:R-:W-:Y:S02]  /*7040*/  LOP3.LUT R0, R211, 0x40, RZ, 0x3c, !PT ;  /* 0x00000040d3007812 */ /* 0x008fe400078e3cff */
[----:B------:R-:W1:Y:S02]  /*7050*/  S2R R211, SR_TID.X ;  /* 0x0000000000d37919 */ /* 0x000e640000002100 */
        /* <DEDUP_REMOVED lines=11> */
[----:B------:R3:W-:Y:S04]  /*7110*/  LDGSTS.E [R0+0x12400], [R118.64], P5 ;  /* 0x1240000076007fae */ /* 0x0007e8000a921844 */
[----:B------:R3:W-:Y:S04]  /*7120*/  LDGSTS.E [R0+0x12c00], [R162.64], P5 ;  /* 0x12c00000a2007fae */ /* 0x0007e8000a921844 */
[----:B------:R3:W-:Y:S01]  /*7130*/  LDGSTS.E [R0+0x13400], [R178.64], P5 ;  /* 0x13400000b2007fae */ /* 0x0007e2000a921844 */
[----:B-1----:R-:W-:-:S03]  /*7140*/  LOP3.LUT R211, R211, 0x3f, RZ, 0xc0, !PT ;  /* 0x0000003fd3d37812 */ /* 0x002fc600078ec0ff */
[----:B------:R3:W-:Y:S02]  /*7150*/  LDGSTS.E [R0+0x13c00], [R194.64], P5 ;  /* 0x13c00000c2007fae */ /* 0x0007e4000a921844 */
[----:B------:R-:W-:Y:S02]  /*7160*/  IMAD.SHL.U32 R211, R211, 0x4, RZ ;  /* 0x00000004d3d37824 */ /* 0x000fe400078e00ff */
[----:B------:R1:W-:Y:S04]  /*7170*/  LDGSTS.E [R252+0x10500], [R158.64], P5 ;  /* 0x105000009efc7fae */ /* 0x0003e8000a921844 */
[----:B------:R1:W-:Y:S01]  /*7180*/  LDGSTS.E [R252+0x10d00], [R156.64], P5 ;  /* 0x10d000009cfc7fae */ /* 0x0003e2000a921844 */
[----:B---3--:R-:W-:-:S03]  /*7190*/  LOP3.LUT R0, R211, 0x60, RZ, 0x3c, !PT ;  /* 0x00000060d3007812 */ /* 0x008fc600078e3cff */
        /* <DEDUP_REMOVED lines=14> */
[----:B------:R1:W-:Y:S04]  /*7280*/  STL.64 [R1+0x2e0], R246 ;  /* 0x0002e0f601007387 */ /* 0x0003e80000100a00 */
[----:B------:R1:W-:Y:S04]  /*7290*/  LDGSTS.E [R147+0x10700], [R154.64], P5 ;  /* 0x107000009a937fae */ /* 0x0003e8000a921844 */
[----:B------:R2:W-:Y:S04]  /*72a0*/  STL.64 [R1+0x338], R238 ;  /* 0x000338ee01007387 */ /* 0x0005e80000100a00 */
[----:B------:R2:W-:Y:S04]  /*72b0*/  LDGSTS.E [R147+0x10f00], [R142.64], P5 ;  /* 0x10f000008e937fae */ /* 0x0005e8000a921844 */
[----:B-1----:R-:W4:Y:S04]  /*72c0*/  LDL.LU.64 R246, [R1+0x980] ;  /* 0x0009800001f67983 */ /* 0x002f280000300a00 */
[----:B------:R1:W-:Y:S04]  /*72d0*/  LDGSTS.E [R147+0x11700], [R140.64], P5 ;  /* 0x117000008c937fae */ /* 0x0003e8000a921844 */
[----:B--2---:R-:W2:Y:S04]  /*72e0*/  LDL.LU.64 R238, [R1+0x978] ;  /* 0x0009780001ee7983 */ /* 0x004ea80000300a00 */
[----:B------:R1:W-:Y:S04]  /*72f0*/  LDGSTS.E [R147+0x11f00], [R108.64], P5 ;  /* 0x11f000006c937fae */ /* 0x0003e8000a921844 */
[----:B------:R1:W-:Y:S04]  /*7300*/  STL.64 [R1+0x2e8], R236 ;  /* 0x0002e8ec01007387 */ /* 0x0003e80000100a00 */
[----:B------:R1:W-:Y:S04]  /*7310*/  LDGSTS.E [R147+0x12700], [R124.64], P5 ;  /* 0x127000007c937fae */ /* 0x0003e8000a921844 */
[----:B------:R3:W-:Y:S04]  /*7320*/  STL.64 [R1+0x340], R234 ;  /* 0x000340ea01007387 */ /* 0x0007e80000100a00 */
[----:B------:R3:W-:Y:S04]  /*7330*/  LDGSTS.E [R147+0x12f00], [R168.64], P5 ;  /* 0x12f00000a8937fae */ /* 0x0007e8000a921844 */
[----:B-1----:R-:W2:Y:S04]  /*7340*/  LDL.LU.64 R236, [R1+0x970] ;  /* 0x0009700001ec7983 */ /* 0x002ea80000300a00 */
[----:B------:R1:W-:Y:S04]  /*7350*/  LDGSTS.E [R147+0x13700], [R184.64], P5 ;  /* 0x13700000b8937fae */ /* 0x0003e8000a921844 */
[----:B---3--:R-:W3:Y:S04]  /*7360*/  LDL.LU.64 R234, [R1+0x968] ;  /* 0x0009680001ea7983 */ /* 0x008ee80000300a00 */
[----:B------:R1:W-:Y:S04]  /*7370*/  LDGSTS.E [R147+0x13f00], [R200.64], P5 ;  /* 0x13f00000c8937fae */ /* 0x0003e8000a921844 */
[----:B------:R-:W2:Y:S04]  /*7380*/  LDL.LU.64 R240, [R1+0x960] ;  /* 0x0009600001f07983 */ /* 0x000ea80000300a00 */
[----:B------:R-:W0:Y:S04]  /*7390*/  LDGDEPBAR ;  /* 0x00000000000079af */ /* 0x000e280000000000 */
[----:B------:R-:W2:Y:S04]  /*73a0*/  LDL.LU.64 R230, [R1+0x958] ;  /* 0x0009580001e67983 */ /* 0x000ea80000300a00 */
[----:B------:R-:W2:Y:S04]  /*73b0*/  LDL.LU.64 R228, [R1+0x950] ;  /* 0x0009500001e47983 */ /* 0x000ea80000300a00 */
[----:B------:R-:W2:Y:S04]  /*73c0*/  LDL.LU.64 R226, [R1+0x948] ;  /* 0x0009480001e27983 */ /* 0x000ea80000300a00 */
[----:B------:R-:W2:Y:S01]  /*73d0*/  LDL.LU.64 R232, [R1+0x940] ;  /* 0x0009400001e87983 */ /* 0x000ea20000300a00 */
[----:B------:R-:W-:-:S03]  /*73e0*/  MOV R252, c[0x0][0x180] ;  /* 0x0000600000fc7a02 */ /* 0x000fc60000000f00 */
[----:B------:R-:W2:Y:S04]  /*73f0*/  LDL.LU.64 R222, [R1+0x938] ;  /* 0x0009380001de7983 */ /* 0x000ea80000300a00 */
[----:B------:R1:W5:Y:S04]  /*7400*/  LDL.LU R210, [R1+0x930] ;  /* 0x0009300001d27983 */ /* 0x0003680000300800 */
[----:B------:R-:W2:Y:S04]  /*7410*/  LDL.LU.64 R220, [R1+0x928] ;  /* 0x0009280001dc7983 */ /* 0x000ea80000300a00 */
[----:B------:R-:W2:Y:S01]  /*7420*/  LDL.LU.64 R218, [R1+0x920] ;  /* 0x0009200001da7983 */ /* 0x000ea20000300a00 */
[----:B------:R-:W-:-:S03]  /*7430*/  IADD3 R0, R252, -0x55, RZ ;  /* 0xffffffabfc007810 */ /* 0x000fc60007ffe0ff */
[----:B------:R-:W2:Y:S04]  /*7440*/  LDL.LU.64 R224, [R1+0x918] ;  /* 0x0009180001e07983 */ /* 0x000ea80000300a00 */
[----:B------:R-:W2:Y:S04]  /*7450*/  LDL.LU.64 R214, [R1+0x910] ;  /* 0x0009100001d67983 */ /* 0x000ea80000300a00 */
[----:B------:R-:W2:Y:S04]  /*7460*/  LDL.LU.64 R212, [R1+0x908] ;  /* 0x0009080001d47983 */ /* 0x000ea80000300a00 */
[----:B------:R-:W2:Y:S04]  /*7470*/  LDL.LU.64 R206, [R1+0x900] ;  /* 0x0009000001ce7983 */ /* 0x000ea80000300a00 */
[----:B------:R-:W-:Y:S01]  /*7480*/  BAR.SYNC.DEFER_BLOCKING 0x0 ;  /* 0x0000000000007b1d */ /* 0x000fe20000010000 */
[----:B------:R-:W-:-:S05]  /*7490*/  ISETP.GE.U32.AND P5, PT, R0, 0x7fffff6c, PT ;  /* 0x7fffff6c0000780c */ /* 0x000fca0003fa6070 */
[----:B------:R-:W2:Y:S01]  /*74a0*/  LDL.LU.64 R216, [R1+0x8f8] ;  /* 0x0008f80001d87983 */ /* 0x000ea20000300a00 */
[----:B------:R-:W-:-:S03]  /*74b0*/  SEL R0, R145, RZ, P3 ;  /* 0x000000ff91007207 */ /* 0x000fc60001800000 */
[----:B------:R-:W2:Y:S01]  /*74c0*/  LDL.LU.64 R202, [R1+0x8f0] ;  /* 0x0008f00001ca7983 */ /* 0x000ea20000300a00 */
[----:B------:R-:W-:-:S03]  /*74d0*/  ISETP.GE.U32.AND P3, PT, R144, 0x7fffff68, PT ;  /* 0x7fffff689000780c */ /* 0x000fc60003f66070 */
[----:B------:R-:W2:Y:S01]  /*74e0*/  LDL.LU.64 R158, [R1+0x8e8] ;  /* 0x0008e800019e7983 */ /* 0x000ea20000300a00 */
[----:B------:R-:W-:-:S03]  /*74f0*/  IMAD.WIDE R144, R146, 0x4, R32 ;  /* 0x0000000492907825 */ /* 0x000fc600078e0220 */
[----:B------:R-:W2:Y:S01]  /*7500*/  LDL.LU.64 R156, [R1+0x8e0] ;  /* 0x0008e000019c7983 */ /* 0x000ea20000300a00 */
[----:B-1----:R-:W-:-:S03]  /*7510*/  IMAD.WIDE R146, R146, 0x4, R138 ;  /* 0x0000000492927825 */ /* 0x002fc600078e028a */
[----:B------:R-:W2:Y:S04]  /*7520*/  LDL.LU.64 R204, [R1+0x8d8] ;  /* 0x0008d80001cc7983 */ /* 0x000ea80000300a00 */
[----:B------:R-:W2:Y:S04]  /*7530*/  LDL.LU.64 R152, [R1+0x8d0] ;  /* 0x0008d00001987983 */ /* 0x000ea80000300a00 */
[----:B------:R-:W2:Y:S04]  /*7540*/  LDL.LU.64 R150, [R1+0x8c8] ;  /* 0x0008c80001967983 */ /* 0x000ea80000300a00 */
[----:B------:R-:W2:Y:S04]  /*7550*/  LDL.LU.64 R148, [R1+0x8c0] ;  /* 0x0008c00001947983 */ /* 0x000ea80000300a00 */
[----:B------:R-:W2:Y:S04]  /*7560*/  LDL.LU.64 R154, [R1+0x8b8] ;  /* 0x0008b800019a7983 */ /* 0x000ea80000300a00 */
[----:B------:R-:W2:Y:S04]  /*7570*/  LDL.LU.64 R142, [R1+0x8b0] ;  /* 0x0008b000018e7983 */ /* 0x000ea80000300a00 */
[----:B------:R-:W3:Y:S04]  /*7580*/  LDL.LU.64 R140, [R1+0x8a8] ;  /* 0x0008a800018c7983 */ /* 0x000ee80000300a00 */
[----:B------:R1:W-:Y:S04]  /*7590*/  STL.64 [R1+0x3a8], R144 ;  /* 0x0003a89001007387 */ /* 0x0003e80000100a00 */
[----:B------:R1:W-:Y:S04]  /*75a0*/  STL.64 [R1+0x3b0], R146 ;  /* 0x0003b09201007387 */ /* 0x0003e80000100a00 */
[----:B------:R-:W-:Y:S01]  /*75b0*/  @!PT LDS RZ, [RZ] ;  /* 0x00000000fffff984 */ /* 0x000fe20000000800 */
[----:B------:R-:W-:Y:S01]  /*75c0*/  @!PT LDS RZ, [RZ] ;  /* 0x00000000fffff984 */ /* 0x000fe20000000800 */
[----:B------:R-:W-:Y:S01]  /*75d0*/  @!PT LDS RZ, [RZ] ;  /* 0x00000000fffff984 */ /* 0x000fe20000000800 */
[----:B------:R1:W-:Y:S04]  /*75e0*/  LDGSTS.E [R211+0x8000], [R144.64], !P0 ;  /* 0x0800000090d37fae */ /* 0x0003e8000c121844 */
[----:B------:R1:W-:Y:S04]  /*75f0*/  LDGSTS.E [R211+0x8100], [R146.64], !P0 ;  /* 0x0810000092d37fae */ /* 0x0003e8000c121844 */
[----:B-1----:R-:W4:Y:S04]  /*7600*/  LDL.LU.64 R144, [R1+0x8a0] ;  /* 0x0008a00001907983 */ /* 0x002f280000300a00 */
[----:B------:R-:W4:Y:S01]  /*7610*/  LDL.LU.64 R146, [R1+0x898] ;  /* 0x0008980001927983 */ /* 0x000f220000300a00 */
[----:B------:R-:W-:-:S04]  /*7620*/  IMAD.MOV.U32 R33, RZ, RZ, c[0x0][0x188] ;  /* 0x00006200ff217624 */ /* 0x000fc800078e00ff */
[----:B------:R-:W-:Y:S01]  /*7630*/  IMAD.SHL.U32 R139, R33, 0x40, RZ ;  /* 0x00000040218b7824 */ /* 0x000fe200078e00ff */
[C---:B------:R-:W-:Y:S02]  /*7640*/  IADD3 R32, R252.reuse, -0x5d, RZ ;  /* 0xffffffa3fc207810 */ /* 0x040fe40007ffe0ff */
[----:B------:R-:W-:Y:S02]  /*7650*/  IADD3 R33, R252, -0x61, RZ ;  /* 0xffffff9ffc217810 */ /* 0x000fe40007ffe0ff */
[----:B------:R-:W-:Y:S02]  /*7660*/  ISETP.GE.U32.AND P0, PT, R32, 0x7fffff64, PT ;  /* 0x7fffff642000780c */ /* 0x000fe40003f06070 */
[----:B------:R-:W-:Y:S01]  /*7670*/  IADD3 R32, R252, -0x65, RZ ;  /* 0xffffff9bfc207810 */ /* 0x000fe20007ffe0ff */
[----:B--2---:R-:W-:-:S04]  /*7680*/  IMAD.WIDE R142, R139, 0x4, R142 ;  /* 0x000000048b8e7825 */ /* 0x004fc800078e028e */
[----:B---3--:R-:W-:-:S04]  /*7690*/  IMAD.WIDE R140, R139, 0x4, R140 ;  /* 0x000000048b8c7825 */ /* 0x008fc800078e028c */
[----:B----4-:R-:W-:-:S04]  /*76a0*/  IMAD.WIDE R144, R139, 0x4, R144 ;  /* 0x000000048b907825 */ /* 0x010fc800078e0290 */
[----:B------:R-:W-:-:S05]  /*76b0*/  IMAD.WIDE R146, R139, 0x4, R146 ;  /* 0x000000048b927825 */ /* 0x000fca00078e0292 */
[----:B------:R1:W-:Y:S04]  /*76c0*/  STL.64 [R1+0x1d0], R146 ;  /* 0x0001d09201007387 */ /* 0x0003e80000100a00 */
[----:B------:R1:W-:Y:S04]  /*76d0*/  LDGSTS.E [R211+0x8800], [R146.64], !P1 ;  /* 0x0880000092d37fae */ /* 0x0003e8000c921844 */
[----:B------:R2:W-:Y:S04]  /*76e0*/  STL.64 [R1+0x1e8], R140 ;  /* 0x0001e88c01007387 */ /* 0x0005e80000100a00 */
[----:B------:R2:W-:Y:S04]  /*76f0*/  LDGSTS.E [R211+0x8900], [R140.64], !P1 ;  /* 0x089000008cd37fae */ /* 0x0005e8000c921844 */
[----:B------:R3:W-:Y:S01]  /*7700*/  STL.64 [R1+0x1f8], R142 ;  /* 0x0001f88e01007387 */ /* 0x0007e20000100a00 */
[----:B-1----:R-:W-:-:S03]  /*7710*/  IMAD.WIDE R146, R139, 0x4, R154 ;  /* 0x000000048b927825 */ /* 0x002fc600078e029a */
[----:B------:R3:W-:Y:S04]  /*7720*/  LDGSTS.E [R211+0x9000], [R142.64], !P2 ;  /* 0x090000008ed37fae */ /* 0x0007e8000d121844 */
[----:B------:R1:W-:Y:S01]  /*7730*/  STL.64 [R1+0x210], R144 ;  /* 0x0002109001007387 */ /* 0x0003e20000100a00 */
[----:B--2---:R-:W-:-:S03]  /*7740*/  IMAD.WIDE R140, R139, 0x4, R152 ;  /* 0x000000048b8c7825 */ /* 0x004fc600078e0298 */
[----:B------:R1:W-:Y:S01]  /*7750*/  LDGSTS.E [R211+0x9100], [R144.64], !P2 ;  /* 0x0910000090d37fae */ /* 0x0003e2000d121844 */
[----:B---3--:R-:W-:-:S03]  /*7760*/  IMAD.WIDE R142, R139, 0x4, R150 ;  /* 0x000000048b8e7825 */ /* 0x008fc600078e0296 */
[----:B------:R2:W-:Y:S01]  /*7770*/  STL.64 [R1+0x228], R146 ;  /* 0x0002289201007387 */ /* 0x0005e20000100a00 */
[----:B------:R-:W-:-:S03]  /*7780*/  ISETP.GE.U32.AND P1, PT, R33, 0x7fffff60, PT ;  /* 0x7fffff602100780c */ /* 0x000fc60003f26070 */
[----:B------:R2:W-:Y:S01]  /*7790*/  LDGSTS.E [R211+0x9800], [R146.64], !P6 ;  /* 0x0980000092d37fae */ /* 0x0005e2000f121844 */
[----:B-1----:R-:W-:Y:S01]  /*77a0*/  IMAD.WIDE R144, R139, 0x4, R148 ;  /* 0x000000048b907825 */ /* 0x002fe200078e0294 */
[----:B------:R-:W-:-:S04]  /*77b0*/  IADD3 R33, R252, -0x69, RZ ;  /* 0xffffff97fc217810 */ /* 0x000fc80007ffe0ff */
[----:B------:R1:W-:Y:S04]  /*77c0*/  STL.64 [R1+0x240], R144 ;  /* 0x0002409001007387 */ /* 0x0003e80000100a00 */
[----:B------:R1:W-:Y:S01]  /*77d0*/  LDGSTS.E [R211+0x9900], [R144.64], !P6 ;  /* 0x0990000090d37fae */ /* 0x0003e2000f121844 */
[----:B--2---:R-:W-:-:S03]  /*77e0*/  IMAD.WIDE R146, R139, 0x4, R204 ;  /* 0x000000048b927825 */ /* 0x004fc600078e02cc */
[----:B------:R2:W-:Y:S01]  /*77f0*/  STL.64 [R1+0x258], R142 ;  /* 0x0002588e01007387 */ /* 0x0005e20000100a00 */
[----:B------:R-:W-:-:S03]  /*7800*/  ISETP.GE.U32.AND P2, PT, R32, 0x7fffff5c, PT ;  /* 0x7fffff5c2000780c */ /* 0x000fc60003f46070 */
[----:B------:R2:W-:Y:S01]  /*7810*/  LDGSTS.E [R211+0xa000], [R142.64], !P4 ;  /* 0x0a0000008ed37fae */ /* 0x0005e2000e121844 */
[----:B-1----:R-:W-:-:S03]  /*7820*/  IMAD.WIDE R144, R139, 0x4, R156 ;  /* 0x000000048b907825 */ /* 0x002fc600078e029c */
[----:B------:R1:W-:Y:S04]  /*7830*/  STL.64 [R1+0x270], R140 ;  /* 0x0002708c01007387 */ /* 0x0003e80000100a00 */
[----:B------:R1:W-:Y:S01]  /*7840*/  LDGSTS.E [R211+0xa100], [R140.64], !P4 ;  /* 0x0a1000008cd37fae */ /* 0x0003e2000e121844 */
[----:B--2---:R-:W-:-:S03]  /*7850*/  IMAD.WIDE R142, R139, 0x4, R158 ;  /* 0x000000048b8e7825 */ /* 0x004fc600078e029e */
[----:B------:R2:W-:Y:S01]  /*7860*/  STL.64 [R1+0x298], R146 ;  /* 0x0002989201007387 */ /* 0x0005e20000100a00 */
[----:B------:R-:W-:-:S03]  /*7870*/  ISETP.GE.U32.AND P6, PT, R33, 0x7fffff58, PT ;  /* 0x7fffff582100780c */ /* 0x000fc60003fc6070 */
[----:B------:R2:W-:Y:S01]  /*7880*/  LDGSTS.E [R211+0xa800], [R146.64], !P5 ;  /* 0x0a80000092d37fae */ /* 0x0005e2000e921844 */
[----:B-1----:R-:W-:-:S03]  /*7890*/  IMAD.WIDE R140, R139, 0x4, R202 ;  /* 0x000000048b8c7825 */ /* 0x002fc600078e02ca */
[----:B------:R1:W-:Y:S01]  /*78a0*/  STL.64 [R1+0x2b0], R144 ;  /* 0x0002b09001007387 */ /* 0x0003e20000100a00 */
[----:B------:R-:W-:-:S03]  /*78b0*/  IADD3 R32, R252, -0x6d, RZ ;  /* 0xffffff93fc207810 */ /* 0x000fc60007ffe0ff */
[----:B------:R1:W-:Y:S01]  /*78c0*/  LDGSTS.E [R211+0xa900], [R144.64], !P5 ;  /* 0x0a90000090d37fae */ /* 0x0003e2000e921844 */
[----:B--2---:R-:W-:-:S03]  /*78d0*/  IMAD.WIDE R146, R139, 0x4, R216 ;  /* 0x000000048b927825 */ /* 0x004fc600078e02d8 */
[----:B------:R2:W-:Y:S04]  /*78e0*/  STL.64 [R1+0x300], R142 ;  /* 0x0003008e01007387 */ /* 0x0005e80000100a00 */
[----:B------:R2:W-:Y:S01]  /*78f0*/  LDGSTS.E [R211+0xb000], [R142.64], !P3 ;  /* 0x0b0000008ed37fae */ /* 0x0005e2000d921844 */
[----:B-1----:R-:W-:-:S03]  /*7900*/  IMAD.WIDE R144, R139, 0x4, R206 ;  /* 0x000000048b907825 */ /* 0x002fc600078e02ce */
[----:B------:R1:W-:Y:S01]  /*7910*/  STL.64 [R1+0x318], R140 ;  /* 0x0003188c01007387 */ /* 0x0003e20000100a00 */
[----:B------:R-:W-:-:S03]  /*7920*/  ISETP.GE.U32.AND P4, PT, R32, 0x7fffff54, PT ;  /* 0x7fffff542000780c */ /* 0x000fc60003f86070 */
[----:B------:R1:W-:Y:S01]  /*7930*/  LDGSTS.E [R211+0xb100], [R140.64], !P3 ;  /* 0x0b1000008cd37fae */ /* 0x0003e2000d921844 */
[----:B--2---:R-:W-:Y:S01]  /*7940*/  IMAD.WIDE R142, R139, 0x4, R212 ;  /* 0x000000048b8e7825 */ /* 0x004fe200078e02d4 */
[C---:B------:R-:W-:Y:S02]  /*7950*/  IADD3 R33, R252.reuse, -0x71, RZ ;  /* 0xffffff8ffc217810 */ /* 0x040fe40007ffe0ff */
[----:B------:R2:W-:Y:S01]  /*7960*/  STL.64 [R1+0x358], R146 ;  /* 0x0003589201007387 */ /* 0x0005e20000100a00 */
[----:B------:R-:W-:-:S03]  /*7970*/  IADD3 R32, R252, -0x75, RZ ;  /* 0xffffff8bfc207810 */ /* 0x000fc60007ffe0ff */
[----:B------:R2:W-:Y:S01]  /*7980*/  LDGSTS.E [R211+0xb800], [R146.64], !P0 ;  /* 0x0b80000092d37fae */ /* 0x0005e2000c121844 */
[----:B-1----:R-:W-:-:S03]  /*7990*/  IMAD.WIDE R140, R139, 0x4, R214 ;  /* 0x000000048b8c7825 */ /* 0x002fc600078e02d6 */
[----:B------:R1:W-:Y:S01]  /*79a0*/  STL.64 [R1+0x370], R144 ;  /* 0x0003709001007387 */ /* 0x0003e20000100a00 */
[----:B------:R-:W-:-:S03]  /*79b0*/  ISETP.GE.U32.AND P5, PT, R33, 0x7fffff50, PT ;  /* 0x7fffff502100780c */ /* 0x000fc60003fa6070 */
        /* <DEDUP_REMOVED lines=9> */
[----:B------:R-:W-:Y:S01]  /*7a50*/  IADD3 R32, R252, -0x7d, RZ ;  /* 0xffffff83fc207810 */ /* 0x000fe20007ffe0ff */
[C---:B--2---:R-:W-:Y:S02]  /*7a60*/  IMAD.WIDE R142, R139.reuse, 0x4, R220 ;  /* 0x000000048b8e7825 */ /* 0x044fe400078e02dc */
[----:B------:R2:W-:Y:S04]  /*7a70*/  STL.64 [R1+0x3c8], R146 ;  /* 0x0003c89201007387 */ /* 0x0005e80000100a00 */
[----:B------:R2:W-:Y:S01]  /*7a80*/  LDGSTS.E [R211+0xc800], [R146.64], !P2 ;  /* 0x0c80000092d37fae */ /* 0x0005e2000d121844 */
[----:B-1----:R-:W-:-:S03]  /*7a90*/  IMAD.WIDE R140, R139, 0x4, R222 ;  /* 0x000000048b8c7825 */ /* 0x002fc600078e02de */
[----:B------:R1:W-:Y:S01]  /*7aa0*/  STL.64 [R1+0x3e0], R144 ;  /* 0x0003e09001007387 */ /* 0x0003e20000100a00 */
[----:B------:R-:W-:-:S03]  /*7ab0*/  ISETP.GE.U32.AND P0, PT, R33, 0x7fffff48, PT ;  /* 0x7fffff482100780c */ /* 0x000fc60003f06070 */
[----:B------:R1:W-:Y:S01]  /*7ac0*/  LDGSTS.E [R211+0xc900], [R144.64], !P2 ;  /* 0x0c90000090d37fae */ /* 0x0003e2000d121844 */
[----:B------:R-:W-:-:S03]  /*7ad0*/  ISETP.GE.U32.AND P1, PT, R32, 0x7fffff44, PT ;  /* 0x7fffff442000780c */ /* 0x000fc60003f26070 */
[----:B------:R3:W-:Y:S01]  /*7ae0*/  STL.64 [R1+0x3f8], R142 ;  /* 0x0003f88e01007387 */ /* 0x0007e20000100a00 */
[----:B--2---:R-:W-:-:S03]  /*7af0*/  IMAD.MOV.U32 R147, RZ, RZ, c[0x0][0x188] ;  /* 0x00006200ff937624 */ /* 0x004fc600078e00ff */
[----:B------:R3:W-:Y:S01]  /*7b00*/  LDGSTS.E [R211+0xd000], [R142.64], !P6 ;  /* 0x0d0000008ed37fae */ /* 0x0007e2000f121844 */
[----:B------:R-:W-:-:S03]  /*7b10*/  IADD3 R33, R252, -0x42, RZ ;  /* 0xffffffbefc217810 */ /* 0x000fc60007ffe0ff */
[----:B------:R2:W-:Y:S01]  /*7b20*/  STL.64 [R1+0x410], R140 ;  /* 0x0004108c01007387 */ /* 0x0005e20000100a00 */
[C---:B-1----:R-:W-:Y:S01]  /*7b30*/  IMAD.WIDE R144, R139.reuse, 0x4, R232 ;  /* 0x000000048b907825 */ /* 0x042fe200078e02e8 */
[----:B------:R-:W-:Y:S02]  /*7b40*/  IADD3 R32, R252, -0x46, RZ ;  /* 0xffffffbafc207810 */ /* 0x000fe40007ffe0ff */
[----:B------:R2:W-:Y:S01]  /*7b50*/  LDGSTS.E [R211+0xd100], [R140.64], !P6 ;  /* 0x0d1000008cd37fae */ /* 0x0005e2000f121844 */
[----:B---3--:R-:W-:Y:S01]  /*7b60*/  IMAD.WIDE R142, R139, 0x4, R226 ;  /* 0x000000048b8e7825 */ /* 0x008fe200078e02e2 */
[----:B------:R-:W-:Y:S02]  /*7b70*/  ISETP.GE.U32.AND P2, PT, R33, 0x7fffff7f, PT ;  /* 0x7fffff7f2100780c */ /* 0x000fe40003f46070 */
[----:B------:R1:W-:Y:S01]  /*7b80*/  STL.64 [R1+0x428], R144 ;  /* 0x0004289001007387 */ /* 0x0003e20000100a00 */
[----:B------:R-:W-:Y:S01]  /*7b90*/  ISETP.GE.U32.AND P6, PT, R32, 0x7fffff7b, PT ;  /* 0x7fffff7b2000780c */ /* 0x000fe20003fc6070 */
[----:B--2---:R-:W-:-:S02]  /*7ba0*/  IMAD.WIDE R140, R139, 0x4, R228 ;  /* 0x000000048b8c7825 */ /* 0x004fc400078e02e4 */
[----:B------:R1:W-:Y:S02]  /*7bb0*/  LDGSTS.E [R211+0xd800], [R144.64], !P4 ;  /* 0x0d80000090d37fae */ /* 0x0003e4000e121844 */
[----:B------:R-:W-:Y:S01]  /*7bc0*/  IMAD.WIDE R138, R139, 0x4, R230 ;  /* 0x000000048b8a7825 */ /* 0x000fe200078e02e6 */
[C---:B------:R-:W-:Y:S01]  /*7bd0*/  IADD3 R33, R252.reuse, -0x4a, RZ ;  /* 0xffffffb6fc217810 */ /* 0x040fe20007ffe0ff */
[----:B------:R2:W-:Y:S02]  /*7be0*/  STL.64 [R1+0x440], R142 ;  /* 0x0004408e01007387 */ /* 0x0005e40000100a00 */
[----:B------:R-:W-:Y:S01]  /*7bf0*/  IMAD.SHL.U32 R231, R147, 0x40, RZ ;  /* 0x0000004093e77824 */ /* 0x000fe200078e00ff */
[----:B------:R-:W-:Y:S01]  /*7c00*/  IADD3 R32, R252, -0x4e, RZ ;  /* 0xffffffb2fc207810 */ /* 0x000fe20007ffe0ff */
[----:B------:R2:W-:Y:S02]  /*7c10*/  LDGSTS.E [R211+0xd900], [R142.64], !P4 ;  /* 0x0d9000008ed37fae */ /* 0x0005e4000e121844 */
[----:B-1----:R-:W-:-:S02]  /*7c20*/  IMAD.WIDE R144, R231, 0x4, R240 ;  /* 0x00000004e7907825 */ /* 0x002fc400078e02f0 */
[----:B------:R1:W-:Y:S01]  /*7c30*/  STL.64 [R1+0x450], R140 ;  /* 0x0004508c01007387 */ /* 0x0003e20000100a00 */
[----:B------:R-:W-:-:S03]  /*7c40*/  ISETP.GE.U32.AND P4, PT, R33, 0x7fffff77, PT ;  /* 0x7fffff772100780c */ /* 0x000fc60003f86070 */
[----:B------:R1:W-:Y:S01]  /*7c50*/  LDGSTS.E [R211+0xe000], [R140.64], !P5 ;  /* 0x0e0000008cd37fae */ /* 0x0003e2000e921844 */
[----:B--2---:R-:W-:-:S03]  /*7c60*/  IMAD.WIDE R142, R231, 0x4, R234 ;  /* 0x00000004e78e7825 */ /* 0x004fc600078e02ea */
[----:B------:R2:W-:Y:S01]  /*7c70*/  STL.64 [R1+0x460], R138 ;  /* 0x0004608a01007387 */ /* 0x0005e20000100a00 */
[----:B------:R-:W-:-:S03]  /*7c80*/  IADD3 R33, R252, -0x52, RZ ;  /* 0xffffffaefc217810 */ /* 0x000fc60007ffe0ff */
[----:B------:R2:W-:Y:S01]  /*7c90*/  LDGSTS.E [R211+0xe100], [R138.64], !P5 ;  /* 0x0e1000008ad37fae */ /* 0x0005e2000e921844 */
[----:B------:R-:W-:Y:S01]  /*7ca0*/  ISETP.GE.U32.AND P5, PT, R32, 0x7fffff73, PT ;  /* 0x7fffff732000780c */ /* 0x000fe20003fa6070 */
[C---:B-1----:R-:W-:Y:S01]  /*7cb0*/  IMAD.WIDE R140, R231.reuse, 0x4, R236 ;  /* 0x00000004e78c7825 */ /* 0x042fe200078e02ec */
[----:B------:R-:W-:Y:S01]  /*7cc0*/  IADD3 R32, R252, -0x56, RZ ;  /* 0xffffffaafc207810 */ /* 0x000fe20007ffe0ff */
[----:B------:R1:W-:Y:S04]  /*7cd0*/  LDGSTS.E [R211+0xe800], [R144.64], !P3 ;  /* 0x0e80000090d37fae */ /* 0x0003e8000d921844 */
[----:B------:R-:W-:Y:S01]  /*7ce0*/  STL.64 [R1+0x470], R144 ;  /* 0x0004709001007387 */ /* 0x000fe20000100a00 */
[----:B--2---:R-:W-:-:S03]  /*7cf0*/  IMAD.WIDE R138, R231, 0x4, R238 ;  /* 0x00000004e78a7825 */ /* 0x004fc600078e02ee */
[----:B------:R2:W-:Y:S01]  /*7d00*/  LDGSTS.E [R211+0xe900], [R142.64], !P3 ;  /* 0x0e9000008ed37fae */ /* 0x0005e2000d921844 */
[----:B------:R-:W-:-:S03]  /*7d10*/  ISETP.GE.U32.AND P3, PT, R33, 0x7fffff6f, PT ;  /* 0x7fffff6f2100780c */ /* 0x000fc60003f66070 */
[----:B------:R2:W-:Y:S01]  /*7d20*/  STL.64 [R1+0x480], R142 ;  /* 0x0004808e01007387 */ /* 0x0005e20000100a00 */
[----:B------:R-:W-:-:S03]  /*7d30*/  LOP3.LUT R146, R211, 0x20, RZ, 0x3c, !PT ;  /* 0x00000020d3927812 */ /* 0x000fc600078e3cff */
[----:B------:R3:W-:Y:S01]  /*7d40*/  LDGSTS.E [R211+0xf000], [R140.64], !P0 ;  /* 0x0f0000008cd37fae */ /* 0x0007e2000c121844 */
[----:B------:R-:W-:-:S03]  /*7d50*/  IMAD.WIDE R30, R231, 0x4, R30 ;  /* 0x00000004e71e7825 */ /* 0x000fc600078e021e */
[----:B------:R3:W-:Y:S04]  /*7d60*/  STL.64 [R1+0x488], R140 ;  /* 0x0004888c01007387 */ /* 0x0007e80000100a00 */
[----:B------:R4:W-:Y:S01]  /*7d70*/  LDGSTS.E [R211+0xf100], [R138.64], !P0 ;  /* 0x0f1000008ad37fae */ /* 0x0009e2000c121844 */
[----:B--2---:R-:W-:Y:S01]  /*7d80*/  IMAD.WIDE R142, R231, 0x4, R246 ;  /* 0x00000004e78e7825 */ /* 0x004fe200078e02f6 */
[----:B------:R-:W-:-:S03]  /*7d90*/  ISETP.GE.U32.AND P0, PT, R32, 0x7fffff6b, PT ;  /* 0x7fffff6b2000780c */ /* 0x000fc60003f06070 */
[----:B------:R-:W-:-:S04]  /*7da0*/  IMAD.WIDE R32, R231, 0x4, R244 ;  /* 0x00000004e7207825 */ /* 0x000fc800078e02f4 */
[C---:B---3--:R-:W-:Y:S01]  /*7db0*/  IMAD.WIDE R140, R231.reuse, 0x4, R242 ;  /* 0x00000004e78c7825 */ /* 0x048fe200078e02f2 */
[----:B------:R4:W-:Y:S03]  /*7dc0*/  STL.64 [R1+0x490], R138 ;  /* 0x0004908a01007387 */ /* 0x0009e60000100a00 */
[C---:B------:R-:W-:Y:S01]  /*7dd0*/  IMAD.WIDE R234, R231.reuse, 0x4, R28 ;  /* 0x00000004e7ea7825 */ /* 0x040fe200078e021c */
[----:B------:R2:W-:Y:S03]  /*7de0*/  LDGSTS.E [R211+0xf800], [R142.64], !P1 ;  /* 0x0f8000008ed37fae */ /* 0x0005e6000c921844 */
[C---:B------:R-:W-:Y:S01]  /*7df0*/  IMAD.WIDE R236, R231.reuse, 0x4, R46 ;  /* 0x00000004e7ec7825 */ /* 0x040fe200078e022e */
[----:B------:R-:W-:Y:S03]  /*7e00*/  STL.64 [R1+0x498], R142 ;  /* 0x0004988e01007387 */ /* 0x000fe60000100a00 */
[----:B------:R-:W-:Y:S01]  /*7e10*/  IMAD.WIDE R48, R231, 0x4, R48 ;  /* 0x00000004e7307825 */ /* 0x000fe200078e0230 */
[----:B------:R3:W-:Y:S01]  /*7e20*/  LDGSTS.E [R211+0xf900], [R140.64], !P1 ;  /* 0x0f9000008cd37fae */ /* 0x0007e2000c921844 */
[----:B----4-:R-:W-:-:S03]  /*7e30*/  IADD3 R139, R252, -0x5a, RZ ;  /* 0xffffffa6fc8b7810 */ /* 0x010fc60007ffe0ff */
[----:B------:R-:W-:Y:S01]  /*7e40*/  STL.64 [R1+0x4a0], R140 ;  /* 0x0004a08c01007387 */ /* 0x000fe20000100a00 */
[----:B------:R-:W-:-:S03]  /*7e50*/  IADD3 R138, R252, -0x5e, RZ ;  /* 0xffffffa2fc8a7810 */ /* 0x000fc60007ffe0ff */
[----:B------:R4:W-:Y:S01]  /*7e60*/  LDGSTS.E [R146+0x8200], [R32.64], !P2 ;  /* 0x0820000020927fae */ /* 0x0009e2000d121844 */
[----:B------:R-:W-:-:S03]  /*7e70*/  IMAD.WIDE R50, R231, 0x4, R50 ;  /* 0x00000004e7327825 */ /* 0x000fc600078e0232 */
[----:B------:R4:W-:Y:S04]  /*7e80*/  STL.64 [R1+0x7a8], R32 ;  /* 0x0007a82001007387 */ /* 0x0009e80000100a00 */
[----:B------:R1:W-:Y:S01]  /*7e90*/  LDGSTS.E [R146+0x8300], [R30.64], !P2 ;  /* 0x083000001e927fae */ /* 0x0003e2000d121844 */
[----:B------:R-:W-:-:S03]  /*7ea0*/  ISETP.GE.U32.AND P1, PT, R139, 0x7fffff67, PT ;  /* 0x7fffff678b00780c */ /* 0x000fc60003f26070 */
[----:B------:R1:W-:Y:S04]  /*7eb0*/  STL.64 [R1+0x7b0], R30 ;  /* 0x0007b01e01007387 */ /* 0x0003e80000100a00 */
[----:B------:R1:W-:Y:S01]  /*7ec0*/  LDGSTS.E [R146+0x8a00], [R234.64], !P6 ;  /* 0x08a00000ea927fae */ /* 0x0003e2000f121844 */
[----:B------:R-:W-:-:S03]  /*7ed0*/  ISETP.GE.U32.AND P2, PT, R138, 0x7fffff63, PT ;  /* 0x7fffff638a00780c */ /* 0x000fc60003f46070 */
[----:B------:R-:W-:Y:S01]  /*7ee0*/  STL.64 [R1+0x7b8], R234 ;  /* 0x0007b8ea01007387 */ /* 0x000fe20000100a00 */
[----:B------:R-:W-:-:S03]  /*7ef0*/  IMAD.WIDE R46, R231, 0x4, R54 ;  /* 0x00000004e72e7825 */ /* 0x000fc600078e0236 */
[----:B------:R2:W-:Y:S01]  /*7f00*/  LDGSTS.E [R146+0x8b00], [R236.64], !P6 ;  /* 0x08b00000ec927fae */ /* 0x0005e2000f121844 */
[----:B------:R-:W-:-:S03]  /*7f10*/  IADD3 R138, R252, -0x62, RZ ;  /* 0xffffff9efc8a7810 */ /* 0x000fc60007ffe0ff */
[----:B------:R2:W-:Y:S01]  /*7f20*/  STL.64 [R1+0x170], R48 ;  /* 0x0001703001007387 */ /* 0x0005e20000100a00 */
[----:B----4-:R-:W-:-:S03]  /*7f30*/  IMAD.WIDE R32, R231, 0x4, R56 ;  /* 0x00000004e7207825 */ /* 0x010fc600078e0238 */
[----:B------:R2:W-:Y:S01]  /*7f40*/  LDGSTS.E [R146+0x9200], [R48.64], !P4 ;  /* 0x0920000030927fae */ /* 0x0005e2000e121844 */
[----:B-1----:R-:W-:-:S03]  /*7f50*/  IMAD.WIDE R30, R231, 0x4, R58 ;  /* 0x00000004e71e7825 */ /* 0x002fc600078e023a */
[----:B------:R-:W-:Y:S01]  /*7f60*/  STL.64 [R1+0x178], R50 ;  /* 0x0001783201007387 */ /* 0x000fe20000100a00 */
[----:B------:R-:W-:-:S03]  /*7f70*/  IADD3 R28, R252, -0x66, RZ ;  /* 0xffffff9afc1c7810 */ /* 0x000fc60007ffe0ff */
[----:B------:R-:W-:Y:S01]  /*7f80*/  STL.64 [R1+0x7c0], R236 ;  /* 0x0007c0ec01007387 */ /* 0x000fe20000100a00 */
[----:B--2---:R-:W-:-:S03]  /*7f90*/  IMAD.WIDE R48, R231, 0x4, R52 ;  /* 0x00000004e7307825 */ /* 0x004fc600078e0234 */
[----:B------:R1:W-:Y:S01]  /*7fa0*/  LDGSTS.E [R146+0x9300], [R50.64], !P4 ;  /* 0x0930000032927fae */ /* 0x0003e2000e121844 */
[----:B------:R-:W-:-:S03]  /*7fb0*/  ISETP.GE.U32.AND P6, PT, R138, 0x7fffff5f, PT ;  /* 0x7fffff5f8a00780c */ /* 0x000fc60003fc6070 */
[----:B------:R2:W-:Y:S01]  /*7fc0*/  STL.64 [R1+0x1c8], R48 ;  /* 0x0001c83001007387 */ /* 0x0005e20000100a00 */
[----:B------:R-:W-:-:S03]  /*7fd0*/  IADD3 R29, R252, -0x6a, RZ ;  /* 0xffffff96fc1d7810 */ /* 0x000fc60007ffe0ff */
[----:B------:R2:W-:Y:S04]  /*7fe0*/  LDGSTS.E [R146+0x9a00], [R48.64], !P5 ;  /* 0x09a0000030927fae */ /* 0x0005e8000e921844 */
[----:B------:R4:W-:Y:S04]  /*7ff0*/  STL.64 [R1+0x1e0], R46 ;  /* 0x0001e02e01007387 */ /* 0x0009e80000100a00 */
[----:B------:R4:W-:Y:S01]  /*8000*/  LDGSTS.E [R146+0x9b00], [R46.64], !P5 ;  /* 0x09b000002e927fae */ /* 0x0009e2000e921844 */
[----:B--2---:R-:W-:-:S03]  /*8010*/  IMAD.WIDE R48, R231, 0x4, R60 ;  /* 0x00000004e7307825 */ /* 0x004fc600078e023c */
[----:B------:R2:W-:Y:S01]  /*8020*/  STL.64 [R1+0x1f0], R32 ;  /* 0x0001f02001007387 */ /* 0x0005e20000100a00 */
[----:B------:R-:W-:-:S03]  /*8030*/  ISETP.GE.U32.AND P4, PT, R28, 0x7fffff5b, PT ;  /* 0x7fffff5b1c00780c */ /* 0x000fc60003f86070 */
[----:B------:R2:W-:Y:S01]  /*8040*/  LDGSTS.E [R146+0xa200], [R32.64], !P3 ;  /* 0x0a20000020927fae */ /* 0x0005e2000d921844 */
[----:B----4-:R-:W-:-:S03]  /*8050*/  IMAD.WIDE R46, R231, 0x4, R62 ;  /* 0x00000004e72e7825 */ /* 0x010fc600078e023e */
[----:B------:R4:W-:Y:S04]  /*8060*/  STL.64 [R1+0x208], R30 ;  /* 0x0002081e01007387 */ /* 0x0009e80000100a00 */
[----:B------:R4:W-:Y:S01]  /*8070*/  LDGSTS.E [R146+0xa300], [R30.64], !P3 ;  /* 0x0a3000001e927fae */ /* 0x0009e2000d921844 */
[----:B--2---:R-:W-:-:S03]  /*8080*/  IMAD.WIDE R32, R231, 0x4, R64 ;  /* 0x00000004e7207825 */ /* 0x004fc600078e0240 */
[----:B------:R2:W-:Y:S01]  /*8090*/  STL.64 [R1+0x220], R48 ;  /* 0x0002203001007387 */ /* 0x0005e20000100a00 */
[----:B------:R-:W-:Y:S02]  /*80a0*/  IADD3 R28, R252, -0x6e, RZ ;  /* 0xffffff92fc1c7810 */ /* 0x000fe40007ffe0ff */
[----:B------:R-:W-:Y:S01]  /*80b0*/  ISETP.GE.U32.AND P5, PT, R29, 0x7fffff57, PT ;  /* 0x7fffff571d00780c */ /* 0x000fe20003fa6070 */
[----:B------:R2:W-:Y:S01]  /*80c0*/  LDGSTS.E [R146+0xaa00], [R48.64], !P0 ;  /* 0x0aa0000030927fae */ /* 0x0005e2000c121844 */
[----:B----4-:R-:W-:-:S03]  /*80d0*/  IMAD.WIDE R30, R231, 0x4, R66 ;  /* 0x00000004e71e7825 */ /* 0x010fc600078e0242 */
[----:B------:R4:W-:Y:S01]  /*80e0*/  STL.64 [R1+0x238], R46 ;  /* 0x0002382e01007387 */ /* 0x0009e20000100a00 */
[----:B------:R-:W-:-:S03]  /*80f0*/  IADD3 R29, R252, -0x72, RZ ;  /* 0xffffff8efc1d7810 */ /* 0x000fc60007ffe0ff */
        /* <DEDUP_REMOVED lines=32> */
[----:B------:R2:W-:Y:S04]  /*8300*/  STL.64 [R1+0x380], R32 ;  /* 0x0003802001007387 */ /* 0x0005e80000100a00 */
        /* <DEDUP_REMOVED lines=17> */
[----:B------:R-:W-:Y:S04]  /*8420*/  STL.64 [R1+0x420], R48 ;  /* 0x0004203001007387 */ /* 0x000fe80000100a00 */
[----:B------:R1:W-:Y:S01]  /*8430*/  LDGSTS.E [R146+0xea00], [R48.64], !P1 ;  /* 0x0ea0000030927fae */ /* 0x0003e2000c921844 */
[----:B----4-:R-:W-:-:S03]  /*8440*/  IMAD.WIDE R30, R231, 0x4, R106 ;  /* 0x00000004e71e7825 */ /* 0x010fc600078e026a */
[----:B------:R-:W-:Y:S04]  /*8450*/  STL.64 [R1+0x438], R46 ;  /* 0x0004382e01007387 */ /* 0x000fe80000100a00 */
[----:B------:R2:W-:Y:S04]  /*8460*/  LDGSTS.E [R146+0xeb00], [R46.64], !P1 ;  /* 0x0eb000002e927fae */ /* 0x0005e8000c921844 */
[----:B------:R4:W-:Y:S04]  /*8470*/  STL.64 [R1+0x448], R32 ;  /* 0x0004482001007387 */ /* 0x0009e80000100a00 */
[----:B------:R4:W-:Y:S04]  /*8480*/  LDGSTS.E [R146+0xf200], [R32.64], !P2 ;  /* 0x0f20000020927fae */ /* 0x0009e8000d121844 */
[----:B------:R1:W-:Y:S04]  /*8490*/  STL.64 [R1+0x458], R30 ;  /* 0x0004581e01007387 */ /* 0x0003e80000100a00 */
[----:B------:R1:W-:Y:S01]  /*84a0*/  LDGSTS.E [R146+0xf300], [R30.64], !P2 ;  /* 0x0f3000001e927fae */ /* 0x0003e2000d121844 */
[----:B----4-:R-:W-:-:S04]  /*84b0*/  IMAD.WIDE R32, R231, 0x4, R128 ;  /* 0x00000004e7207825 */ /* 0x010fc800078e0280 */
[----:B-1----:R-:W-:Y:S01]  /*84c0*/  IMAD.WIDE R30, R231, 0x4, R130 ;  /* 0x00000004e71e7825 */ /* 0x002fe200078e0282 */
[----:B------:R-:W-:Y:S04]  /*84d0*/  STL.64 [R1+0x468], R32 ;  /* 0x0004682001007387 */ /* 0x000fe80000100a00 */
[----:B------:R-:W-:Y:S04]  /*84e0*/  STL.64 [R1+0x478], R30 ;  /* 0x0004781e01007387 */ /* 0x000fe80000100a00 */
[----:B------:R-:W4:Y:S04]  /*84f0*/  LDL.LU.64 R142, [R1+0x108] ;  /* 0x00010800018e7983 */ /* 0x000f280000300a00 */
[----:B------:R-:W2:Y:S04]  /*8500*/  LDL.LU.64 R202, [R1+0x110] ;  /* 0x0001100001ca7983 */ /* 0x000ea80000300a00 */
[----:B------:R-:W2:Y:S04]  /*8510*/  LDL.LU.64 R158, [R1+0x120] ;  /* 0x00012000019e7983 */ /* 0x000ea80000300a00 */
[----:B---3--:R-:W3:Y:S01]  /*8520*/  LDL.LU.64 R140, [R1+0x118] ;  /* 0x00011800018c7983 */ /* 0x008ee20000300a00 */
[----:B------:R-:W-:-:S02]  /*8530*/  IADD3 R28, R252, -0x7e, RZ ;  /* 0xffffff82fc1c7810 */ /* 0x000fc40007ffe0ff */
[----:B------:R-:W-:Y:S01]  /*8540*/  IADD3 R29, R252, -0x43, RZ ;  /* 0xffffffbdfc1d7810 */ /* 0x000fe20007ffe0ff */
[----:B------:R-:W3:Y:S01]  /*8550*/  LDL.64 R156, [R1+0x100] ;  /* 0x00010000019c7983 */ /* 0x000ee20000100a00 */
[----:B------:R-:W-:Y:S02]  /*8560*/  ISETP.GE.U32.AND P6, PT, R28, 0x7fffff43, PT ;  /* 0x7fffff431c00780c */ /* 0x000fe40003fc6070 */
[----:B------:R-:W-:Y:S01]  /*8570*/  IADD3 R28, R252, -0x47, RZ ;  /* 0xffffffb9fc1c7810 */ /* 0x000fe20007ffe0ff */
[----:B------:R-:W3:Y:S01]  /*8580*/  LDL.64 R204, [R1+0xf8] ;  /* 0x0000f80001cc7983 */ /* 0x000ee20000100a00 */
[----:B------:R-:W-:Y:S02]  /*8590*/  ISETP.GE.U32.AND P4, PT, R29, 0x7fffff7e, PT ;  /* 0x7fffff7e1d00780c */ /* 0x000fe40003f86070 */
[----:B------:R-:W-:Y:S01]  /*85a0*/  ISETP.GE.U32.AND P5, PT, R28, 0x7fffff7a, PT ;  /* 0x7fffff7a1c00780c */ /* 0x000fe20003fa6070 */
[----:B------:R-:W3:Y:S01]  /*85b0*/  LDL.LU.64 R152, [R1+0xf0] ;  /* 0x0000f00001987983 */ /* 0x000ee20000300a00 */
[----:B------:R-:W-:-:S02]  /*85c0*/  IADD3 R29, R252, -0x4b, RZ ;  /* 0xffffffb5fc1d7810 */ /* 0x000fc40007ffe0ff */
[----:B------:R-:W-:Y:S01]  /*85d0*/  IADD3 R28, R252, -0x4f, RZ ;  /* 0xffffffb1fc1c7810 */ /* 0x000fe20007ffe0ff */
[----:B------:R-:W-:Y:S01]  /*85e0*/  IMAD.WIDE R26, R231, 0x4, R26 ;  /* 0x00000004e71a7825 */ /* 0x000fe200078e021a */
[----:B------:R-:W-:Y:S01]  /*85f0*/  ISETP.GE.U32.AND P3, PT, R29, 0x7fffff76, PT ;  /* 0x7fffff761d00780c */ /* 0x000fe20003f66070 */
[----:B------:R-:W3:Y:S01]  /*8600*/  LDL.LU.64 R150, [R1+0xe8] ;  /* 0x0000e80001967983 */ /* 0x000ee20000300a00 */
[----:B------:R-:W-:Y:S02]  /*8610*/  ISETP.GE.U32.AND P0, PT, R28, 0x7fffff72, PT ;  /* 0x7fffff721c00780c */ /* 0x000fe40003f06070 */
[C---:B------:R-:W-:Y:S01]  /*8620*/  IADD3 R29, R252.reuse, -0x53, RZ ;  /* 0xffffffadfc1d7810 */ /* 0x040fe20007ffe0ff */
[----:B------:R-:W3:Y:S01]  /*8630*/  LDL.LU.64 R148, [R1+0xe0] ;  /* 0x0000e00001947983 */ /* 0x000ee20000300a00 */
[----:B------:R-:W-:Y:S02]  /*8640*/  IADD3 R28, R252, -0x57, RZ ;  /* 0xffffffa9fc1c7810 */ /* 0x000fe40007ffe0ff */
[----:B------:R-:W-:Y:S01]  /*8650*/  ISETP.GE.U32.AND P1, PT, R29, 0x7fffff6e, PT ;  /* 0x7fffff6e1d00780c */ /* 0x000fe20003f26070 */
[----:B------:R-:W-:Y:S01]  /*8660*/  IMAD.WIDE R20, R231, 0x4, R20 ;  /* 0x00000004e7147825 */ /* 0x000fe200078e0214 */
[----:B------:R-:W-:Y:S01]  /*8670*/  ISETP.GE.U32.AND P2, PT, R28, 0x7fffff6a, PT ;  /* 0x7fffff6a1c00780c */ /* 0x000fe20003f46070 */
[----:B------:R-:W3:Y:S01]  /*8680*/  LDL.LU.64 R154, [R1+0xd8] ;  /* 0x0000d800019a7983 */ /* 0x000ee20000300a00 */
[----:B------:R-:W-:Y:S01]  /*8690*/  LOP3.LUT R147, R211, 0x40, RZ, 0x3c, !PT ;  /* 0x00000040d3937812 */ /* 0x000fe200078e3cff */
[----:B------:R-:W-:-:S02]  /*86a0*/  IMAD.WIDE R28, R231, 0x4, R136 ;  /* 0x00000004e71c7825 */ /* 0x000fc400078e0288 */
[----:B------:R1:W-:Y:S02]  /*86b0*/  LDGSTS.E [R146+0xfa00], [R32.64], !P6 ;  /* 0x0fa0000020927fae */ /* 0x0003e4000f121844 */
[C---:B------:R-:W-:Y:S02]  /*86c0*/  IMAD.WIDE R18, R231.reuse, 0x4, R18 ;  /* 0x00000004e7127825 */ /* 0x040fe400078e0212 */
[----:B------:R-:W3:Y:S02]  /*86d0*/  LDL.LU.64 R144, [R1+0xd0] ;  /* 0x0000d00001907983 */ /* 0x000ee40000300a00 */
[C---:B------:R-:W-:Y:S02]  /*86e0*/  IMAD.WIDE R12, R231.reuse, 0x4, R12 ;  /* 0x00000004e70c7825 */ /* 0x040fe400078e020c */
[----:B------:R1:W-:Y:S02]  /*86f0*/  LDGSTS.E [R146+0xfb00], [R30.64], !P6 ;  /* 0x0fb000001e927fae */ /* 0x0003e4000f121844 */
[----:B------:R-:W-:-:S02]  /*8700*/  IMAD.WIDE R10, R231, 0x4, R10 ;  /* 0x00000004e70a7825 */ /* 0x000fc400078e020a */
[----:B------:R-:W-:Y:S04]  /*8710*/  STL.64 [R1+0x7c8], R28 ;  /* 0x0007c81c01007387 */ /* 0x000fe80000100a00 */
[----:B------:R1:W-:Y:S04]  /*8720*/  LDGSTS.E [R147+0x8400], [R28.64], !P4 ;  /* 0x084000001c937fae */ /* 0x0003e8000e121844 */
[----:B------:R-:W-:Y:S04]  /*8730*/  STL.64 [R1+0x7d0], R26 ;  /* 0x0007d01a01007387 */ /* 0x000fe80000100a00 */
[----:B------:R1:W-:Y:S04]  /*8740*/  LDGSTS.E [R147+0x8500], [R26.64], !P4 ;  /* 0x085000001a937fae */ /* 0x0003e8000e121844 */
[----:B------:R-:W-:Y:S04]  /*8750*/  STL.64 [R1+0x7d8], R20 ;  /* 0x0007d81401007387 */ /* 0x000fe80000100a00 */
[----:B------:R1:W-:Y:S04]  /*8760*/  LDGSTS.E [R147+0x8c00], [R20.64], !P5 ;  /* 0x08c0000014937fae */ /* 0x0003e8000e921844 */
[----:B------:R2:W-:Y:S04]  /*8770*/  STL.64 [R1+0x7e0], R18 ;  /* 0x0007e01201007387 */ /* 0x0005e80000100a00 */
[----:B------:R2:W-:Y:S04]  /*8780*/  LDGSTS.E [R147+0x8d00], [R18.64], !P5 ;  /* 0x08d0000012937fae */ /* 0x0005e8000e921844 */
[----:B------:R-:W-:Y:S04]  /*8790*/  STL.64 [R1+0x7e8], R12 ;  /* 0x0007e80c01007387 */ /* 0x000fe80000100a00 */
[----:B------:R3:W-:Y:S04]  /*87a0*/  STL.64 [R1+0x7f0], R10 ;  /* 0x0007f00a01007387 */ /* 0x0007e80000100a00 */
[----:B------:R1:W-:Y:S04]  /*87b0*/  LDGSTS.E [R147+0x9400], [R12.64], !P3 ;  /* 0x094000000c937fae */ /* 0x0003e8000d921844 */
[----:B------:R3:W-:Y:S01]  /*87c0*/  LDGSTS.E [R147+0x9500], [R10.64], !P3 ;  /* 0x095000000a937fae */ /* 0x0007e2000d921844 */
[----:B----4-:R-:W-:-:S03]  /*87d0*/  IMAD.WIDE R206, R231, 0x4, R142 ;  /* 0x00000004e7ce7825 */ /* 0x010fc600078e028e */
[----:B------:R-:W4:Y:S01]  /*87e0*/  LDL.64 R142, [R1+0xc8] ;  /* 0x0000c800018e7983 */ /* 0x000f220000100a00 */
[C---:B--2---:R-:W-:Y:S01]  /*87f0*/  IMAD.WIDE R18, R231.reuse, 0x4, R202 ;  /* 0x00000004e7127825 */ /* 0x044fe200078e02ca */
[----:B------:R-:W-:Y:S02]  /*8800*/  IADD3 R47, R252, -0x5b, RZ ;  /* 0xffffffa5fc2f7810 */ /* 0x000fe40007ffe0ff */
[----:B------:R2:W-:Y:S04]  /*8810*/  LDGSTS.E [R147+0x9c00], [R206.64], !P0 ;  /* 0x09c00000ce937fae */ /* 0x0005e8000c121844 */
[----:B------:R2:W-:Y:S01]  /*8820*/  STL.64 [R1+0x108], R18 ;  /* 0x0001081201007387 */ /* 0x0005e20000100a00 */
[----:B---3--:R-:W-:-:S03]  /*8830*/  IMAD.WIDE R10, R231, 0x4, R140 ;  /* 0x00000004e70a7825 */ /* 0x008fc600078e028c */
[----:B------:R-:W3:Y:S01]  /*8840*/  LDL.64 R140, [R1+0xc0] ;  /* 0x0000c000018c7983 */ /* 0x000ee20000100a00 */
[C---:B------:R-:W-:Y:S01]  /*8850*/  IADD3 R46, R252.reuse, -0x5f, RZ ;  /* 0xffffffa1fc2e7810 */ /* 0x040fe20007ffe0ff */
[----:B-1----:R-:W-:Y:S01]  /*8860*/  IMAD.WIDE R12, R231, 0x4, R158 ;  /* 0x00000004e70c7825 */ /* 0x002fe200078e029e */
[----:B------:R-:W-:Y:S01]  /*8870*/  ISETP.GE.U32.AND P6, PT, R47, 0x7fffff66, PT ;  /* 0x7fffff662f00780c */ /* 0x000fe20003fc6070 */
[----:B------:R2:W-:Y:S01]  /*8880*/  LDGSTS.E [R147+0x9d00], [R18.64], !P0 ;  /* 0x09d0000012937fae */ /* 0x0005e2000c121844 */
[----:B------:R-:W-:Y:S02]  /*8890*/  IADD3 R47, R252, -0x63, RZ ;  /* 0xffffff9dfc2f7810 */ /* 0x000fe40007ffe0ff */
[----:B------:R-:W-:Y:S01]  /*88a0*/  ISETP.GE.U32.AND P4, PT, R46, 0x7fffff62, PT ;  /* 0x7fffff622e00780c */ /* 0x000fe20003f86070 */
[----:B------:R1:W-:Y:S01]  /*88b0*/  STL.64 [R1+0x110], R12 ;  /* 0x0001100c01007387 */ /* 0x0003e20000100a00 */
[----:B------:R-:W-:Y:S01]  /*88c0*/  ISETP.GE.U32.AND P5, PT, R47, 0x7fffff5e, PT ;  /* 0x7fffff5e2f00780c */ /* 0x000fe20003fa6070 */
[----:B------:R-:W-:-:S02]  /*88d0*/  IMAD.WIDE R20, R231, 0x4, R156 ;  /* 0x00000004e7147825 */ /* 0x000fc400078e029c */
[----:B------:R-:W-:Y:S04]  /*88e0*/  STL.64 [R1+0x7f8], R206 ;  /* 0x0007f8ce01007387 */ /* 0x000fe80000100a00 */
[----:B------:R1:W-:Y:S01]  /*88f0*/  LDGSTS.E [R147+0xa400], [R12.64], !P1 ;  /* 0x0a4000000c937fae */ /* 0x0003e2000c921844 */
[----:B--2---:R-:W-:-:S03]  /*8900*/  IMAD.WIDE R18, R231, 0x4, R204 ;  /* 0x00000004e7127825 */ /* 0x004fc600078e02cc */
[----:B------:R2:W-:Y:S04]  /*8910*/  STL.64 [R1+0x118], R10 ;  /* 0x0001180a01007387 */ /* 0x0005e80000100a00 */
[----:B------:R2:W-:Y:S01]  /*8920*/  LDGSTS.E [R147+0xa500], [R10.64], !P1 ;  /* 0x0a5000000a937fae */ /* 0x0005e2000c921844 */
[----:B-1----:R-:W-:-:S03]  /*8930*/  IMAD.WIDE R12, R231, 0x4, R152 ;  /* 0x00000004e70c7825 */ /* 0x002fc600078e0298 */
[----:B------:R1:W-:Y:S04]  /*8940*/  STL.64 [R1+0x120], R20 ;  /* 0x0001201401007387 */ /* 0x0003e80000100a00 */
        /* <DEDUP_REMOVED lines=11> */
[----:B------:R-:W-:Y:S04]  /*8a00*/  STL.64 [R1+0x218], R20 ;  /* 0x0002181401007387 */ /* 0x000fe80000100a00 */
[----:B------:R1:W-:Y:S04]  /*8a10*/  LDGSTS.E [R147+0xbc00], [R20.64], !P4 ;  /* 0x0bc0000014937fae */ /* 0x0003e8000e121844 */
[----:B------:R-:W-:Y:S04]  /*8a20*/  STL.64 [R1+0x230], R18 ;  /* 0x0002301201007387 */ /* 0x000fe80000100a00 */
[----:B------:R1:W-:Y:S01]  /*8a30*/  LDGSTS.E [R147+0xbd00], [R18.64], !P4 ;  /* 0x0bd0000012937fae */ /* 0x0003e2000e121844 */
[----:B------:R-:W-:-:S03]  /*8a40*/  IMAD.WIDE R4, R231, 0x4, R4 ;  /* 0x00000004e7047825 */ /* 0x000fc600078e0204 */
[----:B------:R3:W-:Y:S04]  /*8a50*/  STL.64 [R1+0x248], R12 ;  /* 0x0002480c01007387 */ /* 0x0007e80000100a00 */
[----:B------:R3:W-:Y:S01]  /*8a60*/  LDGSTS.E [R147+0xc400], [R12.64], !P5 ;  /* 0x0c4000000c937fae */ /* 0x0007e2000e921844 */
[----:B------:R-:W-:-:S04]  /*8a70*/  IMAD.WIDE R6, R231, 0x4, R6 ;  /* 0x00000004e7067825 */ /* 0x000fc800078e0206 */
[----:B----4-:R-:W-:-:S05]  /*8a80*/  IMAD.WIDE R10, R231, 0x4, R142 ;  /* 0x00000004e70a7825 */ /* 0x010fca00078e028e */
[----:B------:R2:W-:Y:S04]  /*8a90*/  STL.64 [R1+0x260], R10 ;  /* 0x0002600a01007387 */ /* 0x0005e80000100a00 */
[----:B------:R2:W-:Y:S01]  /*8aa0*/  LDGSTS.E [R147+0xc500], [R10.64], !P5 ;  /* 0x0c5000000a937fae */ /* 0x0005e2000e921844 */
[----:B---3--:R-:W-:-:S05]  /*8ab0*/  IMAD.WIDE R12, R231, 0x4, R140 ;  /* 0x00000004e70c7825 */ /* 0x008fca00078e028c */
[----:B------:R-:W-:Y:S01]  /*8ac0*/  STL.64 [R1+0x288], R12 ;  /* 0x0002880c01007387 */ /* 0x000fe20000100a00 */
[----:B--2---:R-:W-:-:S05]  /*8ad0*/  IMAD.WIDE R10, R231, 0x4, R2 ;  /* 0x00000004e70a7825 */ /* 0x004fca00078e0202 */
[----:B------:R2:W-:Y:S04]  /*8ae0*/  STL.64 [R1+0x2a0], R10 ;  /* 0x0002a00a01007387 */ /* 0x0005e80000100a00 */
[----:B------:R3:W-:Y:S04]  /*8af0*/  STL.64 [R1+0x2f0], R4 ;  /* 0x0002f00401007387 */ /* 0x0007e80000100a00 */
[----:B------:R2:W-:Y:S04]  /*8b00*/  STL.64 [R1+0x308], R6 ;  /* 0x0003080601007387 */ /* 0x0005e80000100a00 */
[----:B------:R-:W4:Y:S04]  /*8b10*/  LDL.LU.64 R142, [R1+0x128] ;  /* 0x00012800018e7983 */ /* 0x000f280000300a00 */
[----:B------:R-:W4:Y:S01]  /*8b20*/  LDL.LU.64 R140, [R1+0x130] ;  /* 0x00013000018c7983 */ /* 0x000f220000300a00 */
[----:B------:R-:W-:-:S02]  /*8b30*/  IADD3 R46, R252, -0x67, RZ ;  /* 0xffffff99fc2e7810 */ /* 0x000fc40007ffe0ff */
[----:B------:R-:W-:Y:S02]  /*8b40*/  IADD3 R47, R252, -0x6b, RZ ;  /* 0xffffff95fc2f7810 */ /* 0x000fe40007ffe0ff */
[----:B------:R-:W-:Y:S02]  /*8b50*/  ISETP.GE.U32.AND P3, PT, R46, 0x7fffff5a, PT ;  /* 0x7fffff5a2e00780c */ /* 0x000fe40003f66070 */
[----:B------:R-:W-:Y:S02]  /*8b60*/  ISETP.GE.U32.AND P0, PT, R47, 0x7fffff56, PT ;  /* 0x7fffff562f00780c */ /* 0x000fe40003f06070 */
[C---:B------:R-:W-:Y:S02]  /*8b70*/  IADD3 R46, R252.reuse, -0x6f, RZ ;  /* 0xffffff91fc2e7810 */ /* 0x040fe40007ffe0ff */
[----:B------:R-:W-:Y:S02]  /*8b80*/  IADD3 R47, R252, -0x73, RZ ;  /* 0xffffff8dfc2f7810 */ /* 0x000fe40007ffe0ff */
[----:B------:R-:W-:-:S02]  /*8b90*/  ISETP.GE.U32.AND P1, PT, R46, 0x7fffff52, PT ;  /* 0x7fffff522e00780c */ /* 0x000fc40003f26070 */
[C---:B------:R-:W-:Y:S02]  /*8ba0*/  IADD3 R46, R252.reuse, -0x77, RZ ;  /* 0xffffff89fc2e7810 */ /* 0x040fe40007ffe0ff */
[----:B------:R-:W-:Y:S01]  /*8bb0*/  ISETP.GE.U32.AND P2, PT, R47, 0x7fffff4e, PT ;  /* 0x7fffff4e2f00780c */ /* 0x000fe20003f46070 */
[----:B------:R1:W-:Y:S01]  /*8bc0*/  LDGSTS.E [R147+0xcc00], [R12.64], !P3 ;  /* 0x0cc000000c937fae */ /* 0x0003e2000d921844 */
[----:B------:R-:W-:Y:S01]  /*8bd0*/  IADD3 R47, R252, -0x7b, RZ ;  /* 0xffffff85fc2f7810 */ /* 0x000fe20007ffe0ff */
[----:B------:R-:W-:Y:S01]  /*8be0*/  IMAD.WIDE R8, R231, 0x4, R8 ;  /* 0x00000004e7087825 */ /* 0x000fe200078e0208 */
[----:B------:R-:W-:Y:S01]  /*8bf0*/  ISETP.GE.U32.AND P6, PT, R46, 0x7fffff4a, PT ;  /* 0x7fffff4a2e00780c */ /* 0x000fe20003fc6070 */
[----:B------:R2:W-:Y:S01]  /*8c00*/  LDGSTS.E [R147+0xcd00], [R10.64], !P3 ;  /* 0x0cd000000a937fae */ /* 0x0005e2000d921844 */
[----:B------:R-:W-:-:S03]  /*8c10*/  ISETP.GE.U32.AND P4, PT, R47, 0x7fffff46, PT ;  /* 0x7fffff462f00780c */ /* 0x000fc60003f86070 */
[----:B------:R3:W-:Y:S04]  /*8c20*/  LDGSTS.E [R147+0xd400], [R4.64], !P0 ;  /* 0x0d40000004937fae */ /* 0x0007e8000c121844 */
[----:B------:R1:W-:Y:S01]  /*8c30*/  LDGSTS.E [R147+0xd500], [R6.64], !P0 ;  /* 0x0d50000006937fae */ /* 0x0003e2000c121844 */
[----:B--2---:R-:W-:-:S03]  /*8c40*/  IMAD.WIDE R10, R231, 0x4, R14 ;  /* 0x00000004e70a7825 */ /* 0x004fc600078e020e */
[----:B------:R2:W-:Y:S01]  /*8c50*/  STL.64 [R1+0x348], R8 ;  /* 0x0003480801007387 */ /* 0x0005e20000100a00 */
[----:B---3--:R-:W-:-:S03]  /*8c60*/  IMAD.WIDE R4, R231, 0x4, R22 ;  /* 0x00000004e7047825 */ /* 0x008fc600078e0216 */
[----:B------:R2:W-:Y:S01]  /*8c70*/  LDGSTS.E [R147+0xdc00], [R8.64], !P1 ;  /* 0x0dc0000008937fae */ /* 0x0005e2000c921844 */
[C---:B-1----:R-:W-:Y:S01]  /*8c80*/  IMAD.WIDE R6, R231.reuse, 0x4, R16 ;  /* 0x00000004e7067825 */ /* 0x042fe200078e0210 */
[----:B------:R-:W-:Y:S02]  /*8c90*/  IADD3 R46, R252, -0x7f, RZ ;  /* 0xffffff81fc2e7810 */ /* 0x000fe40007ffe0ff */
[----:B------:R1:W-:Y:S04]  /*8ca0*/  STL.64 [R1+0x360], R10 ;  /* 0x0003600a01007387 */ /* 0x0003e80000100a00 */
[----:B------:R1:W-:Y:S01]  /*8cb0*/  LDGSTS.E [R147+0xdd00], [R10.64], !P1 ;  /* 0x0dd000000a937fae */ /* 0x0003e2000c921844 */
[----:B------:R-:W-:Y:S01]  /*8cc0*/  ISETP.GE.U32.AND P5, PT, R46, 0x7fffff42, PT ;  /* 0x7fffff422e00780c */ /* 0x000fe20003fa6070 */
[----:B--2---:R-:W-:-:S02]  /*8cd0*/  IMAD.WIDE R8, R231, 0x4, R36 ;  /* 0x00000004e7087825 */ /* 0x004fc400078e0224 */
[----:B------:R2:W-:Y:S04]  /*8ce0*/  STL.64 [R1+0x378], R6 ;  /* 0x0003780601007387 */ /* 0x0005e80000100a00 */
[----:B------:R3:W-:Y:S01]  /*8cf0*/  STL.64 [R1+0x390], R4 ;  /* 0x0003900401007387 */ /* 0x0007e20000100a00 */
[----:B-1----:R-:W-:-:S03]  /*8d00*/  IMAD.WIDE R10, R231, 0x4, R24 ;  /* 0x00000004e70a7825 */ /* 0x002fc600078e0218 */
[----:B------:R2:W-:Y:S04]  /*8d10*/  LDGSTS.E [R147+0xe400], [R6.64], !P2 ;  /* 0x0e40000006937fae */ /* 0x0005e8000d121844 */
[----:B------:R3:W-:Y:S04]  /*8d20*/  LDGSTS.E [R147+0xe500], [R4.64], !P2 ;  /* 0x0e50000004937fae */ /* 0x0007e8000d121844 */
[----:B------:R-:W4:Y:S04]  /*8d30*/  LDL.64 R152, [R1+0x138] ;  /* 0x0001380001987983 */ /* 0x000f280000100a00 */
[----:B------:R-:W4:Y:S01]  /*8d40*/  LDL.64 R150, [R1+0x140] ;  /* 0x0001400001967983 */ /* 0x000f220000100a00 */
[----:B--2---:R-:W-:-:S03]  /*8d50*/  IMAD.WIDE R6, R231, 0x4, R38 ;  /* 0x00000004e7067825 */ /* 0x004fc600078e0226 */
[----:B------:R-:W2:Y:S01]  /*8d60*/  LDL.LU.64 R148, [R1+0x148] ;  /* 0x0001480001947983 */ /* 0x000ea20000300a00 */
[----:B---3--:R-:W-:-:S03]  /*8d70*/  IMAD.WIDE R4, R231, 0x4, R40 ;  /* 0x00000004e7047825 */ /* 0x008fc600078e0228 */
[----:B------:R-:W3:Y:S04]  /*8d80*/  LDL.LU.64 R154, [R1+0x150] ;  /* 0x00015000019a7983 */ /* 0x000ee80000300a00 */
[----:B------:R-:W-:Y:S04]  /*8d90*/  STL.64 [R1+0x3b8], R10 ;  /* 0x0003b80a01007387 */ /* 0x000fe80000100a00 */
[----:B------:R1:W-:Y:S04]  /*8da0*/  LDGSTS.E [R147+0xec00], [R10.64], !P6 ;  /* 0x0ec000000a937fae */ /* 0x0003e8000f121844 */
[----:B------:R-:W-:Y:S04]  /*8db0*/  STL.64 [R1+0x3d0], R8 ;  /* 0x0003d00801007387 */ /* 0x000fe80000100a00 */
[----:B------:R1:W-:Y:S04]  /*8dc0*/  LDGSTS.E [R147+0xed00], [R8.64], !P6 ;  /* 0x0ed0000008937fae */ /* 0x0003e8000f121844 */
[----:B------:R1:W-:Y:S04]  /*8dd0*/  STL.64 [R1+0x3e8], R6 ;  /* 0x0003e80601007387 */ /* 0x0003e80000100a00 */
[----:B------:R1:W-:Y:S04]  /*8de0*/  LDGSTS.E [R147+0xf400], [R6.64], !P4 ;  /* 0x0f40000006937fae */ /* 0x0003e8000e121844 */
[----:B------:R1:W-:Y:S04]  /*8df0*/  STL.64 [R1+0x400], R4 ;  /* 0x0004000401007387 */ /* 0x0003e80000100a00 */
[----:B------:R1:W-:Y:S02]  /*8e00*/  LDGSTS.E [R147+0xf500], [R4.64], !P4 ;  /* 0x0f50000004937fae */ /* 0x0003e4000e121844 */
[----:B-1----:R-:W-:-:S04]  /*8e10*/  IMAD.WIDE R6, R231, 0x4, R42 ;  /* 0x00000004e7067825 */ /* 0x002fc800078e022a */
[C---:B------:R-:W-:Y:S01]  /*8e20*/  IMAD.WIDE R4, R231.reuse, 0x4, R44 ;  /* 0x00000004e7047825 */ /* 0x040fe200078e022c */
[----:B------:R3:W-:Y:S04]  /*8e30*/  STL.64 [R1+0x418], R6 ;  /* 0x0004180601007387 */ /* 0x0007e80000100a00 */
[----:B------:R1:W-:Y:S04]  /*8e40*/  STL.64 [R1+0x430], R4 ;  /* 0x0004300401007387 */ /* 0x0003e80000100a00 */
[----:B------:R-:W1:Y:S04]  /*8e50*/  LDL.LU.64 R144, [R1+0x158] ;  /* 0x0001580001907983 */ /* 0x000e680000300a00 */
[----:B------:R4:W-:Y:S04]  /*8e60*/  LDGSTS.E [R147+0xfc00], [R6.64], !P5 ;  /* 0x0fc0000006937fae */ /* 0x0009e8000e921844 */
[----:B------:R4:W-:Y:S02]  /*8e70*/  LDGSTS.E [R147+0xfd00], [R4.64], !P5 ;  /* 0x0fd0000004937fae */ /* 0x0009e4000e921844 */
[----:B----4-:R-:W-:-:S02]  /*8e80*/  IMAD.WIDE R24, R231, 0x4, R142 ;  /* 0x00000004e7187825 */ /* 0x010fc400078e028e */
[----:B------:R-:W4:Y:S02]  /*8e90*/  LDL.LU.64 R142, [R1+0x160] ;  /* 0x00016000018e7983 */ /* 0x000f240000300a00 */
[----:B------:R-:W-:Y:S02]  /*8ea0*/  IMAD.WIDE R22, R231, 0x4, R140 ;  /* 0x00000004e7167825 */ /* 0x000fe400078e028c */
[----:B------:R-:W4:Y:S04]  /*8eb0*/  LDL.LU.64 R140, [R1+0x168] ;  /* 0x00016800018c7983 */ /* 0x000f280000300a00 */
[----:B------:R-:W4:Y:S01]  /*8ec0*/  LDL.64 R146, [R1+0x180] ;  /* 0x0001800001927983 */ /* 0x000f220000100a00 */
[C---:B------:R-:W-:Y:S02]  /*8ed0*/  IADD3 R46, R252.reuse, -0x44, RZ ;  /* 0xffffffbcfc2e7810 */ /* 0x040fe40007ffe0ff */
[----:B------:R-:W-:-:S02]  /*8ee0*/  IADD3 R2, R252, -0x48, RZ ;  /* 0xffffffb8fc027810 */ /* 0x000fc40007ffe0ff */
[----:B------:R-:W-:Y:S02]  /*8ef0*/  ISETP.GE.U32.AND P3, PT, R46, 0x7fffff7d, PT ;  /* 0x7fffff7d2e00780c */ /* 0x000fe40003f66070 */
[----:B------:R-:W-:Y:S02]  /*8f00*/  ISETP.GE.U32.AND P0, PT, R2, 0x7fffff79, PT ;  /* 0x7fffff790200780c */ /* 0x000fe40003f06070 */
[C---:B------:R-:W-:Y:S02]  /*8f10*/  IADD3 R3, R252.reuse, -0x4c, RZ ;  /* 0xffffffb4fc037810 */ /* 0x040fe40007ffe0ff */
[----:B------:R-:W-:Y:S02]  /*8f20*/  IADD3 R2, R252, -0x50, RZ ;  /* 0xffffffb0fc027810 */ /* 0x000fe40007ffe0ff */
[----:B------:R-:W-:Y:S02]  /*8f30*/  ISETP.GE.U32.AND P1, PT, R3, 0x7fffff75, PT ;  /* 0x7fffff750300780c */ /* 0x000fe40003f26070 */
[----:B------:R-:W-:-:S02]  /*8f40*/  ISETP.GE.U32.AND P2, PT, R2, 0x7fffff71, PT ;  /* 0x7fffff710200780c */ /* 0x000fc40003f46070 */
[C---:B------:R-:W-:Y:S02]  /*8f50*/  IADD3 R3, R252.reuse, -0x54, RZ ;  /* 0xffffffacfc037810 */ /* 0x040fe40007ffe0ff */
[----:B------:R-:W-:Y:S02]  /*8f60*/  IADD3 R2, R252, -0x58, RZ ;  /* 0xffffffa8fc027810 */ /* 0x000fe40007ffe0ff */
[----:B------:R-:W-:Y:S02]  /*8f70*/  LOP3.LUT R230, R211, 0x60, RZ, 0x3c, !PT ;  /* 0x00000060d3e67812 */ /* 0x000fe400078e3cff */
[----:B------:R-:W-:Y:S02]  /*8f80*/  ISETP.GE.U32.AND P6, PT, R3, 0x7fffff6d, PT ;  /* 0x7fffff6d0300780c */ /* 0x000fe40003fc6070 */
[----:B------:R-:W-:Y:S01]  /*8f90*/  ISETP.GE.U32.AND P4, PT, R2, 0x7fffff69, PT ;  /* 0x7fffff690200780c */ /* 0x000fe20003f86070 */
[----:B------:R-:W-:Y:S01]  /*8fa0*/  STL.64 [R1+0x800], R24 ;  /* 0x0008001801007387 */ /* 0x000fe20000100a00 */
[----:B------:R-:W-:-:S02]  /*8fb0*/  IADD3 R3, R252, -0x5c, RZ ;  /* 0xffffffa4fc037810 */ /* 0x000fc40007ffe0ff */
[----:B------:R-:W-:Y:S01]  /*8fc0*/  IADD3 R2, R252, -0x60, RZ ;  /* 0xffffffa0fc027810 */ /* 0x000fe20007ffe0ff */
[----:B------:R1:W-:Y:S01]  /*8fd0*/  LDGSTS.E [R230+0x8600], [R24.64], !P3 ;  /* 0x0860000018e67fae */ /* 0x0003e2000d921844 */
[----:B------:R-:W-:-:S03]  /*8fe0*/  ISETP.GE.U32.AND P5, PT, R3, 0x7fffff65, PT ;  /* 0x7fffff650300780c */ /* 0x000fc60003fa6070 */
[----:B------:R-:W-:Y:S01]  /*8ff0*/  STL.64 [R1+0x808], R22 ;  /* 0x0008081601007387 */ /* 0x000fe20000100a00 */
[----:B------:R-:W-:-:S03]  /*9000*/  IADD3 R3, R252, -0x64, RZ ;  /* 0xffffff9cfc037810 */ /* 0x000fc60007ffe0ff */
[----:B------:R1:W-:Y:S01]  /*9010*/  LDGSTS.E [R230+0x8700], [R22.64], !P3 ;  /* 0x0870000016e67fae */ /* 0x0003e2000d921844 */
[----:B------:R-:W-:Y:S02]  /*9020*/  ISETP.GE.U32.AND P3, PT, R2, 0x7fffff61, PT ;  /* 0x7fffff610200780c */ /* 0x000fe40003f66070 */
[----:B------:R-:W-:Y:S01]  /*9030*/  IADD3 R2, R252, -0x68, RZ ;  /* 0xffffff98fc027810 */ /* 0x000fe20007ffe0ff */
[C---:B------:R-:W-:Y:S02]  /*9040*/  IMAD.WIDE R16, R231.reuse, 0x4, R152 ;  /* 0x00000004e7107825 */ /* 0x040fe400078e0298 */
[----:B------:R-:W4:Y:S02]  /*9050*/  LDL.LU.64 R152, [R1+0x188] ;  /* 0x0001880001987983 */ /* 0x000f240000300a00 */
[C---:B------:R-:W-:Y:S02]  /*9060*/  IMAD.WIDE R14, R231.reuse, 0x4, R150 ;  /* 0x00000004e70e7825 */ /* 0x040fe400078e0296 */
[----:B------:R-:W4:Y:S02]  /*9070*/  LDL.LU.64 R150, [R1+0x190] ;  /* 0x0001900001967983 */ /* 0x000f240000300a00 */
[----:B--2---:R-:W-:-:S02]  /*9080*/  IMAD.WIDE R8, R231, 0x4, R148 ;  /* 0x00000004e7087825 */ /* 0x004fc400078e0294 */
[----:B------:R-:W2:Y:S02]  /*9090*/  LDL.LU.64 R148, [R1+0x198] ;  /* 0x0001980001947983 */ /* 0x000ea40000300a00 */
[----:B---3--:R-:W-:Y:S02]  /*90a0*/  IMAD.WIDE R6, R231, 0x4, R154 ;  /* 0x00000004e7067825 */ /* 0x008fe400078e029a */
[----:B------:R3:W-:Y:S04]  /*90b0*/  LDGSTS.E [R230+0x8e00], [R16.64], !P0 ;  /* 0x08e0000010e67fae */ /* 0x0007e8000c121844 */
[----:B------:R-:W3:Y:S04]  /*90c0*/  LDL.LU.64 R154, [R1+0x1a0] ;  /* 0x0001a000019a7983 */ /* 0x000ee80000300a00 */
[----:B------:R1:W-:Y:S01]  /*90d0*/  LDGSTS.E [R230+0x8f00], [R14.64], !P0 ;  /* 0x08f000000ee67fae */ /* 0x0003e2000c121844 */
[----:B------:R-:W-:-:S03]  /*90e0*/  ISETP.GE.U32.AND P0, PT, R3, 0x7fffff5d, PT ;  /* 0x7fffff5d0300780c */ /* 0x000fc60003f06070 */
[----:B------:R-:W-:Y:S04]  /*90f0*/  STL.64 [R1+0x810], R16 ;  /* 0x0008101001007387 */ /* 0x000fe80000100a00 */
[----:B------:R1:W-:Y:S04]  /*9100*/  LDGSTS.E [R230+0x9600], [R8.64], !P1 ;  /* 0x0960000008e67fae */ /* 0x0003e8000c921844 */
[----:B------:R-:W-:Y:S04]  /*9110*/  STL.64 [R1+0x818], R14 ;  /* 0x0008180e01007387 */ /* 0x000fe80000100a00 */
[----:B------:R1:W-:Y:S01]  /*9120*/  LDGSTS.E [R230+0x9700], [R6.64], !P1 ;  /* 0x0970000006e67fae */ /* 0x0003e2000c921844 */
[----:B------:R-:W-:-:S03]  /*9130*/  ISETP.GE.U32.AND P1, PT, R2, 0x7fffff59, PT ;  /* 0x7fffff590200780c */ /* 0x000fc60003f26070 */
[----:B------:R-:W-:Y:S04]  /*9140*/  STL.64 [R1+0x820], R8 ;  /* 0x0008200801007387 */ /* 0x000fe80000100a00 */
[----:B------:R-:W-:Y:S01]  /*9150*/  STL.64 [R1+0x828], R6 ;  /* 0x0008280601007387 */ /* 0x000fe20000100a00 */
[----:B-1----:R-:W-:-:S03]  /*9160*/  IMAD.WIDE R4, R231, 0x4, R144 ;  /* 0x00000004e7047825 */ /* 0x002fc600078e0290 */
[----:B------:R-:W3:Y:S04]  /*9170*/  LDL.64 R144, [R1+0x1c0] ;  /* 0x0001c00001907983 */ /* 0x000ee80000100a00 */
[----:B------:R1:W-:Y:S01]  /*9180*/  LDGSTS.E [R230+0x9e00], [R4.64], !P2 ;  /* 0x09e0000004e67fae */ /* 0x0003e2000d121844 */
[----:B----4-:R-:W-:-:S03]  /*9190*/  IMAD.WIDE R2, R231, 0x4, R142 ;  /* 0x00000004e7027825 */ /* 0x010fc600078e028e */
[----:B------:R-:W4:Y:S01]  /*91a0*/  LDL.64 R142, [R1+0x1b8] ;  /* 0x0001b800018e7983 */ /* 0x000f220000100a00 */
[----:B------:R-:W-:-:S03]  /*91b0*/  IMAD.WIDE R202, R231, 0x4, R140 ;  /* 0x00000004e7ca7825 */ /* 0x000fc600078e028c */
[----:B------:R-:W4:Y:S01]  /*91c0*/  LDL.LU.64 R140, [R1+0x1b0] ;  /* 0x0001b000018c7983 */ /* 0x000f220000300a00 */
[----:B------:R-:W-:-:S03]  /*91d0*/  IMAD.WIDE R204, R231, 0x4, R146 ;  /* 0x00000004e7cc7825 */ /* 0x000fc600078e0292 */
[----:B------:R-:W4:Y:S04]  /*91e0*/  LDL.LU.64 R146, [R1+0x1a8] ;  /* 0x0001a80001927983 */ /* 0x000f280000300a00 */
[----:B------:R-:W-:Y:S04]  /*91f0*/  STL.64 [R1+0x830], R4 ;  /* 0x0008300401007387 */ /* 0x000fe80000100a00 */
[----:B------:R1:W-:Y:S04]  /*9200*/  STL.64 [R1+0x838], R2 ;  /* 0x0008380201007387 */ /* 0x0003e80000100a00 */
[----:B------:R1:W-:Y:S04]  /*9210*/  LDGSTS.E [R230+0x9f00], [R2.64], !P2 ;  /* 0x09f0000002e67fae */ /* 0x0003e8000d121844 */
[----:B------:R-:W-:Y:S04]  /*9220*/  STL.64 [R1+0x840], R202 ;  /* 0x000840ca01007387 */ /* 0x000fe80000100a00 */
[----:B------:R-:W-:Y:S01]  /*9230*/  STL.64 [R1+0x848], R204 ;  /* 0x000848cc01007387 */ /* 0x000fe20000100a00 */
[----:B------:R-:W-:Y:S01]  /*9240*/  CS2R R76, SRZ ;  /* 0x00000000004c7805 */ /* 0x000fe2000001ff00 */
[----:B------:R-:W-:-:S02]  /*9250*/  CS2R R78, SRZ ;  /* 0x00000000004e7805 */ /* 0x000fc4000001ff00 */
[----:B------:R1:W-:Y:S01]  /*9260*/  LDGSTS.E [R230+0xa600], [R202.64], !P6 ;  /* 0x0a600000cae67fae */ /* 0x0003e2000f121844 */
[----:B------:R-:W-:-:S03]  /*9270*/  IADD3 R37, R252, -0x6c, RZ ;  /* 0xffffff94fc257810 */ /* 0x000fc60007ffe0ff */
[----:B------:R1:W-:Y:S01]  /*9280*/  LDGSTS.E [R230+0xa700], [R204.64], !P6 ;  /* 0x0a700000cce67fae */ /* 0x0003e2000f121844 */
[----:B------:R-:W-:-:S04]  /*9290*/  IMAD.WIDE R244, R231, 0x4, R152 ;  /* 0x00000004e7f47825 */ /* 0x000fc800078e0298 */
[C---:B------:R-:W-:Y:S01]  /*92a0*/  IMAD.WIDE R212, R231.reuse, 0x4, R150 ;  /* 0x00000004e7d47825 */ /* 0x040fe200078e0296 */
[----:B------:R-:W-:Y:S03]  /*92b0*/  STL.64 [R1+0x850], R244 ;  /* 0x000850f401007387 */ /* 0x000fe60000100a00 */
[C---:B--2---:R-:W-:Y:S01]  /*92c0*/  IMAD.WIDE R220, R231.reuse, 0x4, R148 ;  /* 0x00000004e7dc7825 */ /* 0x044fe200078e0294 */
[----:B------:R-:W-:Y:S03]  /*92d0*/  STL.64 [R1+0x858], R212 ;  /* 0x000858d401007387 */ /* 0x000fe60000100a00 */
[C---:B---3--:R-:W-:Y:S01]  /*92e0*/  IMAD.WIDE R232, R231.reuse, 0x4, R154 ;  /* 0x00000004e7e87825 */ /* 0x048fe200078e029a */
[----:B------:R-:W-:Y:S04]  /*92f0*/  STL.64 [R1+0x860], R220 ;  /* 0x000860dc01007387 */ /* 0x000fe80000100a00 */
[----:B------:R-:W-:Y:S04]  /*9300*/  STL.64 [R1+0x868], R232 ;  /* 0x000868e801007387 */ /* 0x000fe80000100a00 */
[----:B------:R2:W-:Y:S04]  /*9310*/  LDGSTS.E [R230+0xae00], [R244.64], !P4 ;  /* 0x0ae00000f4e67fae */ /* 0x0005e8000e121844 */
[----:B------:R3:W-:Y:S01]  /*9320*/  LDGSTS.E [R230+0xaf00], [R212.64], !P4 ;  /* 0x0af00000d4e67fae */ /* 0x0007e2000e121844 */
[----:B------:R-:W-:-:S03]  /*9330*/  IMAD.WIDE R224, R231, 0x4, R144 ;  /* 0x00000004e7e07825 */ /* 0x000fc600078e0290 */
[----:B------:R1:W-:Y:S01]  /*9340*/  LDGSTS.E [R230+0xb600], [R220.64], !P5 ;  /* 0x0b600000dce67fae */ /* 0x0003e2000e921844 */
[----:B----4-:R-:W-:-:S03]  /*9350*/  IMAD.WIDE R216, R231, 0x4, R142 ;  /* 0x00000004e7d87825 */ /* 0x010fc600078e028e */
[----:B------:R4:W-:Y:S01]  /*9360*/  LDGSTS.E [R230+0xb700], [R232.64], !P5 ;  /* 0x0b700000e8e67fae */ /* 0x0009e2000e921844 */
[----:B------:R-:W-:-:S03]  /*9370*/  IMAD.WIDE R214, R231, 0x4, R140 ;  /* 0x00000004e7d67825 */ /* 0x000fc600078e028c */
[----:B------:R2:W-:Y:S01]  /*9380*/  LDGSTS.E [R230+0xbe00], [R224.64], !P3 ;  /* 0x0be00000e0e67fae */ /* 0x0005e2000d921844 */
[----:B-1----:R-:W-:Y:S01]  /*9390*/  IMAD.WIDE R2, R231, 0x4, R146 ;  /* 0x00000004e7027825 */ /* 0x002fe200078e0292 */
[----:B------:R-:W-:Y:S02]  /*93a0*/  ISETP.GE.U32.AND P2, PT, R37, 0x7fffff55, PT ;  /* 0x7fffff552500780c */ /* 0x000fe40003f46070 */
[----:B------:R1:W-:Y:S04]  /*93b0*/  LDGSTS.E [R230+0xbf00], [R216.64], !P3 ;  /* 0x0bf00000d8e67fae */ /* 0x0003e8000d921844 */
[----:B------:R1:W-:Y:S04]  /*93c0*/  STL.64 [R1+0x188], R2 ;  /* 0x0001880201007387 */ /* 0x0003e80000100a00 */
[----:B------:R-:W-:Y:S04]  /*93d0*/  STL.64 [R1+0x870], R224 ;  /* 0x000870e001007387 */ /* 0x000fe80000100a00 */
[----:B------:R-:W-:Y:S04]  /*93e0*/  STL.64 [R1+0x878], R216 ;  /* 0x000878d801007387 */ /* 0x000fe80000100a00 */
[----:B------:R-:W-:Y:S04]  /*93f0*/  STL.64 [R1+0x880], R214 ;  /* 0x000880d601007387 */ /* 0x000fe80000100a00 */
[----:B------:R-:W2:Y:S04]  /*9400*/  LDL.LU.64 R228, [R1+0x278] ;  /* 0x0002780001e47983 */ /* 0x000ea80000300a00 */
[----:B------:R-:W3:Y:S04]  /*9410*/  LDL.LU.64 R226, [R1+0x280] ;  /* 0x0002800001e27983 */ /* 0x000ee80000300a00 */
[----:B------:R-:W4:Y:S04]  /*9420*/  LDL.LU.64 R222, [R1+0x2b8] ;  /* 0x0002b80001de7983 */ /* 0x000f280000300a00 */
[----:B------:R-:W1:Y:S04]  /*9430*/  LDL.LU.64 R32, [R1+0x2c0] ;  /* 0x0002c00001207983 */ /* 0x000e680000300a00 */
[----:B------:R-:W4:Y:S04]  /*9440*/  LDL.LU.64 R238, [R1+0xb8] ;  /* 0x0000b80001ee7983 */ /* 0x000f280000300a00 */
[----:B------:R-:W4:Y:S04]  /*9450*/  LDL.LU.64 R240, [R1+0x78] ;  /* 0x0000780001f07983 */ /* 0x000f280000300a00 */
[----:B------:R-:W4:Y:S04]  /*9460*/  LDL.LU.64 R218, [R1+0x38] ;  /* 0x0000380001da7983 */ /* 0x000f280000300a00 */
[----:B------:R-:W-:Y:S04]  /*9470*/  STL.64 [R1+0x888], R76 ;  /* 0x0008884c01007387 */ /* 0x000fe80000100a00 */
[----:B------:R1:W-:Y:S04]  /*9480*/  STL.64 [R1+0x890], R78 ;  /* 0x0008904e01007387 */ /* 0x0003e80000100a00 */
[----:B------:R-:W4:Y:S04]  /*9490*/  LDL.LU.64 R242, [R1+0xb0] ;  /* 0x0000b00001f27983 */ /* 0x000f280000300a00 */
[----:B------:R1:W-:Y:S04]  /*94a0*/  LDGSTS.E [R230+0xc600], [R214.64], !P0 ;  /* 0x0c600000d6e67fae */ /* 0x0003e8000c121844 */
[----:B------:R1:W-:Y:S01]  /*94b0*/  LDGSTS.E [R230+0xc700], [R2.64], !P0 ;  /* 0x0c70000002e67fae */ /* 0x0003e2000c121844 */
[----:B--2---:R-:W-:-:S03]  /*94c0*/  IMAD.WIDE R246, R231, 0x4, R228 ;  /* 0x00000004e7f67825 */ /* 0x004fc600078e02e4 */
[----:B------:R-:W2:Y:S01]  /*94d0*/  LDL.LU.64 R228, [R1+0x70] ;  /* 0x0000700001e47983 */ /* 0x000ea20000300a00 */
[----:B------:R-:W-:Y:S01]  /*94e0*/  ISETP.NE.U32.AND P0, PT, R0, RZ, PT ;  /* 0x000000ff0000720c */ /* 0x000fe20003f05070 */
[----:B------:R-:W-:Y:S02]  /*94f0*/  IMAD.MOV.U32 R0, RZ, RZ, c[0x0][0x18c] ;  /* 0x00006300ff007624 */ /* 0x000fe400078e00ff */
[C---:B---3--:R-:W-:Y:S01]  /*9500*/  IMAD.WIDE R226, R231.reuse, 0x4, R226 ;  /* 0x00000004e7e27825 */ /* 0x048fe200078e02e2 */
[----:B------:R3:W-:Y:S03]  /*9510*/  LDGSTS.E [R230+0xce00], [R246.64], !P1 ;  /* 0x0ce00000f6e67fae */ /* 0x0007e6000c921844 */
[----:B-1----:R-:W-:Y:S01]  /*9520*/  IMAD.WIDE R2, R231, 0x4, R32 ;  /* 0x00000004e7027825 */ /* 0x002fe200078e0220 */
[----:B------:R-:W-:Y:S01]  /*9530*/  SHF.L.U32 R0, R0, 0x6, RZ ;  /* 0x0000000600007819 */ /* 0x000fe200000006ff */
[----:B------:R3:W-:Y:S02]  /*9540*/  LDGSTS.E [R230+0xcf00], [R226.64], !P1 ;  /* 0x0cf00000e2e67fae */ /* 0x0007e4000c921844 */
[----:B------:R-:W-:-:S02]  /*9550*/  IMAD.MOV.U32 R33, RZ, RZ, 0x3f ;  /* 0x0000003fff217424 */ /* 0x000fc400078e00ff */
[----:B----4-:R-:W-:Y:S02]  /*9560*/  IMAD.WIDE R4, R231, 0x4, R222 ;  /* 0x00000004e7047825 */ /* 0x010fe400078e02de */
[----:B------:R-:W4:Y:S01]  /*9570*/  LDL.LU.64 R222, [R1+0x30] ;  /* 0x0000300001de7983 */ /* 0x000f220000300a00 */
[----:B------:R-:W-:Y:S01]  /*9580*/  IADD3 R33, R33, c[0x0][0x180], RZ ;  /* 0x0000600021217a10 */ /* 0x000fe20007ffe0ff */
[C---:B------:R-:W-:Y:S02]  /*9590*/  IMAD.WIDE R78, R0.reuse, 0x4, R238 ;  /* 0x00000004004e7825 */ /* 0x040fe400078e02ee */
[----:B------:R-:W-:Y:S02]  /*95a0*/  STL.64 [R1+0x278], R4 ;  /* 0x0002780401007387 */ /* 0x000fe40000100a00 */
[C---:B------:R-:W-:Y:S02]  /*95b0*/  IMAD.WIDE R76, R0.reuse, 0x4, R240 ;  /* 0x00000004004c7825 */ /* 0x040fe400078e02f0 */
[----:B------:R1:W-:Y:S02]  /*95c0*/  LDGSTS.E [R230+0xd600], [R4.64], !P2 ;  /* 0x0d60000004e67fae */ /* 0x0003e4000d121844 */
[----:B------:R-:W-:-:S02]  /*95d0*/  IMAD.WIDE R214, R0, 0x4, R218 ;  /* 0x0000000400d67825 */ /* 0x000fc400078e02da */
[----:B------:R1:W-:Y:S04]  /*95e0*/  STL.64 [R1+0x280], R2 ;  /* 0x0002800201007387 */ /* 0x0003e80000100a00 */
[----:B------:R1:W-:Y:S01]  /*95f0*/  LDGSTS.E [R230+0xd700], [R2.64], !P2 ;  /* 0x0d70000002e67fae */ /* 0x0003e2000d121844 */
[----:B------:R-:W-:Y:S01]  /*9600*/  ISETP.GE.AND P2, PT, R33, 0x40, PT ;  /* 0x000000402100780c */ /* 0x000fe20003f46270 */
[C---:B------:R-:W-:Y:S02]  /*9610*/  IMAD.WIDE R216, R0.reuse, 0x4, R126 ;  /* 0x0000000400d87825 */ /* 0x040fe400078e027e */
[----:B------:R-:W3:Y:S02]  /*9620*/  LDL.LU.64 R240, [R1+0xa8] ;  /* 0x0000a80001f07983 */ /* 0x000ee40000300a00 */
[----:B------:R-:W-:-:S02]  /*9630*/  IMAD.WIDE R224, R0, 0x4, R170 ;  /* 0x0000000400e07825 */ /* 0x000fc400078e02aa */
[----:B------:R-:W3:Y:S02]  /*9640*/  LDL.LU.64 R32, [R1+0x68] ;  /* 0x0000680001207983 */ /* 0x000ee40000300a00 */
[C---:B------:R-:W-:Y:S02]  /*9650*/  IMAD.WIDE R232, R0.reuse, 0x4, R186 ;  /* 0x0000000400e87825 */ /* 0x040fe400078e02ba */
[----:B------:R-:W3:Y:S04]  /*9660*/  LDL.LU.64 R218, [R1+0x28] ;  /* 0x0000280001da7983 */ /* 0x000ee80000300a00 */
[----:B------:R1:W-:Y:S04]  /*9670*/  STL.64 [R1+0x4e8], R78 ;  /* 0x0004e84e01007387 */ /* 0x0003e80000100a00 */
[----:B------:R1:W-:Y:S01]  /*9680*/  STL.64 [R1+0x520], R76 ;  /* 0x0005204c01007387 */ /* 0x0003e20000100a00 */
[----:B------:R-:W-:-:S03]  /*9690*/  IMAD.WIDE R220, R0, 0x4, R242 ;  /* 0x0000000400dc7825 */ /* 0x000fc600078e02f2 */
[----:B------:R1:W-:Y:S04]  /*96a0*/  STL.64 [R1+0x588], R214 ;  /* 0x000588d601007387 */ /* 0x0003e80000100a00 */
[----:B------:R1:W-:Y:S04]  /*96b0*/  STL.64 [R1+0x638], R216 ;  /* 0x000638d801007387 */ /* 0x0003e80000100a00 */
[----:B------:R1:W-:Y:S04]  /*96c0*/  STL.64 [R1+0x660], R224 ;  /* 0x000660e001007387 */ /* 0x0003e80000100a00 */
[----:B------:R1:W-:Y:S04]  /*96d0*/  STL.64 [R1+0x678], R232 ;  /* 0x000678e801007387 */ /* 0x0003e80000100a00 */
[----:B------:R-:W3:Y:S04]  /*96e0*/  LDL.LU.64 R242, [R1+0xa0] ;  /* 0x0000a00001f27983 */ /* 0x000ee80000300a00 */
[----:B------:R-:W3:Y:S01]  /*96f0*/  LDL.LU.64 R30, [R1+0x60] ;  /* 0x00006000011e7983 */ /* 0x000ee20000300a00 */
[----:B--2---:R-:W-:-:S03]  /*9700*/  IMAD.WIDE R212, R0, 0x4, R228 ;  /* 0x0000000400d47825 */ /* 0x004fc600078e02e4 */
[----:B------:R-:W2:Y:S01]  /*9710*/  LDL.LU.64 R228, [R1+0x20] ;  /* 0x0000200001e47983 */ /* 0x000ea20000300a00 */
[----:B------:R-:W-:Y:S01]  /*9720*/  IADD3 R6, R252, -0x80, RZ ;  /* 0xffffff80fc067810 */ /* 0x000fe20007ffe0ff */
[C---:B------:R-:W-:Y:S02]  /*9730*/  IMAD.WIDE R204, R0.reuse, 0x4, R248 ;  /* 0x0000000400cc7825 */ /* 0x040fe400078e02f8 */
[----:B------:R2:W-:Y:S02]  /*9740*/  STL.64 [R1+0x4d0], R220 ;  /* 0x0004d0dc01007387 */ /* 0x0005e40000100a00 */
[C---:B------:R-:W-:Y:S02]  /*9750*/  IMAD.WIDE R202, R0.reuse, 0x4, R132 ;  /* 0x0000000400ca7825 */ /* 0x040fe400078e0284 */
[----:B------:R2:W-:Y:S02]  /*9760*/  STL.64 [R1+0x508], R212 ;  /* 0x000508d401007387 */ /* 0x0005e40000100a00 */
[----:B-1----:R-:W-:-:S04]  /*9770*/  IMAD.WIDE R2, R0, 0x4, R172 ;  /* 0x0000000400027825 */ /* 0x002fc800078e02ac */
[----:B----4-:R-:W-:Y:S01]  /*9780*/  IMAD.WIDE R244, R0, 0x4, R222 ;  /* 0x0000000400f47825 */ /* 0x010fe200078e02de */
[----:B------:R-:W-:-:S03]  /*9790*/  ISETP.GE.U32.AND P1, PT, R6, 0x7fffff41, PT ;  /* 0x7fffff410600780c */ /* 0x000fc60003f26070 */
[C---:B------:R-:W-:Y:S01]  /*97a0*/  IMAD.WIDE R4, R0.reuse, 0x4, R188 ;  /* 0x0000000400047825 */ /* 0x040fe200078e02bc */
[----:B------:R1:W-:Y:S04]  /*97b0*/  STL.64 [R1+0x570], R244 ;  /* 0x000570f401007387 */ /* 0x0003e80000100a00 */
[----:B------:R4:W-:Y:S01]  /*97c0*/  STL.64 [R1+0x5b0], R204 ;  /* 0x0005b0cc01007387 */ /* 0x0009e20000100a00 */
[----:B------:R-:W-:-:S03]  /*97d0*/  IMAD.WIDE R14, R0, 0x4, R34 ;  /* 0x00000004000e7825 */ /* 0x000fc600078e0222 */
[----:B------:R1:W-:Y:S01]  /*97e0*/  STL.64 [R1+0x620], R202 ;  /* 0x000620ca01007387 */ /* 0x0003e20000100a00 */
[----:B------:R-:W-:-:S03]  /*97f0*/  IMAD.WIDE R16, R0, 0x4, R114 ;  /* 0x0000000400107825 */ /* 0x000fc600078e0272 */
[----:B------:R1:W-:Y:S01]  /*9800*/  STL.64 [R1+0x650], R2 ;  /* 0x0006500201007387 */ /* 0x0003e20000100a00 */
[----:B------:R-:W-:-:S03]  /*9810*/  IMAD.WIDE R22, R0, 0x4, R134 ;  /* 0x0000000400167825 */ /* 0x000fc600078e0286 */
[----:B------:R1:W-:Y:S01]  /*9820*/  STL.64 [R1+0x670], R4 ;  /* 0x0006700401007387 */ /* 0x0003e20000100a00 */
[----:B---3--:R-:W-:-:S03]  /*9830*/  IMAD.WIDE R6, R0, 0x4, R32 ;  /* 0x0000000400067825 */ /* 0x008fc600078e0220 */
[----:B------:R-:W3:Y:S01]  /*9840*/  LDL.LU.64 R32, [R1+0x98] ;  /* 0x0000980001207983 */ /* 0x000ee20000300a00 */
[----:B------:R-:W-:-:S03]  /*9850*/  IMAD.WIDE R8, R0, 0x4, R218 ;  /* 0x0000000400087825 */ /* 0x000fc600078e02da */
[----:B------:R-:W3:Y:S01]  /*9860*/  LDL.LU.64 R218, [R1+0x58] ;  /* 0x0000580001da7983 */ /* 0x000ee20000300a00 */
[----:B------:R-:W-:-:S03]  /*9870*/  IMAD.WIDE R24, R0, 0x4, R174 ;  /* 0x0000000400187825 */ /* 0x000fc600078e02ae */
[----:B------:R1:W-:Y:S04]  /*9880*/  STL.64 [R1+0x4f0], R6 ;  /* 0x0004f00601007387 */ /* 0x0003e80000100a00 */
[----:B------:R1:W-:Y:S01]  /*9890*/  STL.64 [R1+0x530], R8 ;  /* 0x0005300801007387 */ /* 0x0003e20000100a00 */
[----:B------:R-:W-:-:S03]  /*98a0*/  IMAD.WIDE R222, R0, 0x4, R112 ;  /* 0x0000000400de7825 */ /* 0x000fc600078e0270 */
[----:B------:R1:W-:Y:S01]  /*98b0*/  STL.64 [R1+0x598], R14 ;  /* 0x0005980e01007387 */ /* 0x0003e20000100a00 */
[----:B------:R-:W-:-:S03]  /*98c0*/  IMAD.WIDE R206, R0, 0x4, R190 ;  /* 0x0000000400ce7825 */ /* 0x000fc600078e02be */
[----:B------:R1:W-:Y:S04]  /*98d0*/  STL.64 [R1+0x5d0], R16 ;  /* 0x0005d01001007387 */ /* 0x0003e80000100a00 */
[----:B------:R1:W-:Y:S04]  /*98e0*/  STL.64 [R1+0x608], R22 ;  /* 0x0006081601007387 */ /* 0x0003e80000100a00 */
[----:B------:R1:W-:Y:S01]  /*98f0*/  STL.64 [R1+0x640], R24 ;  /* 0x0006401801007387 */ /* 0x0003e20000100a00 */
[----:B------:R-:W-:-:S03]  /*9900*/  IMAD.WIDE R18, R0, 0x4, R88 ;  /* 0x0000000400127825 */ /* 0x000fc600078e0258 */
[----:B------:R-:W4:Y:S01]  /*9910*/  LDL.LU.64 R112, [R1+0x90] ;  /* 0x0000900001707983 */ /* 0x000f220000300a00 */
[----:B------:R-:W-:-:S04]  /*9920*/  IMAD.WIDE R10, R0, 0x4, R30 ;  /* 0x00000004000a7825 */ /* 0x000fc800078e021e */
[----:B------:R-:W-:-:S04]  /*9930*/  IMAD.WIDE R20, R0, 0x4, R116 ;  /* 0x0000000400147825 */ /* 0x000fc800078e0274 */
[----:B------:R-:W-:-:S04]  /*9940*/  IMAD.WIDE R26, R0, 0x4, R160 ;  /* 0x00000004001a7825 */ /* 0x000fc800078e02a0 */
[----:B------:R-:W-:-:S04]  /*9950*/  IMAD.WIDE R28, R0, 0x4, R176 ;  /* 0x00000004001c7825 */ /* 0x000fc800078e02b0 */
[C---:B--2---:R-:W-:Y:S02]  /*9960*/  IMAD.WIDE R12, R0.reuse, 0x4, R228 ;  /* 0x00000004000c7825 */ /* 0x044fe400078e02e4 */
[----:B------:R-:W2:Y:S04]  /*9970*/  LDL.LU.64 R228, [R1+0x50] ;  /* 0x0000500001e47983 */ /* 0x000ea80000300a00 */
[----:B------:R-:W2:Y:S04]  /*9980*/  LDL.LU.64 R126, [R1+0x10] ;  /* 0x00001000017e7983 */ /* 0x000ea80000300a00 */
[----:B------:R1:W-:Y:S04]  /*9990*/  STL.64 [R1+0x668], R206 ;  /* 0x000668ce01007387 */ /* 0x0003e80000100a00 */
[----:B------:R1:W-:Y:S04]  /*99a0*/  STL.64 [R1+0x4d8], R10 ;  /* 0x0004d80a01007387 */ /* 0x0003e80000100a00 */
[----:B------:R1:W-:Y:S04]  /*99b0*/  STL.64 [R1+0x510], R12 ;  /* 0x0005100c01007387 */ /* 0x0003e80000100a00 */
[----:B------:R1:W-:Y:S04]  /*99c0*/  STL.64 [R1+0x578], R18 ;  /* 0x0005781201007387 */ /* 0x0003e80000100a00 */
[----:B------:R1:W-:Y:S04]  /*99d0*/  STL.64 [R1+0x5b8], R20 ;  /* 0x0005b81401007387 */ /* 0x0003e80000100a00 */
[----:B------:R1:W-:Y:S04]  /*99e0*/  STL.64 [R1+0x5f0], R26 ;  /* 0x0005f01a01007387 */ /* 0x0003e80000100a00 */
[----:B------:R1:W-:Y:S04]  /*99f0*/  STL.64 [R1+0x628], R28 ;  /* 0x0006281c01007387 */ /* 0x0003e80000100a00 */
[----:B------:R-:W2:Y:S04]  /*9a00*/  LDL.LU.64 R186, [R1+0x88] ;  /* 0x0000880001ba7983 */ /* 0x000ea80000300a00 */
[----:B------:R-:W2:Y:S01]  /*9a10*/  LDL.LU.64 R170, [R1+0x48] ;  /* 0x0000480001aa7983 */ /* 0x000ea20000300a00 */
[----:B------:R-:W-:-:S04]  /*9a20*/  IMAD.WIDE R236, R0, 0x4, R192 ;  /* 0x0000000400ec7825 */ /* 0x000fc800078e02c0 */
[----:B---3--:R-:W-:-:S04]  /*9a30*/  IMAD.WIDE R234, R0, 0x4, R218 ;  /* 0x0000000400ea7825 */ /* 0x008fc800078e02da */
[----:B------:R-:W-:-:S04]  /*9a40*/  IMAD.WIDE R238, R0, 0x4, R250 ;  /* 0x0000000400ee7825 */ /* 0x000fc800078e02fa */
[----:B------:R-:W-:-:S04]  /*9a50*/  IMAD.WIDE R192, R0, 0x4, R32 ;  /* 0x0000000400c07825 */ /* 0x000fc800078e0220 */
[----:B------:R-:W-:-:S04]  /*9a60*/  IMAD.WIDE R30, R0, 0x4, R208 ;  /* 0x00000004001e7825 */ /* 0x000fc800078e02d0 */
[C---:B------:R-:W-:Y:S02]  /*9a70*/  IMAD.WIDE R250, R0.reuse, 0x4, R110 ;  /* 0x0000000400fa7825 */ /* 0x040fe400078e026e */
[----:B------:R-:W3:Y:S02]  /*9a80*/  LDL.LU.64 R110, [R1+0x8] ;  /* 0x00000800016e7983 */ /* 0x000ee40000300a00 */
[C---:B------:R-:W-:Y:S02]  /*9a90*/  IMAD.WIDE R32, R0.reuse, 0x4, R90 ;  /* 0x0000000400207825 */ /* 0x040fe400078e025a */
[----:B------:R1:W-:Y:S02]  /*9aa0*/  STL.64 [R1+0x658], R236 ;  /* 0x000658ec01007387 */ /* 0x0003e40000100a00 */
[C---:B------:R-:W-:Y:S02]  /*9ab0*/  IMAD.WIDE R208, R0.reuse, 0x4, R162 ;  /* 0x0000000400d07825 */ /* 0x040fe400078e02a2 */
[----:B------:R1:W-:Y:S02]  /*9ac0*/  STL.64 [R1+0x4c0], R234 ;  /* 0x0004c0ea01007387 */ /* 0x0003e40000100a00 */
[----:B------:R-:W-:-:S02]  /*9ad0*/  IMAD.WIDE R178, R0, 0x4, R178 ;  /* 0x0000000400b27825 */ /* 0x000fc400078e02b2 */
[----:B------:R1:W-:Y:S02]  /*9ae0*/  STL.64 [R1+0x4f8], R30 ;  /* 0x0004f81e01007387 */ /* 0x0003e40000100a00 */
[C---:B------:R-:W-:Y:S02]  /*9af0*/  IMAD.WIDE R248, R0.reuse, 0x4, R194 ;  /* 0x0000000400f87825 */ /* 0x040fe400078e02c2 */
[----:B------:R1:W-:Y:S02]  /*9b00*/  STL.64 [R1+0x538], R32 ;  /* 0x0005382001007387 */ /* 0x0003e40000100a00 */
[C---:B------:R-:W-:Y:S02]  /*9b10*/  IMAD.WIDE R162, R0.reuse, 0x4, R92 ;  /* 0x0000000400a27825 */ /* 0x040fe400078e025c */
[----:B------:R1:W-:Y:S02]  /*9b20*/  STL.64 [R1+0x5d8], R208 ;  /* 0x0005d8d001007387 */ /* 0x0003e40000100a00 */
[----:B------:R-:W-:-:S02]  /*9b30*/  IMAD.WIDE R120, R0, 0x4, R120 ;  /* 0x0000000400787825 */ /* 0x000fc400078e0278 */
[----:B------:R-:W-:Y:S02]  /*9b40*/  STL.64 [R1+0x610], R178 ;  /* 0x000610b201007387 */ /* 0x000fe40000100a00 */
[C---:B------:R-:W-:Y:S02]  /*9b50*/  IMAD.WIDE R160, R0.reuse, 0x4, R164 ;  /* 0x0000000400a07825 */ /* 0x040fe400078e02a4 */
[----:B------:R-:W-:Y:S04]  /*9b60*/  STL.64 [R1+0x648], R248 ;  /* 0x000648f801007387 */ /* 0x000fe80000100a00 */
[----:B------:R-:W3:Y:S04]  /*9b70*/  LDL.LU.64 R90, [R1+0x80] ;  /* 0x00008000015a7983 */ /* 0x000ee80000300a00 */
[----:B------:R-:W3:Y:S04]  /*9b80*/  LDL.LU.64 R190, [R1+0x40] ;  /* 0x0000400001be7983 */ /* 0x000ee80000300a00 */
[----:B------:R-:W3:Y:S01]  /*9b90*/  LDL.LU.64 R88, [R1] ;  /* 0x0000000001587983 */ /* 0x000ee20000300a00 */
[----:B------:R-:W-:-:S04]  /*9ba0*/  IMAD.WIDE R218, R0, 0x4, R118 ;  /* 0x0000000400da7825 */ /* 0x000fc800078e0276 */
[----:B------:R-:W-:-:S04]  /*9bb0*/  IMAD.WIDE R118, R0, 0x4, R196 ;  /* 0x0000000400767825 */ /* 0x000fc800078e02c4 */
[----:B----4-:R-:W-:-:S04]  /*9bc0*/  IMAD.WIDE R188, R0, 0x4, R112 ;  /* 0x0000000400bc7825 */ /* 0x010fc800078e0270 */
[----:B------:R-:W-:-:S04]  /*9bd0*/  IMAD.WIDE R114, R0, 0x4, R122 ;  /* 0x0000000400727825 */ /* 0x000fc800078e027a */
[----:B------:R-:W-:-:S04]  /*9be0*/  IMAD.WIDE R112, R0, 0x4, R166 ;  /* 0x0000000400707825 */ /* 0x000fc800078e02a6 */
[----:B--2---:R-:W-:-:S04]  /*9bf0*/  IMAD.WIDE R176, R0, 0x4, R126 ;  /* 0x0000000400b07825 */ /* 0x004fc800078e027e */
[C---:B------:R-:W-:Y:S01]  /*9c00*/  IMAD.WIDE R126, R0.reuse, 0x4, R180 ;  /* 0x00000004007e7825 */ /* 0x040fe200078e02b4 */
[----:B------:R-:W-:Y:S04]  /*9c10*/  STL.64 [R1+0x4e0], R176 ;  /* 0x0004e0b001007387 */ /* 0x000fe80000100a00 */
[----:B------:R-:W-:Y:S04]  /*9c20*/  STL.64 [R1+0x518], R162 ;  /* 0x000518a201007387 */ /* 0x000fe80000100a00 */
[----:B------:R-:W-:Y:S04]  /*9c30*/  STL.64 [R1+0x580], R120 ;  /* 0x0005807801007387 */ /* 0x000fe80000100a00 */
[----:B------:R-:W-:Y:S04]  /*9c40*/  STL.64 [R1+0x5c0], R160 ;  /* 0x0005c0a001007387 */ /* 0x000fe80000100a00 */
[----:B------:R-:W-:Y:S04]  /*9c50*/  STL.64 [R1+0x5f8], R126 ;  /* 0x0005f87e01007387 */ /* 0x000fe80000100a00 */
[----:B------:R-:W2:Y:S04]  /*9c60*/  LDL.LU.64 R34, [R1+0x2c8] ;  /* 0x0002c80001227983 */ /* 0x000ea80000300a00 */
[----:B------:R-:W4:Y:S01]  /*9c70*/  LDL.LU.64 R134, [R1+0x2d0] ;  /* 0x0002d00001867983 */ /* 0x000f220000300a00 */
[----:B------:R-:W-:-:S03]  /*9c80*/  IMAD.WIDE R194, R0, 0x4, R170 ;  /* 0x0000000400c27825 */ /* 0x000fc600078e02aa */
[----:B------:R-:W4:Y:S04]  /*9c90*/  LDL.LU.64 R170, [R1+0x2e0] ;  /* 0x0002e00001aa7983 */ /* 0x000f280000300a00 */
[----:B------:R-:W4:Y:S04]  /*9ca0*/  LDL.LU.64 R174, [R1+0x2e8] ;  /* 0x0002e80001ae7983 */ /* 0x000f280000300a00 */
[----:B------:R-:W4:Y:S04]  /*9cb0*/  LDL.LU.64 R132, [R1+0x320] ;  /* 0x0003200001847983 */ /* 0x000f280000300a00 */
[----:B------:R-:W4:Y:S04]  /*9cc0*/  LDL.LU.64 R164, [R1+0x328] ;  /* 0x0003280001a47983 */ /* 0x000f280000300a00 */
[----:B------:R-:W4:Y:S04]  /*9cd0*/  LDL.LU.64 R172, [R1+0x338] ;  /* 0x0003380001ac7983 */ /* 0x000f280000300a00 */
[----:B------:R-:W4:Y:S04]  /*9ce0*/  LDL.LU.64 R180, [R1+0x340] ;  /* 0x0003400001b47983 */ /* 0x000f280000300a00 */
[----:B------:R-:W-:Y:S04]  /*9cf0*/  STL.64 [R1+0x630], R118 ;  /* 0x0006307601007387 */ /* 0x000fe80000100a00 */
[----:B------:R-:W4:Y:S04]  /*9d00*/  LDL.LU.64 R122, [R1+0x330] ;  /* 0x00033000017a7983 */ /* 0x000f280000300a00 */
[----:B------:R-:W4:Y:S01]  /*9d10*/  LDL.LU.64 R166, [R1+0x2d8] ;  /* 0x0002d80001a67983 */ /* 0x000f220000300a00 */
[----:B------:R-:W-:-:S02]  /*9d20*/  IADD3 R36, R252, -0x70, RZ ;  /* 0xffffff90fc247810 */ /* 0x000fc40007ffe0ff */
[----:B------:R-:W-:Y:S02]  /*9d30*/  IADD3 R37, R252, -0x74, RZ ;  /* 0xffffff8cfc257810 */ /* 0x000fe40007ffe0ff */
[----:B------:R-:W-:Y:S02]  /*9d40*/  ISETP.GE.U32.AND P6, PT, R36, 0x7fffff51, PT ;  /* 0x7fffff512400780c */ /* 0x000fe40003fc6070 */
[----:B------:R-:W-:Y:S02]  /*9d50*/  IADD3 R36, R252, -0x78, RZ ;  /* 0xffffff88fc247810 */ /* 0x000fe40007ffe0ff */
[----:B------:R-:W-:Y:S02]  /*9d60*/  ISETP.GE.U32.AND P4, PT, R37, 0x7fffff4d, PT ;  /* 0x7fffff4d2500780c */ /* 0x000fe40003f86070 */
[----:B------:R-:W-:Y:S02]  /*9d70*/  ISETP.GE.U32.AND P5, PT, R36, 0x7fffff49, PT ;  /* 0x7fffff492400780c */ /* 0x000fe40003fa6070 */
[----:B------:R-:W-:-:S04]  /*9d80*/  IADD3 R36, R252, -0x7c, RZ ;  /* 0xffffff84fc247810 */ /* 0x000fc80007ffe0ff */
[----:B------:R-:W-:Y:S01]  /*9d90*/  ISETP.GE.U32.AND P3, PT, R36, 0x7fffff45, PT ;  /* 0x7fffff452400780c */ /* 0x000fe20003f66070 */
[----:B---3--:R-:W-:-:S04]  /*9da0*/  IMAD.WIDE R116, R0, 0x4, R110 ;  /* 0x0000000400747825 */ /* 0x008fc800078e026e */
[----:B------:R-:W-:-:S04]  /*9db0*/  IMAD.WIDE R196, R0, 0x4, R88 ;  /* 0x0000000400c47825 */ /* 0x000fc800078e0258 */
[----:B------:R-:W-:-:S04]  /*9dc0*/  IMAD.WIDE R88, R0, 0x4, R168 ;  /* 0x0000000400587825 */ /* 0x000fc800078e02a8 */
[C---:B------:R-:W-:Y:S01]  /*9dd0*/  IMAD.WIDE R94, R0.reuse, 0x4, R94 ;  /* 0x00000004005e7825 */ /* 0x040fe200078e025e */
[----:B------:R-:W-:Y:S03]  /*9de0*/  STL.64 [R1+0x4c8], R116 ;  /* 0x0004c87401007387 */ /* 0x000fe60000100a00 */
[C---:B------:R-:W-:Y:S01]  /*9df0*/  IMAD.WIDE R110, R0.reuse, 0x4, R182 ;  /* 0x00000004006e7825 */ /* 0x040fe200078e02b6 */
[----:B------:R-:W-:Y:S03]  /*9e00*/  STL.64 [R1+0x500], R94 ;  /* 0x0005005e01007387 */ /* 0x000fe60000100a00 */
[C---:B------:R-:W-:Y:S01]  /*9e10*/  IMAD.WIDE R92, R0.reuse, 0x4, R198 ;  /* 0x00000004005c7825 */ /* 0x040fe200078e02c6 */
[----:B------:R-:W-:Y:S03]  /*9e20*/  STL.64 [R1+0x568], R114 ;  /* 0x0005687201007387 */ /* 0x000fe60000100a00 */
[C---:B------:R-:W-:Y:S01]  /*9e30*/  IMAD.WIDE R182, R0.reuse, 0x4, R90 ;  /* 0x0000000400b67825 */ /* 0x040fe200078e025a */
[----:B------:R-:W-:Y:S03]  /*9e40*/  STL.64 [R1+0x5a8], R112 ;  /* 0x0005a87001007387 */ /* 0x000fe60000100a00 */
[C---:B------:R-:W-:Y:S01]  /*9e50*/  IMAD.WIDE R90, R0.reuse, 0x4, R124 ;  /* 0x00000004005a7825 */ /* 0x040fe200078e027c */
[----:B------:R-:W-:Y:S04]  /*9e60*/  STL.64 [R1+0x5e0], R110 ;  /* 0x0005e06e01007387 */ /* 0x000fe80000100a00 */
[----:B------:R-:W-:Y:S04]  /*9e70*/  STL.64 [R1+0x618], R92 ;  /* 0x0006185c01007387 */ /* 0x000fe80000100a00 */
[----:B------:R-:W-:Y:S01]  /*9e80*/  STL.64 [R1+0x528], R90 ;  /* 0x0005285a01007387 */ /* 0x000fe20000100a00 */
[----:B------:R-:W-:-:S03]  /*9e90*/  IMAD.WIDE R240, R0, 0x4, R240 ;  /* 0x0000000400f07825 */ /* 0x000fc600078e02f0 */
[----:B------:R3:W-:Y:S01]  /*9ea0*/  STL.64 [R1+0x590], R88 ;  /* 0x0005905801007387 */ /* 0x0007e20000100a00 */
[----:B------:R-:W-:-:S04]  /*9eb0*/  IMAD.WIDE R242, R0, 0x4, R242 ;  /* 0x0000000400f27825 */ /* 0x000fc800078e02f2 */
[----:B------:R-:W-:-:S04]  /*9ec0*/  IMAD.WIDE R228, R0, 0x4, R228 ;  /* 0x0000000400e47825 */ /* 0x000fc800078e02e4 */
[----:B------:R-:W-:-:S04]  /*9ed0*/  IMAD.WIDE R186, R0, 0x4, R186 ;  /* 0x0000000400ba7825 */ /* 0x000fc800078e02ba */
[----:B------:R-:W-:-:S04]  /*9ee0*/  IMAD.WIDE R190, R0, 0x4, R190 ;  /* 0x0000000400be7825 */ /* 0x000fc800078e02be */
[----:B------:R-:W-:-:S04]  /*9ef0*/  IMAD.WIDE R198, R0, 0x4, R108 ;  /* 0x0000000400c67825 */ /* 0x000fc800078e026c */
[----:B------:R-:W-:-:S04]  /*9f00*/  IMAD.WIDE R184, R0, 0x4, R184 ;  /* 0x0000000400b87825 */ /* 0x000fc800078e02b8 */
[----:B------:R-:W-:Y:S01]  /*9f10*/  IMAD.WIDE R200, R0, 0x4, R200 ;  /* 0x0000000400c87825 */ /* 0x000fe200078e02c8 */
[----:B------:R-:W-:-:S03]  /*9f20*/  LOP3.LUT R0, R211, 0x20, RZ, 0x3c, !PT ;  /* 0x00000020d3007812 */ /* 0x000fc600078e3cff */
[----:B--2---:R-:W-:-:S04]  /*9f30*/  IMAD.WIDE R34, R231, 0x4, R34 ;  /* 0x00000004e7227825 */ /* 0x004fc800078e0222 */
[C---:B----4-:R-:W-:Y:S01]  /*9f40*/  IMAD.WIDE R134, R231.reuse, 0x4, R134 ;  /* 0x00000004e7867825 */ /* 0x050fe200078e0286 */
[----:B------:R2:W-:Y:S03]  /*9f50*/  LDGSTS.E [R230+0xde00], [R34.64], !P6 ;  /* 0x0de0000022e67fae */ /* 0x0005e6000f121844 */
[----:B------:R-:W-:-:S04]  /*9f60*/  IMAD.WIDE R170, R231, 0x4, R170 ;  /* 0x00000004e7aa7825 */ /* 0x000fc800078e02aa */
[----:B------:R-:W-:-:S04]  /*9f70*/  IMAD.WIDE R132, R231, 0x4, R132 ;  /* 0x00000004e7847825 */ /* 0x000fc800078e0284 */
[C---:B------:R-:W-:Y:S01]  /*9f80*/  IMAD.WIDE R164, R231.reuse, 0x4, R164 ;  /* 0x00000004e7a47825 */ /* 0x040fe200078e02a4 */
[----:B------:R2:W-:Y:S03]  /*9f90*/  LDGSTS.E [R230+0xdf00], [R132.64], !P6 ;  /* 0x0df0000084e67fae */ /* 0x0005e6000f121844 */
[C---:B------:R-:W-:Y:S01]  /*9fa0*/  IMAD.WIDE R172, R231.reuse, 0x4, R172 ;  /* 0x00000004e7ac7825 */ /* 0x040fe200078e02ac */
[----:B------:R2:W-:Y:S03]  /*9fb0*/  LDGSTS.E [R230+0xe600], [R134.64], !P4 ;  /* 0x0e60000086e67fae */ /* 0x0005e6000e121844 */
[C---:B------:R-:W-:Y:S01]  /*9fc0*/  IMAD.WIDE R174, R231.reuse, 0x4, R174 ;  /* 0x00000004e7ae7825 */ /* 0x040fe200078e02ae */
[----:B------:R2:W-:Y:S03]  /*9fd0*/  LDGSTS.E [R230+0xe700], [R164.64], !P4 ;  /* 0x0e700000a4e67fae */ /* 0x0005e6000e121844 */
[----:B------:R-:W-:-:S04]  /*9fe0*/  IMAD.WIDE R180, R231, 0x4, R180 ;  /* 0x00000004e7b47825 */ /* 0x000fc800078e02b4 */
[----:B------:R-:W-:-:S04]  /*9ff0*/  IMAD.WIDE R168, R231, 0x4, R122 ;  /* 0x00000004e7a87825 */ /* 0x000fc800078e027a */
[----:B------:R-:W-:-:S05]  /*a000*/  IMAD.WIDE R166, R231, 0x4, R166 ;  /* 0x00000004e7a67825 */ /* 0x000fca00078e02a6 */
[----:B------:R2:W-:Y:S04]  /*a010*/  LDGSTS.E [R230+0xee00], [R166.64], !P5 ;  /* 0x0ee00000a6e67fae */ /* 0x0005e8000e921844 */
[----:B------:R2:W-:Y:S04]  /*a020*/  LDGSTS.E [R230+0xef00], [R168.64], !P5 ;  /* 0x0ef00000a8e67fae */ /* 0x0005e8000e921844 */
[----:B------:R2:W-:Y:S04]  /*a030*/  LDGSTS.E [R230+0xf600], [R170.64], !P3 ;  /* 0x0f600000aae67fae */ /* 0x0005e8000d921844 */
[----:B------:R2:W-:Y:S04]  /*a040*/  LDGSTS.E [R230+0xf700], [R172.64], !P3 ;  /* 0x0f700000ace67fae */ /* 0x0005e8000d921844 */
[----:B------:R2:W-:Y:S04]  /*a050*/  LDGSTS.E [R230+0xfe00], [R174.64], !P1 ;  /* 0x0fe00000aee67fae */ /* 0x0005e8000c921844 */
[----:B------:R2:W-:Y:S04]  /*a060*/  LDGSTS.E [R230+0xff00], [R180.64], !P1 ;  /* 0x0ff00000b4e67fae */ /* 0x0005e8000c921844 */
[----:B------:R-:W0:Y:S01]  /*a070*/  LDGDEPBAR ;  /* 0x00000000000079af */ /* 0x000e220000000000 */
        /* <DEDUP_REMOVED lines=9> */
[----:B----4-:R2:W5:Y:S04]  /*a110*/  LDL.LU.64 R78, [R1+0x890] ;  /* 0x00089000014e7983 */ /* 0x0105680000300a00 */
[----:B------:R4:W-:Y:S04]  /*a120*/  LDGSTS.E [R231+0x14100], [R220.64], P0 ;  /* 0x14100000dce77fae */ /* 0x0009e80008121844 */
[----:B-1----:R2:W5:Y:S04]  /*a130*/  LDL.LU.64 R76, [R1+0x888] ;  /* 0x00088800014c7983 */ /* 0x0025680000300a00 */
[----:B------:R1:W-:Y:S04]  /*a140*/  LDGSTS.E [R231+0x14900], [R212.64], P0 ;  /* 0x14900000d4e77fae */ /* 0x0003e80008121844 */
[----:B------:R2:W5:Y:S04]  /*a150*/  LDL.LU.64 R214, [R1+0x880] ;  /* 0x0008800001d67983 */ /* 0x0005680000300a00 */
[----:B------:R1:W-:Y:S04]  /*a160*/  LDGSTS.E [R231+0x15100], [R244.64], P0 ;  /* 0x15100000f4e77fae */ /* 0x0003e80008121844 */
[----:B------:R2:W5:Y:S04]  /*a170*/  LDL.LU.64 R216, [R1+0x878] ;  /* 0x0008780001d87983 */ /* 0x0005680000300a00 */
[----:B------:R1:W-:Y:S04]  /*a180*/  LDGSTS.E [R231+0x15900], [R204.64], P0 ;  /* 0x15900000cce77fae */ /* 0x0003e80008121844 */
[----:B------:R2:W5:Y:S04]  /*a190*/  LDL.LU.64 R224, [R1+0x870] ;  /* 0x0008700001e07983 */ /* 0x0005680000300a00 */
[----:B------:R1:W-:Y:S04]  /*a1a0*/  LDGSTS.E [R231+0x16100], [R222.64], P0 ;  /* 0x16100000dee77fae */ /* 0x0003e80008121844 */
[----:B------:R2:W5:Y:S04]  /*a1b0*/  LDL.LU.64 R232, [R1+0x868] ;  /* 0x0008680001e87983 */ /* 0x0005680000300a00 */
[----:B------:R1:W-:Y:S04]  /*a1c0*/  LDGSTS.E [R231+0x16900], [R202.64], P0 ;  /* 0x16900000cae77fae */ /* 0x0003e80008121844 */
[----:B----4-:R2:W5:Y:S04]  /*a1d0*/  LDL.LU.64 R220, [R1+0x860] ;  /* 0x0008600001dc7983 */ /* 0x0105680000300a00 */
[----:B------:R4:W-:Y:S04]  /*a1e0*/  LDGSTS.E [R231+0x17100], [R2.64], P0 ;  /* 0x1710000002e77fae */ /* 0x0009e80008121844 */
[----:B-1----:R2:W5:Y:S04]  /*a1f0*/  LDL.LU.64 R212, [R1+0x858] ;  /* 0x0008580001d47983 */ /* 0x0025680000300a00 */
[----:B------:R4:W-:Y:S04]  /*a200*/  LDGSTS.E [R231+0x17900], [R4.64], P0 ;  /* 0x1790000004e77fae */ /* 0x0009e80008121844 */
[----:B------:R2:W5:Y:S04]  /*a210*/  LDL.LU.64 R244, [R1+0x850] ;  /* 0x0008500001f47983 */ /* 0x0005680000300a00 */
[----:B------:R1:W-:Y:S04]  /*a220*/  LDGSTS.E [R0+0x14200], [R240.64], P0 ;  /* 0x14200000f0007fae */ /* 0x0003e80008121844 */
[----:B------:R2:W5:Y:S01]  /*a230*/  LDL.LU.64 R204, [R1+0x848] ;  /* 0x0008480001cc7983 */ /* 0x0005620000300a00 */
[----:B----4-:R-:W-:-:S03]  /*a240*/  LOP3.LUT R231, R211, 0x30, RZ, 0x3c, !PT ;  /* 0x00000030d3e77812 */ /* 0x010fc600078e3cff */
        /* <DEDUP_REMOVED lines=15> */
[----:B----4-:R4:W5:Y:S01]  /*a340*/  LDL.LU.64 R22, [R1+0x808] ;  /* 0x0008080001167983 */ /* 0x0109620000300a00 */
[----:B-1----:R-:W-:-:S03]  /*a350*/  LOP3.LUT R0, R211, 0x40, RZ, 0x3c, !PT ;  /* 0x00000040d3007812 */ /* 0x002fc600078e3cff */
[----:B------:R1:W-:Y:S04]  /*a360*/  LDGSTS.E [R231+0x14b00], [R10.64], P0 ;  /* 0x14b000000ae77fae */ /* 0x0003e80008121844 */
[----:B------:R4:W5:Y:S04]  /*a370*/  LDL.LU.64 R24, [R1+0x800] ;  /* 0x0008000001187983 */ /* 0x0009680000300a00 */
[----:B------:R1:W-:Y:S04]  /*a380*/  LDGSTS.E [R231+0x15300], [R12.64], P0 ;  /* 0x153000000ce77fae */ /* 0x0003e80008121844 */
[----:B------:R4:W5:Y:S04]  /*a390*/  LDL.LU.64 R206, [R1+0x7f8] ;  /* 0x0007f80001ce7983 */ /* 0x0009680000300a00 */
[----:B------:R2:W-:Y:S04]  /*a3a0*/  LDGSTS.E [R231+0x15b00], [R18.64], P0 ;  /* 0x15b0000012e77fae */ /* 0x0005e80008121844 */
[----:B-1----:R4:W5:Y:S04]  /*a3b0*/  LDL.LU.64 R10, [R1+0x7f0] ;  /* 0x0007f000010a7983 */ /* 0x0029680000300a00 */
[----:B------:R1:W-:Y:S04]  /*a3c0*/  LDGSTS.E [R231+0x16300], [R20.64], P0 ;  /* 0x1630000014e77fae */ /* 0x0003e80008121844 */
[----:B------:R4:W5:Y:S04]  /*a3d0*/  LDL.LU.64 R12, [R1+0x7e8] ;  /* 0x0007e800010c7983 */ /* 0x0009680000300a00 */
[----:B------:R1:W-:Y:S04]  /*a3e0*/  LDGSTS.E [R231+0x16b00], [R26.64], P0 ;  /* 0x16b000001ae77fae */ /* 0x0003e80008121844 */
[----:B--2---:R4:W5:Y:S04]  /*a3f0*/  LDL.LU.64 R18, [R1+0x7e0] ;  /* 0x0007e00001127983 */ /* 0x0049680000300a00 */
        /* <DEDUP_REMOVED lines=9> */
[----:B--2---:R4:W5:Y:S04]  /*a490*/  LDL.LU.64 R234, [R1+0x7b8] ;  /* 0x0007b80001ea7983 */ /* 0x0049680000300a00 */
[----:B------:R2:W-:Y:S04]  /*a4a0*/  LDGSTS.E [R0+0x15c00], [R32.64], P0 ;  /* 0x15c0000020007fae */ /* 0x0005e80008121844 */
[----:B-1----:R4:W5:Y:S04]  /*a4b0*/  LDL.LU.64 R30, [R1+0x7b0] ;  /* 0x0007b000011e7983 */ /* 0x0029680000300a00 */
[----:B------:R4:W-:Y:S04]  /*a4c0*/  LDGSTS.E [R0+0x16400], [R218.64], P0 ;  /* 0x16400000da007fae */ /* 0x0009e80008121844 */
[----:B--2---:R4:W5:Y:S04]  /*a4d0*/  LDL.LU.64 R32, [R1+0x7a8] ;  /* 0x0007a80001207983 */ /* 0x0049680000300a00 */
[----:B------:R1:W-:Y:S01]  /*a4e0*/  LDGSTS.E [R0+0x16c00], [R208.64], P0 ;  /* 0x16c00000d0007fae */ /* 0x0003e20008121844 */
[----:B------:R-:W-:-:S03]  /*a4f0*/  LOP3.LUT R231, R211, 0x50, RZ, 0x3c, !PT ;  /* 0x00000050d3e77812 */ /* 0x000fc600078e3cff */
[----:B------:R2:W-:Y:S04]  /*a500*/  LDGSTS.E [R0+0x17400], [R178.64], P0 ;  /* 0x17400000b2007fae */ /* 0x0005e80008121844 */
[----:B------:R4:W-:Y:S04]  /*a510*/  LDGSTS.E [R0+0x17c00], [R248.64], P0 ;  /* 0x17c00000f8007fae */ /* 0x0009e80008121844 */
[----:B-1----:R4:W5:Y:S04]  /*a520*/  LDL.LU.64 R208, [R1+0x7a0] ;  /* 0x0007a00001d07983 */ /* 0x0029680000300a00 */
        /* <DEDUP_REMOVED lines=11> */
[----:B-1----:R-:W-:-:S03]  /*a5e0*/  LOP3.LUT R231, R211, 0x70, RZ, 0x3c, !PT ;  /* 0x00000070d3e77812 */ /* 0x002fc600078e3cff */
        /* <DEDUP_REMOVED lines=13> */
[----:B------:R-:W-:-:S03]  /*a6c0*/  CS2R R36, SRZ ;  /* 0x0000000000247805 */ /* 0x000fc6000001ff00 */
[----:B------:R-:W0:Y:S01]  /*a6d0*/  LDGDEPBAR ;  /* 0x00000000000079af */ /* 0x000e220000000000 */
[----:B------:R-:W-:Y:S01]  /*a6e0*/  CS2R R38, SRZ ;  /* 0x0000000000267805 */ /* 0x000fe2000001ff00 */
        /* <DEDUP_REMOVED lines=42> */
[----:B---3--:R-:W-:Y:S01]  /*a990*/  CS2R R88, SRZ ;  /* 0x0000000000587805 */ /* 0x008fe2000001ff00 */
[----:B-1----:R-:W-:Y:S01]  /*a9a0*/  CS2R R90, SRZ ;  /* 0x00000000005a7805 */ /* 0x002fe2000001ff00 */
[----:B------:R-:W-:Y:S01]  /*a9b0*/  CS2R R176, SRZ ;  /* 0x0000000000b07805 */ /* 0x000fe2000001ff00 */
[----:B--2---:R-:W-:Y:S01]  /*a9c0*/  CS2R R178, SRZ ;  /* 0x0000000000b27805 */ /* 0x004fe2000001ff00 */
        /* <DEDUP_REMOVED lines=14> */
[----:B------:R-:W-:Y:S05]  /*aab0*/  @!P2 BRA `(.L_x_0) ;  /* 0x0000d3000000a947 */ /* 0x000fea0003800000 */
[----:B----4-:R-:W2:Y:S04]  /*aac0*/  LDL.LU.64 R124, [R1+0x3a8] ;  /* 0x0003a800017c7983 */ /* 0x010ea80000300a00 */
[----:B------:R-:W3:Y:S01]  /*aad0*/  LDL.LU.64 R126, [R1+0x3b0] ;  /* 0x0003b000017e7983 */ /* 0x000ee20000300a00 */
[----:B-----5:R-:W-:-:S02]  /*aae0*/  IMAD.MOV.U32 R248, RZ, RZ, R212 ;  /* 0x000000fffff87224 */ /* 0x020fc400078e00d4 */
[----:B------:R-:W-:Y:S01]  /*aaf0*/  IMAD.MOV.U32 R249, RZ, RZ, R213 ;  /* 0x000000fffff97224 */ /* 0x000fe200078e00d5 */
[----:B------:R-:W4:Y:S04]  /*ab00*/  LDL.LU.64 R230, [R1+0x1d0] ;  /* 0x0001d00001e67983 */ /* 0x000f280000300a00 */
[----:B------:R-:W3:Y:S01]  /*ab10*/  LDL.LU.64 R120, [R1+0x1e8] ;  /* 0x0001e80001787983 */ /* 0x000ee20000300a00 */
[----:B------:R-:W-:Y:S01]  /*ab20*/  MOV R114, R246 ;  /* 0x000000f600727202 */ /* 0x000fe20000000f00 */
[----:B------:R-:W-:Y:S01]  /*ab30*/  IMAD.MOV.U32 R115, RZ, RZ, R247 ;  /* 0x000000ffff737224 */ /* 0x000fe200078e00f7 */
[----:B------:R-:W-:Y:S01]  /*ab40*/  MOV R108, R216 ;  /* 0x000000d8006c7202 */ /* 0x000fe20000000f00 */
[----:B------:R-:W-:Y:S01]  /*ab50*/  IMAD.MOV.U32 R109, RZ, RZ, R217 ;  /* 0x000000ffff6d7224 */ /* 0x000fe200078e00d9 */
[----:B------:R-:W-:Y:S01]  /*ab60*/  MOV R112, R214 ;  /* 0x000000d600707202 */ /* 0x000fe20000000f00 */
[----:B------:R-:W-:-:S02]  /*ab70*/  IMAD.MOV.U32 R110, RZ, RZ, R248 ;  /* 0x000000ffff6e7224 */ /* 0x000fc400078e00f8 */
[----:B------:R-:W-:Y:S02]  /*ab80*/  IMAD.MOV.U32 R111, RZ, RZ, R249 ;  /* 0x000000ffff6f7224 */ /* 0x000fe400078e00f9 */
[----:B------:R-:W-:Y:S02]  /*ab90*/  IMAD.MOV.U32 R94, RZ, RZ, R220 ;  /* 0x000000ffff5e7224 */ /* 0x000fe400078e00dc */
[----:B------:R-:W-:Y:S02]  /*aba0*/  IMAD.MOV.U32 R95, RZ, RZ, R221 ;  /* 0x000000ffff5f7224 */ /* 0x000fe400078e00dd */
[----:B------:R-:W-:Y:S02]  /*abb0*/  IMAD.MOV.U32 R113, RZ, RZ, R215 ;  /* 0x000000ffff717224 */ /* 0x000fe400078e00d7 */
[----:B------:R-:W-:Y:S02]  /*abc0*/  IMAD.MOV.U32 R122, RZ, RZ, R218 ;  /* 0x000000ffff7a7224 */ /* 0x000fe400078e00da */
[----:B------:R-:W-:-:S02]  /*abd0*/  IMAD.MOV.U32 R123, RZ, RZ, R219 ;  /* 0x000000ffff7b7224 */ /* 0x000fc400078e00db */
[----:B------:R-:W-:Y:S02]  /*abe0*/  IMAD.MOV.U32 R92, RZ, RZ, R226 ;  /* 0x000000ffff5c7224 */ /* 0x000fe400078e00e2 */
[----:B------:R-:W-:Y:S02]  /*abf0*/  IMAD.MOV.U32 R93, RZ, RZ, R227 ;  /* 0x000000ffff5d7224 */ /* 0x000fe400078e00e3 */
[----:B--2---:R-:W-:Y:S01]  /*ac00*/  IMAD.MOV.U32 R213, RZ, RZ, R124 ;  /* 0x000000ffffd57224 */ /* 0x004fe200078e007c */
[----:B------:R-:W-:Y:S01]  /*ac10*/  MOV R124, R228 ;  /* 0x000000e4007c7202 */ /* 0x000fe20000000f00 */
[----:B------:R-:W-:Y:S01]  /*ac20*/  IMAD.MOV.U32 R212, RZ, RZ, R125 ;  /* 0x000000ffffd47224 */ /* 0x000fe200078e007d */
[----:B------:R-:W-:Y:S01]  /*ac30*/  MOV R88, R108 ;  /* 0x0000006c00587202 */ /* 0x000fe20000000f00 */
[----:B------:R-:W-:Y:S01]  /*ac40*/  IMAD.MOV.U32 R125, RZ, RZ, R229 ;  /* 0x000000ffff7d7224 */ /* 0x000fe200078e00e5 */
[----:B------:R-:W-:Y:S01]  /*ac50*/  MOV R221, R28 ;  /* 0x0000001c00dd7202 */ /* 0x000fe20000000f00 */
[----:B------:R-:W-:Y:S01]  /*ac60*/  IMAD.MOV.U32 R248, RZ, RZ, R224 ;  /* 0x000000fffff87224 */ /* 0x000fe200078e00e0 */
[----:B------:R-:W-:Y:S01]  /*ac70*/  MOV R227, R22 ;  /* 0x0000001600e37202 */ /* 0x000fe20000000f00 */
[----:B----4-:R-:W-:-:S02]  /*ac80*/  IMAD.MOV.U32 R229, RZ, RZ, R230 ;  /* 0x000000ffffe57224 */ /* 0x010fc400078e00e6 */
[----:B------:R-:W-:Y:S02]  /*ac90*/  IMAD.MOV.U32 R228, RZ, RZ, R231 ;  /* 0x000000ffffe47224 */ /* 0x000fe400078e00e7 */
[----:B---3--:R-:W-:Y:S02]  /*aca0*/  IMAD.MOV.U32 R231, RZ, RZ, R120 ;  /* 0x000000ffffe77224 */ /* 0x008fe400078e0078 */
[----:B------:R-:W-:Y:S02]  /*acb0*/  IMAD.MOV.U32 R230, RZ, RZ, R121 ;  /* 0x000000ffffe67224 */ /* 0x000fe400078e0079 */
[----:B------:R-:W2:Y:S01]  /*acc0*/  LDL.LU.64 R120, [R1+0x500] ;  /* 0x0005000001787983 */ /* 0x000ea20000300a00 */
[----:B------:R-:W-:Y:S02]  /*acd0*/  IMAD.MOV.U32 R249, RZ, RZ, R225 ;  /* 0x000000fffff97224 */ /* 0x000fe400078e00e1 */
[----:B------:R-:W-:Y:S01]  /*ace0*/  IMAD.MOV.U32 R90, RZ, RZ, R244 ;  /* 0x000000ffff5a7224 */ /* 0x000fe200078e00f4 */
[----:B------:R-:W3:Y:S01]  /*acf0*/  LDL.LU.64 R118, [R1+0x188] ;  /* 0x0001880001767983 */ /* 0x000ee20000300a00 */
[----:B------:R-:W-:-:S02]  /*ad00*/  IMAD.MOV.U32 R91, RZ, RZ, R245 ;  /* 0x000000ffff5b7224 */ /* 0x000fc400078e00f5 */
[----:B------:R-:W-:Y:S01]  /*ad10*/  IMAD.MOV.U32 R89, RZ, RZ, R109 ;  /* 0x000000ffff597224 */ /* 0x000fe200078e006d */
[----:B------:R-:W4:Y:S01]  /*ad20*/  LDL.LU.64 R116, [R1+0x518] ;  /* 0x0005180001747983 */ /* 0x000f220000300a00 */
[----:B------:R-:W-:Y:S02]  /*ad30*/  IMAD.MOV.U32 R160, RZ, RZ, R94 ;  /* 0x000000ffffa07224 */ /* 0x000fe400078e005e */
[----:B------:R-:W-:Y:S01]  /*ad40*/  IMAD.MOV.U32 R161, RZ, RZ, R95 ;  /* 0x000000ffffa17224 */ /* 0x000fe200078e005f */
        /* <DEDUP_REMOVED lines=9> */
[----:B------:R-:W4:Y:S01]  /*ade0*/  LDL.LU.64 R96, [R1+0x178] ;  /* 0x0001780001607983 */ /* 0x000f220000300a00 */
[----:B------:R-:W-:Y:S01]  /*adf0*/  IMAD.MOV.U32 R214, RZ, RZ, R127 ;  /* 0x000000ffffd67224 */ /* 0x000fe200078e007f */
[----:B------:R-:W-:Y:S01]  /*ae00*/  MOV R94, R240 ;  /* 0x000000f0005e7202 */ /* 0x000fe20000000f00 */
[----:B------:R-:W-:Y:S01]  /*ae10*/  IMAD.MOV.U32 R217, RZ, RZ, R32 ;  /* 0x000000ffffd97224 */ /* 0x000fe200078e0020 */
[----:B------:R-:W4:Y:S01]  /*ae20*/  LDL.LU.64 R106, [R1+0x108] ;  /* 0x00010800016a7983 */ /* 0x000f220000300a00 */
[----:B------:R-:W-:Y:S01]  /*ae30*/  IMAD.MOV.U32 R216, RZ, RZ, R33 ;  /* 0x000000ffffd87224 */ /* 0x000fe200078e0021 */
[----:B------:R-:W-:Y:S01]  /*ae40*/  MOV R126, R222 ;  /* 0x000000de007e7202 */ /* 0x000fe20000000f00 */
[----:B------:R-:W-:Y:S01]  /*ae50*/  IMAD.MOV.U32 R219, RZ, RZ, R30 ;  /* 0x000000ffffdb7224 */ /* 0x000fe200078e001e */
[----:B------:R-:W-:Y:S01]  /*ae60*/  STL [R1], R12 ;  /* 0x0000000c01007387 */ /* 0x000fe20000100800 */
[----:B------:R-:W-:Y:S01]  /*ae70*/  IMAD.MOV.U32 R218, RZ, RZ, R31 ;  /* 0x000000ffffda7224 */ /* 0x000fe200078e001f */
[----:B------:R-:W-:Y:S01]  /*ae80*/  MOV R252, R13 ;  /* 0x0000000d00fc7202 */ /* 0x000fe20000000f00 */
[----:B------:R-:W-:Y:S01]  /*ae90*/  IMAD.MOV.U32 R220, RZ, RZ, R29 ;  /* 0x000000ffffdc7224 */ /* 0x000fe200078e001d */
[----:B------:R-:W4:Y:S01]  /*aea0*/  LDL.LU.64 R130, [R1+0x228] ;  /* 0x0002280001827983 */ /* 0x000f220000300a00 */
[----:B------:R-:W-:Y:S01]  /*aeb0*/  IMAD.MOV.U32 R225, RZ, RZ, R24 ;  /* 0x000000ffffe17224 */ /* 0x000fe200078e0018 */
[----:B------:R-:W-:Y:S01]  /*aec0*/  CS2R R76, SRZ ;  /* 0x00000000004c7805 */ /* 0x000fe2000001ff00 */
[----:B------:R-:W-:Y:S01]  /*aed0*/  IMAD.MOV.U32 R224, RZ, RZ, R25 ;  /* 0x000000ffffe07224 */ /* 0x000fe200078e0019 */
[----:B------:R-:W4:Y:S01]  /*aee0*/  LDL.LU.64 R100, [R1+0x240] ;  /* 0x0002400001647983 */ /* 0x000f220000300a00 */
[----:B------:R-:W-:Y:S01]  /*aef0*/  IMAD.MOV.U32 R226, RZ, RZ, R23 ;  /* 0x000000ffffe27224 */ /* 0x000fe200078e0017 */
[----:B--2---:R-:W-:Y:S01]  /*af00*/  MOV R245, R246 ;  /* 0x000000f600f57202 */ /* 0x004fe20000000f00 */
[----:B------:R-:W-:Y:S01]  /*af10*/  IMAD.MOV.U32 R244, RZ, RZ, R247 ;  /* 0x000000fffff47224 */ /* 0x000fe200078e00f7 */
[----:B------:R-:W2:Y:S01]  /*af20*/  LDL.LU.64 R102, [R1+0x1c8] ;  /* 0x0001c80001667983 */ /* 0x000ea20000300a00 */
[----:B------:R-:W-:-:S02]  /*af30*/  IMAD.MOV.U32 R92, RZ, RZ, R242 ;  /* 0x000000ffff5c7224 */ /* 0x000fc400078e00f2 */
[----:B---3--:R-:W-:Y:S02]  /*af40*/  IMAD.MOV.U32 R247, RZ, RZ, R178 ;  /* 0x000000fffff77224 */ /* 0x008fe400078e00b2 */
[----:B------:R-:W-:Y:S02]  /*af50*/  IMAD.MOV.U32 R246, RZ, RZ, R179 ;  /* 0x000000fffff67224 */ /* 0x000fe400078e00b3 */
[----:B------:R-:W-:Y:S02]  /*af60*/  IMAD.MOV.U32 R178, RZ, RZ, R248 ;  /* 0x000000ffffb27224 */ /* 0x000fe400078e00f8 */
[----:B------:R-:W-:Y:S01]  /*af70*/  IMAD.MOV.U32 R179, RZ, RZ, R249 ;  /* 0x000000ffffb37224 */ /* 0x000fe200078e00f9 */
[----:B----4-:R-:W-:Y:S01]  /*af80*/  MOV R249, R98 ;  /* 0x0000006200f97202 */ /* 0x010fe20000000f00 */
[----:B------:R-:W-:Y:S02]  /*af90*/  IMAD.MOV.U32 R248, RZ, RZ, R99 ;  /* 0x000000fffff87224 */ /* 0x000fe400078e0063 */
[----:B------:R-:W-:-:S02]  /*afa0*/  IMAD.MOV.U32 R98, RZ, RZ, R88 ;  /* 0x000000ffff627224 */ /* 0x000fc400078e0058 */
[----:B------:R-:W-:Y:S02]  /*afb0*/  IMAD.MOV.U32 R99, RZ, RZ, R89 ;  /* 0x000000ffff637224 */ /* 0x000fe400078e0059 */
[----:B------:R-:W-:Y:S01]  /*afc0*/  IMAD.MOV.U32 R88, RZ, RZ, R90 ;  /* 0x000000ffff587224 */ /* 0x000fe200078e005a */
[----:B------:R-:W-:Y:S01]  /*afd0*/  MOV R90, R160 ;  /* 0x000000a0005a7202 */ /* 0x000fe20000000f00 */
[----:B------:R-:W-:Y:S02]  /*afe0*/  IMAD.MOV.U32 R89, RZ, RZ, R91 ;  /* 0x000000ffff597224 */ /* 0x000fe400078e005b */
[----:B------:R-:W-:Y:S02]  /*aff0*/  IMAD.MOV.U32 R91, RZ, RZ, R161 ;  /* 0x000000ffff5b7224 */ /* 0x000fe400078e00a1 */
[----:B------:R-:W-:Y:S02]  /*b000*/  IMAD.MOV.U32 R160, RZ, RZ, R110 ;  /* 0x000000ffffa07224 */ /* 0x000fe400078e006e */
[----:B------:R-:W-:-:S02]  /*b010*/  IMAD.MOV.U32 R161, RZ, RZ, R111 ;  /* 0x000000ffffa17224 */ /* 0x000fc400078e006f */
[----:B------:R-:W-:Y:S01]  /*b020*/  IMAD.MOV.U32 R110, RZ, RZ, R112 ;  /* 0x000000ffff6e7224 */ /* 0x000fe200078e0070 */
[----:B------:R-:W-:Y:S01]  /*b030*/  MOV R112, R114 ;  /* 0x0000007200707202 */ /* 0x000fe20000000f00 */
[----:B------:R-:W-:Y:S02]  /*b040*/  IMAD.MOV.U32 R111, RZ, RZ, R113 ;  /* 0x000000ffff6f7224 */ /* 0x000fe400078e0071 */
[----:B------:R-:W-:Y:S02]  /*b050*/  IMAD.MOV.U32 R113, RZ, RZ, R115 ;  /* 0x000000ffff717224 */ /* 0x000fe400078e0073 */
[----:B------:R-:W-:Y:S02]  /*b060*/  IMAD.MOV.U32 R114, RZ, RZ, R116 ;  /* 0x000000ffff727224 */ /* 0x000fe400078e0074 */
[----:B------:R-:W-:Y:S02]  /*b070*/  IMAD.MOV.U32 R115, RZ, RZ, R117 ;  /* 0x000000ffff737224 */ /* 0x000fe400078e0075 */
        /* <DEDUP_REMOVED lines=8> */
[----:B------:R-:W3:Y:S01]  /*b100*/  LDL.LU.64 R96, [R1+0x1e0] ;  /* 0x0001e00001607983 */ /* 0x000ee20000300a00 */
[----:B------:R-:W-:-:S02]  /*b110*/  IMAD.MOV.U32 R93, RZ, RZ, R243 ;  /* 0x000000ffff5d7224 */ /* 0x000fc400078e00f3 */
[----:B------:R-:W-:Y:S01]  /*b120*/  IMAD.MOV.U32 R95, RZ, RZ, R241 ;  /* 0x000000ffff5f7224 */ /* 0x000fe200078e00f1 */
[----:B------:R-:W-:Y:S01]  /*b130*/  STL [R1+0x8], R10 ;  /* 0x0000080a01007387 */ /* 0x000fe20000100800 */
[----:B------:R-:W-:Y:S02]  /*b140*/  IMAD.MOV.U32 R0, RZ, RZ, R131 ;  /* 0x000000ffff007224 */ /* 0x000fe400078e0083 */
[----:B------:R-:W-:Y:S01]  /*b150*/  IMAD.MOV.U32 R109, RZ, RZ, R239 ;  /* 0x000000ffff6d7224 */ /* 0x000fe200078e00ef */
[----:B------:R-:W-:Y:S01]  /*b160*/  STL [R1+0x4], R11 ;  /* 0x0000040b01007387 */ /* 0x000fe20000100800 */
[----:B------:R-:W-:Y:S01]  /*b170*/  IMAD.MOV.U32 R127, RZ, RZ, R223 ;  /* 0x000000ffff7f7224 */ /* 0x000fe200078e00df */
[----:B------:R-:W-:Y:S01]  /*b180*/  MOV R233, R234 ;  /* 0x000000ea00e97202 */ /* 0x000fe20000000f00 */
[----:B------:R-:W-:Y:S01]  /*b190*/  IMAD.MOV.U32 R232, RZ, RZ, R235 ;  /* 0x000000ffffe87224 */ /* 0x000fe200078e00eb */
[----:B------:R-:W-:Y:S01]  /*b1a0*/  STL [R1+0x10], R8 ;  /* 0x0000100801007387 */ /* 0x000fe20000100800 */
[----:B------:R-:W-:Y:S01]  /*b1b0*/  IMAD.MOV.U32 R223, RZ, RZ, R26 ;  /* 0x000000ffffdf7224 */ /* 0x000fe200078e001a */
[----:B------:R-:W-:Y:S01]  /*b1c0*/  CS2R R78, SRZ ;  /* 0x00000000004e7805 */ /* 0x000fe2000001ff00 */
[----:B------:R-:W-:Y:S01]  /*b1d0*/  IMAD.MOV.U32 R222, RZ, RZ, R27 ;  /* 0x000000ffffde7224 */ /* 0x000fe200078e001b */
[----:B------:R-:W-:Y:S04]  /*b1e0*/  STL [R1+0xc], R9 ;  /* 0x00000c0901007387 */ /* 0x000fe80000100800 */
[----:B------:R-:W-:Y:S04]  /*b1f0*/  STL [R1+0x18], R6 ;  /* 0x0000180601007387 */ /* 0x000fe80000100800 */
[----:B------:R-:W4:Y:S04]  /*b200*/  LDL.LU.64 R104, [R1+0x208] ;  /* 0x0002080001687983 */ /* 0x000f280000300a00 */
[----:B------:R-:W-:Y:S04]  /*b210*/  STL [R1+0x14], R7 ;  /* 0x0000140701007387 */ /* 0x000fe80000100800 */
[----:B------:R-:W-:Y:S04]  /*b220*/  STL [R1+0x20], R130 ;  /* 0x0000208201007387 */ /* 0x000fe80000100800 */
[----:B------:R-:W-:Y:S04]  /*b230*/  STL [R1+0x28], R100 ;  /* 0x0000286401007387 */ /* 0x000fe80000100800 */
[----:B------:R1:W-:Y:S02]  /*b240*/  STL [R1+0x1c], R0 ;  /* 0x00001c0001007387 */ /* 0x0003e40000100800 */
[----:B-1----:R-:W-:Y:S01]  /*b250*/  IMAD.MOV.U32 R0, RZ, RZ, R101 ;  /* 0x000000ffff007224 */ /* 0x002fe200078e0065 */
[----:B------:R-:W-:Y:S01]  /*b260*/  MOV R101, R99 ;  /* 0x0000006300657202 */ /* 0x000fe20000000f00 */
[----:B------:R-:W-:-:S02]  /*b270*/  IMAD.MOV.U32 R100, RZ, RZ, R98 ;  /* 0x000000ffff647224 */ /* 0x000fc400078e0062 */
[----:B------:R-:W-:Y:S02]  /*b280*/  IMAD.MOV.U32 R98, RZ, RZ, R90 ;  /* 0x000000ffff627224 */ /* 0x000fe400078e005a */
[----:B------:R-:W-:Y:S02]  /*b290*/  IMAD.MOV.U32 R99, RZ, RZ, R91 ;  /* 0x000000ffff637224 */ /* 0x000fe400078e005b */
[----:B------:R-:W-:Y:S02]  /*b2a0*/  IMAD.MOV.U32 R90, RZ, RZ, R112 ;  /* 0x000000ffff5a7224 */ /* 0x000fe400078e0070 */
[----:B------:R-:W-:Y:S01]  /*b2b0*/  IMAD.MOV.U32 R91, RZ, RZ, R113 ;  /* 0x000000ffff5b7224 */ /* 0x000fe200078e0071 */
[----:B------:R-:W-:Y:S01]  /*b2c0*/  MOV R113, R115 ;  /* 0x0000007300717202 */ /* 0x000fe20000000f00 */
[----:B------:R-:W-:Y:S01]  /*b2d0*/  IMAD.MOV.U32 R112, RZ, RZ, R114 ;  /* 0x000000ffff707224 */ /* 0x000fe200078e0072 */
[----:B--2---:R-:W-:Y:S04]  /*b2e0*/  STL [R1+0x30], R102 ;  /* 0x0000306601007387 */ /* 0x004fe80000100800 */
[----:B------:R1:W-:Y:S02]  /*b2f0*/  STL [R1+0x24], R0 ;  /* 0x0000240001007387 */ /* 0x0003e40000100800 */
[----:B-1----:R-:W-:-:S02]  /*b300*/  IMAD.MOV.U32 R0, RZ, RZ, R103 ;  /* 0x000000ffff007224 */ /* 0x002fc400078e0067 */
[----:B------:R-:W-:Y:S02]  /*b310*/  IMAD.MOV.U32 R102, RZ, RZ, R88 ;  /* 0x000000ffff667224 */ /* 0x000fe400078e0058 */
[----:B------:R-:W-:Y:S02]  /*b320*/  IMAD.MOV.U32 R103, RZ, RZ, R89 ;  /* 0x000000ffff677224 */ /* 0x000fe400078e0059 */
[----:B------:R-:W-:Y:S02]  /*b330*/  IMAD.MOV.U32 R88, RZ, RZ, R110 ;  /* 0x000000ffff587224 */ /* 0x000fe400078e006e */
[----:B------:R-:W-:Y:S01]  /*b340*/  IMAD.MOV.U32 R89, RZ, RZ, R111 ;  /* 0x000000ffff597224 */ /* 0x000fe200078e006f */
[----:B---3--:R-:W-:Y:S04]  /*b350*/  STL [R1+0x544], R96 ;  /* 0x0005446001007387 */ /* 0x008fe80000100800 */
[----:B------:R1:W-:Y:S04]  /*b360*/  STL [R1+0x2c], R0 ;  /* 0x00002c0001007387 */ /* 0x0003e80000100800 */
[----:B------:R-:W-:Y:S01]  /*b370*/  STL [R1+0x54c], R206 ;  /* 0x00054cce01007387 */ /* 0x000fe20000100800 */
[----:B-1----:R-:W-:Y:S01]  /*b380*/  IMAD.MOV.U32 R0, RZ, RZ, R97 ;  /* 0x000000ffff007224 */ /* 0x002fe200078e0061 */
[----:B------:R-:W-:Y:S01]  /*b390*/  MOV R97, R161 ;  /* 0x000000a100617202 */ /* 0x000fe20000000f00 */
[----:B------:R-:W-:-:S02]  /*b3a0*/  IMAD.MOV.U32 R96, RZ, RZ, R160 ;  /* 0x000000ffff607224 */ /* 0x000fc400078e00a0 */
[----:B------:R-:W-:Y:S01]  /*b3b0*/  IMAD.MOV.U32 R160, RZ, RZ, R116 ;  /* 0x000000ffffa07224 */ /* 0x000fe200078e0074 */
[----:B------:R1:W-:Y:S01]  /*b3c0*/  STL [R1+0x34], R0 ;  /* 0x0000340001007387 */ /* 0x0003e20000100800 */
[----:B------:R-:W-:Y:S02]  /*b3d0*/  IMAD.MOV.U32 R161, RZ, RZ, R117 ;  /* 0x000000ffffa17224 */ /* 0x000fe400078e0075 */
[----:B------:R-:W-:Y:S01]  /*b3e0*/  IMAD.MOV.U32 R116, RZ, RZ, R118 ;  /* 0x000000ffff747224 */ /* 0x000fe200078e0076 */
[----:B------:R-:W-:Y:S01]  /*b3f0*/  STL [R1+0x548], R207 ;  /* 0x000548cf01007387 */ /* 0x000fe20000100800 */
[----:B------:R-:W-:Y:S01]  /*b400*/  IMAD.MOV.U32 R117, RZ, RZ, R119 ;  /* 0x000000ffff757224 */ /* 0x000fe200078e0077 */
[----:B------:R-:W-:Y:S01]  /*b410*/  MOV R119, R121 ;  /* 0x0000007900777202 */ /* 0x000fe20000000f00 */
[----:B------:R-:W-:Y:S01]  /*b420*/  IMAD.MOV.U32 R118, RZ, RZ, R120 ;  /* 0x000000ffff767224 */ /* 0x000fe200078e0078 */
[----:B------:R2:W-:Y:S01]  /*b430*/  STL [R1+0x554], R106 ;  /* 0x0005546a01007387 */ /* 0x0005e20000100800 */
[----:B------:R-:W-:-:S02]  /*b440*/  IMAD.MOV.U32 R120, RZ, RZ, R122 ;  /* 0x000000ffff787224 */ /* 0x000fc400078e007a */
[----:B------:R-:W-:Y:S02]  /*b450*/  IMAD.MOV.U32 R121, RZ, RZ, R123 ;  /* 0x000000ffff797224 */ /* 0x000fe400078e007b */
[----:B------:R-:W3:Y:S04]  /*b460*/  LDL.LU.64 R122, [R1+0x4c0] ;  /* 0x0004c000017a7983 */ /* 0x000ee80000300a00 */
[----:B------:R-:W3:Y:S04]  /*b470*/  LDL.LU.64 R114, [R1+0x4d8] ;  /* 0x0004d80001727983 */ /* 0x000ee80000300a00 */
[----:B------:R-:W3:Y:S01]  /*b480*/  LDL.LU.64 R110, [R1+0x4f0] ;  /* 0x0004f000016e7983 */ /* 0x000ee20000300a00 */
[----:B-1----:R-:W-:-:S03]  /*b490*/  IMAD.MOV.U32 R0, RZ, RZ, R107 ;  /* 0x000000ffff007224 */ /* 0x002fc600078e006b */
[----:B------:R-:W3:Y:S04]  /*b4a0*/  LDL.LU.64 R74, [R1+0x270] ;  /* 0x00027000014a7983 */ /* 0x000ee80000300a00 */
[----:B------:R-:W3:Y:S04]  /*b4b0*/  LDL.LU.64 R70, [R1+0x258] ;  /* 0x0002580001467983 */ /* 0x000ee80000300a00 */
[----:B------:R3:W-:Y:S04]  /*b4c0*/  STL [R1+0x550], R0 ;  /* 0x0005500001007387 */ /* 0x0007e80000100800 */
[----:B------:R-:W-:Y:S04]  /*b4d0*/  STL [R1+0x558], R4 ;  /* 0x0005580401007387 */ /* 0x000fe80000100800 */
[----:B------:R-:W-:Y:S04]  /*b4e0*/  STL [R1+0x38], R5 ;  /* 0x0000380501007387 */ /* 0x000fe80000100800 */
[----:B------:R-:W4:Y:S04]  /*b4f0*/  LDL.LU.64 R128, [R1+0x1f0] ;  /* 0x0001f00001807983 */ /* 0x000f280000300a00 */
[----:B------:R-:W4:Y:S04]  /*b500*/  LDL.LU.64 R72, [R1+0x220] ;  /* 0x0002200001487983 */ /* 0x000f280000300a00 */
[----:B------:R-:W-:Y:S04]  /*b510*/  STL [R1+0x540], R2 ;  /* 0x0005400201007387 */ /* 0x000fe80000100800 */
[----:B------:R-:W-:Y:S04]  /*b520*/  STL [R1+0x3c], R3 ;  /* 0x00003c0301007387 */ /* 0x000fe80000100800 */
[----:B------:R-:W4:Y:S01]  /*b530*/  LDL.LU.64 R130, [R1+0x110] ;  /* 0x0001100001827983 */ /* 0x000f220000300a00 */
[----:B--2---:R-:W-:-:S02]  /*b540*/  IMAD.MOV.U32 R106, RZ, RZ, R102 ;  /* 0x000000ffff6a7224 */ /* 0x004fc400078e0066 */
[----:B------:R-:W-:Y:S02]  /*b550*/  IMAD.MOV.U32 R107, RZ, RZ, R103 ;  /* 0x000000ffff6b7224 */ /* 0x000fe400078e0067 */
[----:B------:R-:W2:Y:S01]  /*b560*/  LDL.LU.64 R102, [R1+0x118] ;  /* 0x0001180001667983 */ /* 0x000ea20000300a00 */
[----:B---3--:R-:W-:-:S03]  /*b570*/  MOV R0, R71 ;  /* 0x0000004700007202 */ /* 0x008fc60000000f00 */
[----:B------:R-:W-:Y:S04]  /*b580*/  STL [R1+0x44], R70 ;  /* 0x0000444601007387 */ /* 0x000fe80000100800 */
[----:B------:R-:W-:Y:S04]  /*b590*/  STL [R1+0x4c], R74 ;  /* 0x00004c4a01007387 */ /* 0x000fe80000100800 */
[----:B------:R1:W-:Y:S02]  /*b5a0*/  STL [R1+0x40], R0 ;  /* 0x0000400001007387 */ /* 0x0003e40000100800 */
[----:B-1----:R-:W-:-:S02]  /*b5b0*/  IMAD.MOV.U32 R0, RZ, RZ, R75 ;  /* 0x000000ffff007224 */ /* 0x002fc400078e004b */
[----:B----4-:R-:W-:Y:S04]  /*b5c0*/  STL [R1+0x54], R128 ;  /* 0x0000548001007387 */ /* 0x010fe80000100800 */
[----:B------:R1:W-:Y:S02]  /*b5d0*/  STL [R1+0x48], R0 ;  /* 0x0000480001007387 */ /* 0x0003e40000100800 */
[----:B-1----:R-:W-:-:S05]  /*b5e0*/  IMAD.MOV.U32 R0, RZ, RZ, R129 ;  /* 0x000000ffff007224 */ /* 0x002fca00078e0081 */
[----:B------:R1:W-:Y:S04]  /*b5f0*/  STL [R1+0x50], R0 ;  /* 0x0000500001007387 */ /* 0x0003e80000100800 */
[----:B------:R3:W-:Y:S01]  /*b600*/  STL [R1+0x5c], R104 ;  /* 0x00005c6801007387 */ /* 0x0007e20000100800 */
[----:B-1----:R-:W-:-:S03]  /*b610*/  IMAD.MOV.U32 R0, RZ, RZ, R105 ;  /* 0x000000ffff007224 */ /* 0x002fc600078e0069 */
[----:B------:R-:W-:Y:S04]  /*b620*/  STL [R1+0x64], R130 ;  /* 0x0000648201007387 */ /* 0x000fe80000100800 */
[----:B------:R1:W-:Y:S04]  /*b630*/  STL [R1+0x58], R0 ;  /* 0x0000580001007387 */ /* 0x0003e80000100800 */
[----:B---3--:R-:W3:Y:S01]  /*b640*/  LDL.LU.64 R104, [R1+0x298] ;  /* 0x0002980001687983 */ /* 0x008ee20000300a00 */
[----:B-1----:R-:W-:-:S03]  /*b650*/  IMAD.MOV.U32 R0, RZ, RZ, R131 ;  /* 0x000000ffff007224 */ /* 0x002fc600078e0083 */
[----:B--2---:R-:W-:Y:S04]  /*b660*/  STL [R1+0x6c], R102 ;  /* 0x00006c6601007387 */ /* 0x004fe80000100800 */
[----:B------:R1:W-:Y:S02]  /*b670*/  STL [R1+0x60], R0 ;  /* 0x0000600001007387 */ /* 0x0003e40000100800 */
[----:B-1----:R-:W-:Y:S02]  /*b680*/  IMAD.MOV.U32 R0, RZ, RZ, R103 ;  /* 0x000000ffff007224 */ /* 0x002fe400078e0067 */
[----:B------:R-:W2:Y:S04]  /*b690*/  LDL.LU.64 R102, [R1+0x2b0] ;  /* 0x0002b00001667983 */ /* 0x000ea80000300a00 */
[----:B------:R1:W-:Y:S04]  /*b6a0*/  STL [R1+0x68], R0 ;  /* 0x0000680001007387 */ /* 0x0003e80000100800 */
[----:B------:R-:W-:Y:S04]  /*b6b0*/  STL [R1+0x74], R202 ;  /* 0x000074ca01007387 */ /* 0x000fe80000100800 */
[----:B------:R-:W-:Y:S04]  /*b6c0*/  STL [R1+0x70], R203 ;  /* 0x000070cb01007387 */ /* 0x000fe80000100800 */
[----:B------:R-:W-:Y:S04]  /*b6d0*/  STL [R1+0x7c], R204 ;  /* 0x00007ccc01007387 */ /* 0x000fe80000100800 */
[----:B------:R-:W-:Y:S04]  /*b6e0*/  STL [R1+0x78], R205 ;  /* 0x000078cd01007387 */ /* 0x000fe80000100800 */
[----:B---3--:R3:W-:Y:S01]  /*b6f0*/  STL [R1+0x84], R104 ;  /* 0x0000846801007387 */ /* 0x0087e20000100800 */
[----:B-1----:R-:W-:-:S03]  /*b700*/  MOV R0, R105 ;  /* 0x0000006900007202 */ /* 0x002fc60000000f00 */
[----:B------:R-:W4:Y:S04]  /*b710*/  LDL.LU.64 R74, [R1+0x238] ;  /* 0x00023800014a7983 */ /* 0x000f280000300a00 */
[----:B------:R2:W-:Y:S04]  /*b720*/  STL [R1+0x80], R0 ;  /* 0x0000800001007387 */ /* 0x0005e80000100800 */
[----:B---3--:R-:W3:Y:S04]  /*b730*/  LDL.LU.64 R104, [R1+0x120] ;  /* 0x0001200001687983 */ /* 0x008ee80000300a00 */
[----:B------:R-:W3:Y:S01]  /*b740*/  LDL.LU.64 R128, [R1+0x1d8] ;  /* 0x0001d80001807983 */ /* 0x000ee20000300a00 */
[----:B--2---:R-:W-:-:S03]  /*b750*/  IMAD.MOV.U32 R0, RZ, RZ, R103 ;  /* 0x000000ffff007224 */ /* 0x004fc600078e0067 */
[----:B------:R1:W-:Y:S04]  /*b760*/  STL [R1+0x8c], R102 ;  /* 0x00008c6601007387 */ /* 0x0003e80000100800 */
[----:B------:R-:W-:Y:S04]  /*b770*/  STL [R1+0x94], R72 ;  /* 0x0000944801007387 */ /* 0x000fe80000100800 */
[----:B------:R2:W-:Y:S04]  /*b780*/  STL [R1+0x88], R0 ;  /* 0x0000880001007387 */ /* 0x0005e80000100800 */
[----:B------:R-:W3:Y:S04]  /*b790*/  LDL.LU.64 R130, [R1+0x300] ;  /* 0x0003000001827983 */ /* 0x000ee80000300a00 */
[----:B-1----:R-:W3:Y:S01]  /*b7a0*/  LDL.LU.64 R102, [R1+0x250] ;  /* 0x0002500001667983 */ /* 0x002ee20000300a00 */
[----:B--2---:R-:W-:-:S03]  /*b7b0*/  IMAD.MOV.U32 R0, RZ, RZ, R73 ;  /* 0x000000ffff007224 */ /* 0x004fc600078e0049 */
[----:B----4-:R-:W-:Y:S04]  /*b7c0*/  STL [R1+0x9c], R74 ;  /* 0x00009c4a01007387 */ /* 0x010fe80000100800 */
[----:B------:R1:W-:Y:S02]  /*b7d0*/  STL [R1+0x90], R0 ;  /* 0x0000900001007387 */ /* 0x0003e40000100800 */
[----:B-1----:R-:W-:-:S05]  /*b7e0*/  IMAD.MOV.U32 R0, RZ, RZ, R75 ;  /* 0x000000ffff007224 */ /* 0x002fca00078e004b */
[----:B------:R1:W-:Y:S04]  /*b7f0*/  STL [R1+0x98], R0 ;  /* 0x0000980001007387 */ /* 0x0003e80000100800 */
[----:B---3--:R2:W-:Y:S01]  /*b800*/  STL [R1+0xa4], R104 ;  /* 0x0000a46801007387 */ /* 0x0085e20000100800 */
[----:B-1----:R-:W-:-:S03]  /*b810*/  IMAD.MOV.U32 R0, RZ, RZ, R105 ;  /* 0x000000ffff007224 */ /* 0x002fc600078e0069 */
[----:B------:R-:W-:Y:S04]  /*b820*/  STL [R1+0xac], R128 ;  /* 0x0000ac8001007387 */ /* 0x000fe80000100800 */
[----:B------:R1:W-:Y:S04]  /*b830*/  STL [R1+0xa0], R0 ;  /* 0x0000a00001007387 */ /* 0x0003e80000100800 */
[----:B--2---:R-:W2:Y:S01]  /*b840*/  LDL.LU.64 R104, [R1+0x318] ;  /* 0x0003180001687983 */ /* 0x004ea20000300a00 */
[----:B-1----:R-:W-:-:S05]  /*b850*/  IMAD.MOV.U32 R0, RZ, RZ, R129 ;  /* 0x000000ffff007224 */ /* 0x002fca00078e0081 */
[----:B------:R1:W-:Y:S04]  /*b860*/  STL [R1+0xa8], R0 ;  /* 0x0000a80001007387 */ /* 0x0003e80000100800 */
[----:B------:R-:W-:Y:S01]  /*b870*/  STL [R1+0xb4], R106 ;  /* 0x0000b46a01007387 */ /* 0x000fe20000100800 */
[----:B-1----:R-:W-:-:S05]  /*b880*/  MOV R0, R107 ;  /* 0x0000006b00007202 */ /* 0x002fca0000000f00 */
[----:B------:R1:W-:Y:S04]  /*b890*/  STL [R1+0xb0], R0 ;  /* 0x0000b00001007387 */ /* 0x0003e80000100800 */
[----:B------:R3:W-:Y:S01]  /*b8a0*/  STL [R1+0xbc], R96 ;  /* 0x0000bc6001007387 */ /* 0x0007e20000100800 */
[----:B-1----:R-:W-:-:S03]  /*b8b0*/  IMAD.MOV.U32 R0, RZ, RZ, R97 ;  /* 0x000000ffff007224 */ /* 0x002fc600078e0061 */
[----:B---3--:R-:W3:Y:S04]  /*b8c0*/  LDL.LU.64 R96, [R1+0x268] ;  /* 0x0002680001607983 */ /* 0x008ee80000300a00 */
[----:B------:R1:W-:Y:S04]  /*b8d0*/  STL [R1+0xb8], R0 ;  /* 0x0000b80001007387 */ /* 0x0003e80000100800 */
[----:B------:R-:W-:Y:S04]  /*b8e0*/  STL [R1+0xc4], R130 ;  /* 0x0000c48201007387 */ /* 0x000fe80000100800 */
[----:B------:R-:W4:Y:S04]  /*b8f0*/  LDL.LU.64 R128, [R1+0xf0] ;  /* 0x0000f00001807983 */ /* 0x000f280000300a00 */
[----:B------:R-:W4:Y:S01]  /*b900*/  LDL.LU.64 R106, [R1+0x200] ;  /* 0x00020000016a7983 */ /* 0x000f220000300a00 */
[----:B-1----:R-:W-:-:S05]  /*b910*/  IMAD.MOV.U32 R0, RZ, RZ, R131 ;  /* 0x000000ffff007224 */ /* 0x002fca00078e0083 */
[----:B------:R2:W-:Y:S02]  /*b920*/  STL [R1+0xc0], R0 ;  /* 0x0000c00001007387 */ /* 0x0005e40000100800 */
[----:B--2---:R-:W-:Y:S02]  /*b930*/  IMAD.MOV.U32 R0, RZ, RZ, R105 ;  /* 0x000000ffff007224 */ /* 0x004fe400078e0069 */
[----:B------:R-:W-:Y:S04]  /*b940*/  STL [R1+0xcc], R104 ;  /* 0x0000cc6801007387 */ /* 0x000fe80000100800 */
[----:B------:R1:W-:Y:S04]  /*b950*/  STL [R1+0xc8], R0 ;  /* 0x0000c80001007387 */ /* 0x0003e80000100800 */
[----:B------:R-:W-:Y:S01]  /*b960*/  STL [R1+0xd4], R102 ;  /* 0x0000d46601007387 */ /* 0x000fe20000100800 */
[----:B-1----:R-:W-:-:S05]  /*b970*/  IMAD.MOV.U32 R0, RZ, RZ, R103 ;  /* 0x000000ffff007224 */ /* 0x002fca00078e0067 */
[----:B------:R3:W-:Y:S04]  /*b980*/  STL [R1+0xd0], R0 ;  /* 0x0000d00001007387 */ /* 0x0007e80000100800 */
[----:B------:R-:W2:Y:S04]  /*b990*/  LDL.LU.64 R130, [R1+0x358] ;  /* 0x0003580001827983 */ /* 0x000ea80000300a00 */
[----:B------:R-:W2:Y:S01]  /*b9a0*/  LDL.LU.64 R104, [R1+0x2a8] ;  /* 0x0002a80001687983 */ /* 0x000ea20000300a00 */
[----:B---3--:R-:W-:-:S03]  /*b9b0*/  IMAD.MOV.U32 R0, RZ, RZ, R97 ;  /* 0x000000ffff007224 */ /* 0x008fc600078e0061 */
[----:B------:R1:W-:Y:S04]  /*b9c0*/  STL [R1+0xdc], R96 ;  /* 0x0000dc6001007387 */ /* 0x0003e80000100800 */
[----:B------:R4:W-:Y:S04]  /*b9d0*/  STL [R1+0xd8], R0 ;  /* 0x0000d80001007387 */ /* 0x0009e80000100800 */
[----:B------:R-:W3:Y:S04]  /*b9e0*/  LDL.LU.64 R102, [R1+0x370] ;  /* 0x0003700001667983 */ /* 0x000ee80000300a00 */
[----:B-1----:R-:W3:Y:S01]  /*b9f0*/  LDL.LU.64 R96, [R1+0x290] ;  /* 0x0002900001607983 */ /* 0x002ee20000300a00 */
[----:B----4-:R-:W-:-:S03]  /*ba00*/  MOV R0, R129 ;  /* 0x0000008100007202 */ /* 0x010fc60000000f00 */
[----:B------:R-:W-:Y:S04]  /*ba10*/  STL [R1+0xe4], R128 ;  /* 0x0000e48001007387 */ /* 0x000fe80000100800 */
[----:B------:R-:W-:Y:S04]  /*ba20*/  STL [R1+0xec], R106 ;  /* 0x0000ec6a01007387 */ /* 0x000fe80000100800 */
[----:B------:R1:W-:Y:S04]  /*ba30*/  STL [R1+0xe0], R0 ;  /* 0x0000e00001007387 */ /* 0x0003e80000100800 */
[----:B------:R4:W-:Y:S01]  /*ba40*/  STL [R1+0xf4], R98 ;  /* 0x0000f46201007387 */ /* 0x0009e20000100800 */
[----:B-1----:R-:W-:-:S05]  /*ba50*/  IMAD.MOV.U32 R0, RZ, RZ, R107 ;  /* 0x000000ffff007224 */ /* 0x002fca00078e006b */
[----:B------:R1:W-:Y:S01]  /*ba60*/  STL [R1+0xe8], R0 ;  /* 0x0000e80001007387 */ /* 0x0003e20000100800 */
[----:B----4-:R-:W-:Y:S02]  /*ba70*/  IMAD.MOV.U32 R98, RZ, RZ, R88 ;  /* 0x000000ffff627224 */ /* 0x010fe400078e0058 */
[----:B-1----:R-:W-:Y:S02]  /*ba80*/  IMAD.MOV.U32 R0, RZ, RZ, R99 ;  /* 0x000000ffff007224 */ /* 0x002fe400078e0063 */
[----:B------:R-:W-:-:S03]  /*ba90*/  IMAD.MOV.U32 R99, RZ, RZ, R89 ;  /* 0x000000ffff637224 */ /* 0x000fc600078e0059 */
[----:B------:R1:W-:Y:S01]  /*baa0*/  STL [R1+0xf0], R0 ;  /* 0x0000f00001007387 */ /* 0x0003e20000100800 */
[----:B------:R-:W-:-:S03]  /*bab0*/  IMAD.MOV.U32 R88, RZ, RZ, R90 ;  /* 0x000000ffff587224 */ /* 0x000fc600078e005a */
[----:B------:R-:W4:Y:S01]  /*bac0*/  LDL.LU.64 R106, [R1+0x218] ;  /* 0x00021800016a7983 */ /* 0x000f220000300a00 */
[----:B------:R-:W-:-:S03]  /*bad0*/  MOV R89, R91 ;  /* 0x0000005b00597202 */ /* 0x000fc60000000f00 */
[----:B------:R2:W-:Y:S01]  /*bae0*/  STL [R1+0xfc], R176 ;  /* 0x0000fcb001007387 */ /* 0x0005e20000100800 */
[----:B-1----:R-:W-:-:S03]  /*baf0*/  IMAD.MOV.U32 R0, RZ, RZ, R177 ;  /* 0x000000ffff007224 */ /* 0x002fc600078e00b1 */
[----:B------:R-:W4:Y:S04]  /*bb00*/  LDL.LU.64 R90, [R1+0x230] ;  /* 0x00023000015a7983 */ /* 0x000f280000300a00 */
[----:B--2---:R-:W-:Y:S04]  /*bb10*/  STL [R1+0x104], R130 ;  /* 0x0001048201007387 */ /* 0x004fe80000100800 */
[----:B------:R1:W-:Y:S04]  /*bb20*/  STL [R1+0xf8], R0 ;  /* 0x0000f80001007387 */ /* 0x0003e80000100800 */
[----:B------:R-:W2:Y:S01]  /*bb30*/  LDL.LU.64 R176, [R1+0x3a0] ;  /* 0x0003a00001b07983 */ /* 0x000ea20000300a00 */
[----:B-1----:R-:W-:-:S05]  /*bb40*/  IMAD.MOV.U32 R0, RZ, RZ, R131 ;  /* 0x000000ffff007224 */ /* 0x002fca00078e0083 */
[----:B------:R3:W-:Y:S02]  /*bb50*/  STL [R1+0x100], R0 ;  /* 0x0001000001007387 */ /* 0x0007e40000100800 */
[----:B---3--:R-:W-:Y:S02]  /*bb60*/  IMAD.MOV.U32 R0, RZ, RZ, R103 ;  /* 0x000000ffff007224 */ /* 0x008fe400078e0067 */
[----:B------:R1:W-:Y:S04]  /*bb70*/  STL [R1+0x10c], R102 ;  /* 0x00010c6601007387 */ /* 0x0003e80000100800 */
[----:B------:R-:W-:Y:S04]  /*bb80*/  STL [R1+0x114], R96 ;  /* 0x0001146001007387 */ /* 0x000fe80000100800 */
[----:B------:R3:W-:Y:S04]  /*bb90*/  STL [R1+0x108], R0 ;  /* 0x0001080001007387 */ /* 0x0007e80000100800 */
[----:B-1----:R-:W2:Y:S01]  /*bba0*/  LDL.LU.64 R102, [R1+0x388] ;  /* 0x0003880001667983 */ /* 0x002ea20000300a00 */
[----:B---3--:R-:W-:-:S03]  /*bbb0*/  IMAD.MOV.U32 R0, RZ, RZ, R97 ;  /* 0x000000ffff007224 */ /* 0x008fc600078e0061 */
[----:B------:R-:W-:Y:S01]  /*bbc0*/  STL [R1+0x11c], R104 ;  /* 0x00011c6801007387 */ /* 0x000fe20000100800 */
[----:B------:R-:W-:-:S03]  /*bbd0*/  IMAD.MOV.U32 R96, RZ, RZ, R98 ;  /* 0x000000ffff607224 */ /* 0x000fc600078e0062 */
[----:B------:R1:W-:Y:S01]  /*bbe0*/  STL [R1+0x110], R0 ;  /* 0x0001100001007387 */ /* 0x0003e20000100800 */
[----:B------:R-:W-:Y:S01]  /*bbf0*/  MOV R97, R99 ;  /* 0x0000006300617202 */ /* 0x000fe20000000f00 */
[----:B------:R-:W-:Y:S02]  /*bc00*/  IMAD.MOV.U32 R98, RZ, RZ, R160 ;  /* 0x000000ffff627224 */ /* 0x000fe400078e00a0 */
[----:B------:R-:W-:Y:S02]  /*bc10*/  IMAD.MOV.U32 R99, RZ, RZ, R161 ;  /* 0x000000ffff637224 */ /* 0x000fe400078e00a1 */
[----:B------:R-:W3:Y:S01]  /*bc20*/  LDL.LU.64 R160, [R1+0x2f8] ;  /* 0x0002f80001a07983 */ /* 0x000ee20000300a00 */
[----:B-1----:R-:W-:-:S05]  /*bc30*/  IMAD.MOV.U32 R0, RZ, RZ, R105 ;  /* 0x000000ffff007224 */ /* 0x002fca00078e0069 */
[----:B------:R4:W-:Y:S02]  /*bc40*/  STL [R1+0x118], R0 ;  /* 0x0001180001007387 */ /* 0x0009e40000100800 */
[----:B----4-:R-:W-:Y:S02]  /*bc50*/  IMAD.MOV.U32 R0, RZ, RZ, R107 ;  /* 0x000000ffff007224 */ /* 0x010fe400078e006b */
[----:B------:R-:W-:Y:S04]  /*bc60*/  STL [R1+0x124], R106 ;  /* 0x0001246a01007387 */ /* 0x000fe80000100800 */
[----:B------:R-:W-:Y:S04]  /*bc70*/  STL [R1+0x12c], R90 ;  /* 0x00012c5a01007387 */ /* 0x000fe80000100800 */
[----:B------:R1:W-:Y:S02]  /*bc80*/  STL [R1+0x120], R0 ;  /* 0x0001200001007387 */ /* 0x0003e40000100800 */
[----:B-1----:R-:W-:-:S02]  /*bc90*/  IMAD.MOV.U32 R0, RZ, RZ, R91 ;  /* 0x000000ffff007224 */ /* 0x002fc400078e005b */
[----:B------:R-:W4:Y:S04]  /*bca0*/  LDL.LU.64 R90, [R1+0x310] ;  /* 0x00031000015a7983 */ /* 0x000f280000300a00 */
[----:B------:R1:W-:Y:S04]  /*bcb0*/  STL [R1+0x128], R0 ;  /* 0x0001280001007387 */ /* 0x0003e80000100800 */
[----:B------:R1:W-:Y:S02]  /*bcc0*/  STL [R1+0x134], R178 ;  /* 0x000134b201007387 */ /* 0x0003e40000100800 */
[----:B-1----:R-:W-:-:S02]  /*bcd0*/  MOV R0, R179 ;  /* 0x000000b300007202 */ /* 0x002fc40000000f00 */
[----:B------:R-:W-:Y:S04]  /*bce0*/  STL [R1+0x13c], R100 ;  /* 0x00013c6401007387 */ /* 0x000fe80000100800 */
[----:B------:R1:W-:Y:S04]  /*bcf0*/  STL [R1+0x130], R0 ;  /* 0x0001300001007387 */ /* 0x0003e80000100800 */
[----:B------:R-:W4:Y:S01]  /*bd00*/  LDL.LU.64 R178, [R1+0x248] ;  /* 0x0002480001b27983 */ /* 0x000f220000300a00 */
[----:B-1----:R-:W-:-:S05]  /*bd10*/  IMAD.MOV.U32 R0, RZ, RZ, R101 ;  /* 0x000000ffff007224 */ /* 0x002fca00078e0065 */
[----:B------:R1:W-:Y:S04]  /*bd20*/  STL [R1+0x138], R0 ;  /* 0x0001380001007387 */ /* 0x0003e80000100800 */
[----:B--2---:R-:W-:Y:S04]  /*bd30*/  STL [R1+0x144], R102 ;  /* 0x0001446601007387 */ /* 0x004fe80000100800 */
[----:B------:R-:W2:Y:S01]  /*bd40*/  LDL.LU.64 R106, [R1+0x260] ;  /* 0x00026000016a7983 */ /* 0x000ea20000300a00 */
[----:B-1----:R-:W-:-:S05]  /*bd50*/  IMAD.MOV.U32 R0, RZ, RZ, R103 ;  /* 0x000000ffff007224 */ /* 0x002fca00078e0067 */
[----:B------:R1:W-:Y:S04]  /*bd60*/  STL [R1+0x140], R0 ;  /* 0x0001400001007387 */ /* 0x0003e80000100800 */
[----:B------:R3:W-:Y:S01]  /*bd70*/  STL [R1+0x14c], R176 ;  /* 0x00014cb001007387 */ /* 0x0007e20000100800 */
[----:B-1----:R-:W-:-:S05]  /*bd80*/  IMAD.MOV.U32 R0, RZ, RZ, R177 ;  /* 0x000000ffff007224 */ /* 0x002fca00078e00b1 */
[----:B------:R1:W-:Y:S04]  /*bd90*/  STL [R1+0x148], R0 ;  /* 0x0001480001007387 */ /* 0x0003e80000100800 */
[----:B---3--:R3:W-:Y:S04]  /*bda0*/  STL [R1+0x154], R160 ;  /* 0x000154a001007387 */ /* 0x0087e80000100800 */
[----:B------:R-:W2:Y:S01]  /*bdb0*/  LDL.LU.64 R176, [R1+0x3c8] ;  /* 0x0003c80001b07983 */ /* 0x000ea20000300a00 */
[----:B-1----:R-:W-:-:S05]  /*bdc0*/  IMAD.MOV.U32 R0, RZ, RZ, R161 ;  /* 0x000000ffff007224 */ /* 0x002fca00078e00a1 */
[----:B------:R4:W-:Y:S01]  /*bdd0*/  STL [R1+0x150], R0 ;  /* 0x0001500001007387 */ /* 0x0009e20000100800 */
[----:B---3--:R-:W-:Y:S01]  /*bde0*/  IMAD.MOV.U32 R160, RZ, RZ, R162 ;  /* 0x000000ffffa07224 */ /* 0x008fe200078e00a2 */
[----:B------:R-:W-:Y:S02]  /*bdf0*/  MOV R161, R163 ;  /* 0x000000a300a17202 */ /* 0x000fe40000000f00 */
[----:B------:R-:W3:Y:S01]  /*be00*/  LDL.LU.64 R162, [R1+0x3e0] ;  /* 0x0003e00001a27983 */ /* 0x000ee20000300a00 */
[----:B------:R-:W-:Y:S01]  /*be10*/  IMAD.MOV.U32 R102, RZ, RZ, R98 ;  /* 0x000000ffff667224 */ /* 0x000fe200078e0062 */
[----:B------:R-:W-:Y:S01]  /*be20*/  MOV R103, R99 ;  /* 0x0000006300677202 */ /* 0x000fe20000000f00 */
[----:B------:R-:W-:Y:S02]  /*be30*/  IMAD.MOV.U32 R98, RZ, RZ, R88 ;  /* 0x000000ffff627224 */ /* 0x000fe400078e0058 */
[----:B------:R-:W-:Y:S02]  /*be40*/  IMAD.MOV.U32 R99, RZ, RZ, R89 ;  /* 0x000000ffff637224 */ /* 0x000fe400078e0059 */
[----:B------:R-:W-:-:S02]  /*be50*/  IMAD.MOV.U32 R100, RZ, RZ, R96 ;  /* 0x000000ffff647224 */ /* 0x000fc400078e0060 */
[----:B------:R-:W-:Y:S02]  /*be60*/  IMAD.MOV.U32 R101, RZ, RZ, R97 ;  /* 0x000000ffff657224 */ /* 0x000fe400078e0061 */
[----:B----4-:R-:W-:Y:S01]  /*be70*/  IMAD.MOV.U32 R0, RZ, RZ, R91 ;  /* 0x000000ffff007224 */ /* 0x010fe200078e005b */
[----:B------:R-:W-:Y:S04]  /*be80*/  STL [R1+0x15c], R90 ;  /* 0x00015c5a01007387 */ /* 0x000fe80000100800 */
[----:B------:R-:W4:Y:S04]  /*be90*/  LDL.LU.64 R88, [R1+0x368] ;  /* 0x0003680001587983 */ /* 0x000f280000300a00 */
[----:B------:R-:W4:Y:S04]  /*bea0*/  LDL.LU.64 R96, [R1+0x350] ;  /* 0x0003500001607983 */ /* 0x000f280000300a00 */
[----:B------:R1:W-:Y:S02]  /*beb0*/  STL [R1+0x158], R0 ;  /* 0x0001580001007387 */ /* 0x0003e40000100800 */
[----:B-1----:R-:W-:-:S02]  /*bec0*/  IMAD.MOV.U32 R0, RZ, RZ, R179 ;  /* 0x000000ffff007224 */ /* 0x002fc400078e00b3 */
[----:B------:R1:W-:Y:S04]  /*bed0*/  STL [R1+0x164], R178 ;  /* 0x000164b201007387 */ /* 0x0003e80000100800 */
[----:B------:R1:W-:Y:S04]  /*bee0*/  STL [R1+0x160], R0 ;  /* 0x0001600001007387 */ /* 0x0003e80000100800 */
[----:B------:R-:W4:Y:S04]  /*bef0*/  LDL.LU.64 R90, [R1+0x2a0] ;  /* 0x0002a000015a7983 */ /* 0x000f280000300a00 */
[----:B--2---:R-:W-:Y:S04]  /*bf00*/  STL [R1+0x16c], R106 ;  /* 0x00016c6a01007387 */ /* 0x004fe80000100800 */
[----:B-1----:R-:W2:Y:S01]  /*bf10*/  LDL.LU.64 R178, [R1+0x288] ;  /* 0x0002880001b27983 */ /* 0x002ea20000300a00 */
[----:B------:R-:W-:-:S03]  /*bf20*/  IMAD.MOV.U32 R0, RZ, RZ, R107 ;  /* 0x000000ffff007224 */ /* 0x000fc600078e006b */
[----:B------:R-:W-:Y:S04]  /*bf30*/  STL [R1+0x174], R100 ;  /* 0x0001746401007387 */ /* 0x000fe80000100800 */
[----:B------:R1:W-:Y:S02]  /*bf40*/  STL [R1+0x168], R0 ;  /* 0x0001680001007387 */ /* 0x0003e40000100800 */
[----:B-1----:R-:W-:-:S05]  /*bf50*/  IMAD.MOV.U32 R0, RZ, RZ, R101 ;  /* 0x000000ffff007224 */ /* 0x002fca00078e0065 */
[----:B------:R1:W-:Y:S04]  /*bf60*/  STL [R1+0x170], R0 ;  /* 0x0001700001007387 */ /* 0x0003e80000100800 */
[----:B------:R-:W-:Y:S01]  /*bf70*/  STL [R1+0x17c], R102 ;  /* 0x00017c6601007387 */ /* 0x000fe20000100800 */
[----:B-1----:R-:W-:-:S05]  /*bf80*/  IMAD.MOV.U32 R0, RZ, RZ, R103 ;  /* 0x000000ffff007224 */ /* 0x002fca00078e0067 */
[----:B------:R1:W-:Y:S04]  /*bf90*/  STL [R1+0x178], R0 ;  /* 0x0001780001007387 */ /* 0x0003e80000100800 */
[----:B------:R-:W-:Y:S01]  /*bfa0*/  STL [R1+0x184], R176 ;  /* 0x000184b001007387 */ /* 0x000fe20000100800 */
[----:B-1----:R-:W-:-:S05]  /*bfb0*/  MOV R0, R177 ;  /* 0x000000b100007202 */ /* 0x002fca0000000f00 */
[----:B------:R1:W-:Y:S04]  /*bfc0*/  STL [R1+0x180], R0 ;  /* 0x0001800001007387 */ /* 0x0003e80000100800 */
[----:B---3--:R3:W-:Y:S01]  /*bfd0*/  STL [R1+0x18c], R162 ;  /* 0x00018ca201007387 */ /* 0x0087e20000100800 */
[----:B-1----:R-:W-:-:S03]  /*bfe0*/  IMAD.MOV.U32 R0, RZ, RZ, R163 ;  /* 0x000000ffff007224 */ /* 0x002fc600078e00a3 */
[----:B---3--:R-:W3:Y:S04]  /*bff0*/  LDL.LU.64 R162, [R1+0x3f8] ;  /* 0x0003f80001a27983 */ /* 0x008ee80000300a00 */
[----:B------:R-:W3:Y:S04]  /*c000*/  LDL.LU.64 R176, [R1+0x410] ;  /* 0x0004100001b07983 */ /* 0x000ee80000300a00 */
[----:B------:R1:W-:Y:S04]  /*c010*/  STL [R1+0x188], R0 ;  /* 0x0001880001007387 */ /* 0x0003e80000100800 */
[----:B----4-:R-:W-:Y:S01]  /*c020*/  STL [R1+0x194], R96 ;  /* 0x0001946001007387 */ /* 0x010fe20000100800 */
[----:B-1----:R-:W-:-:S03]  /*c030*/  IMAD.MOV.U32 R0, RZ, RZ, R97 ;  /* 0x000000ffff007224 */ /* 0x002fc600078e0061 */
[----:B------:R-:W-:Y:S04]  /*c040*/  STL [R1+0x19c], R88 ;  /* 0x00019c5801007387 */ /* 0x000fe80000100800 */
[----:B------:R1:W-:Y:S04]  /*c050*/  STL [R1+0x190], R0 ;  /* 0x0001900001007387 */ /* 0x0003e80000100800 */
[----:B------:R-:W4:Y:S01]  /*c060*/  LDL.LU.64 R102, [R1+0x398] ;  /* 0x0003980001667983 */ /* 0x000f220000300a00 */
[----:B-1----:R-:W-:-:S03]  /*c070*/  IMAD.MOV.U32 R0, RZ, RZ, R89 ;  /* 0x000000ffff007224 */ /* 0x002fc600078e0059 */
[----:B--2---:R-:W-:Y:S04]  /*c080*/  STL [R1+0x1a4], R178 ;  /* 0x0001a4b201007387 */ /* 0x004fe80000100800 */
[----:B------:R1:W-:Y:S04]  /*c090*/  STL [R1+0x198], R0 ;  /* 0x0001980001007387 */ /* 0x0003e80000100800 */
[----:B------:R-:W2:Y:S01]  /*c0a0*/  LDL.LU.64 R88, [R1+0x380] ;  /* 0x0003800001587983 */ /* 0x000ea20000300a00 */
[----:B-1----:R-:W-:-:S05]  /*c0b0*/  IMAD.MOV.U32 R0, RZ, RZ, R179 ;  /* 0x000000ffff007224 */ /* 0x002fca00078e00b3 */
[----:B------:R1:W-:Y:S04]  /*c0c0*/  STL [R1+0x1a0], R0 ;  /* 0x0001a00001007387 */ /* 0x0003e80000100800 */
[----:B------:R1:W-:Y:S04]  /*c0d0*/  STL [R1+0x1ac], R90 ;  /* 0x0001ac5a01007387 */ /* 0x0003e80000100800 */
[----:B------:R-:W4:Y:S01]  /*c0e0*/  LDL.LU.64 R178, [R1+0x2f0] ;  /* 0x0002f00001b27983 */ /* 0x000f220000300a00 */
[----:B-1----:R-:W-:-:S05]  /*c0f0*/  IMAD.MOV.U32 R0, RZ, RZ, R91 ;  /* 0x000000ffff007224 */ /* 0x002fca00078e005b */
[----:B------:R1:W-:Y:S04]  /*c100*/  STL [R1+0x1a8], R0 ;  /* 0x0001a80001007387 */ /* 0x0003e80000100800 */
[----:B------:R-:W-:Y:S04]  /*c110*/  STL [R1+0x1b4], R98 ;  /* 0x0001b46201007387 */ /* 0x000fe80000100800 */
[----:B------:R-:W4:Y:S01]  /*c120*/  LDL.LU.64 R90, [R1+0x308] ;  /* 0x00030800015a7983 */ /* 0x000f220000300a00 */
[----:B-1----:R-:W-:-:S05]  /*c130*/  MOV R0, R99 ;  /* 0x0000006300007202 */ /* 0x002fca0000000f00 */
[----:B------:R1:W-:Y:S04]  /*c140*/  STL [R1+0x1b0], R0 ;  /* 0x0001b00001007387 */ /* 0x0003e80000100800 */
[----:B------:R1:W-:Y:S04]  /*c150*/  STL [R1+0x1bc], R160 ;  /* 0x0001bca001007387 */ /* 0x0003e80000100800 */
[----:B------:R-:W4:Y:S01]  /*c160*/  LDL.LU.64 R96, [R1+0x278] ;  /* 0x0002780001607983 */ /* 0x000f220000300a00 */
[----:B-1----:R-:W-:-:S03]  /*c170*/  IMAD.MOV.U32 R0, RZ, RZ, R161 ;  /* 0x000000ffff007224 */ /* 0x002fc600078e00a1 */
[----:B------:R-:W4:Y:S04]  /*c180*/  LDL.LU.64 R160, [R1+0x428] ;  /* 0x0004280001a07983 */ /* 0x000f280000300a00 */
[----:B------:R1:W-:Y:S04]  /*c190*/  STL [R1+0x1b8], R0 ;  /* 0x0001b80001007387 */ /* 0x0003e80000100800 */
[----:B---3--:R3:W-:Y:S04]  /*c1a0*/  STL [R1+0x1c4], R162 ;  /* 0x0001c4a201007387 */ /* 0x0087e80000100800 */
[----:B------:R-:W4:Y:S01]  /*c1b0*/  LDL.LU.64 R98, [R1+0x280] ;  /* 0x0002800001627983 */ /* 0x000f220000300a00 */
[----:B-1----:R-:W-:-:S03]  /*c1c0*/  IMAD.MOV.U32 R0, RZ, RZ, R163 ;  /* 0x000000ffff007224 */ /* 0x002fc600078e00a3 */
[----:B------:R-:W-:Y:S04]  /*c1d0*/  STL [R1+0x1cc], R176 ;  /* 0x0001ccb001007387 */ /* 0x000fe80000100800 */
[----:B------:R1:W-:Y:S01]  /*c1e0*/  STL [R1+0x1c0], R0 ;  /* 0x0001c00001007387 */ /* 0x0003e20000100800 */
[----:B---3--:R-:W-:Y:S02]  /*c1f0*/  IMAD.MOV.U32 R162, RZ, RZ, R92 ;  /* 0x000000ffffa27224 */ /* 0x008fe400078e005c */
[----:B------:R-:W-:Y:S02]  /*c200*/  IMAD.MOV.U32 R163, RZ, RZ, R93 ;  /* 0x000000ffffa37224 */ /* 0x000fe400078e005d */
[----:B------:R-:W3:Y:S01]  /*c210*/  LDL.LU.64 R92, [R1+0x3c0] ;  /* 0x0003c000015c7983 */ /* 0x000ee20000300a00 */
[----:B-1----:R-:W-:-:S03]  /*c220*/  IMAD.MOV.U32 R0, RZ, RZ, R177 ;  /* 0x000000ffff007224 */ /* 0x002fc600078e00b1 */
[----:B------:R-:W3:Y:S04]  /*c230*/  LDL.LU.64 R176, [R1+0x440] ;  /* 0x0004400001b07983 */ /* 0x000ee80000300a00 */
[----:B------:R2:W-:Y:S02]  /*c240*/  STL [R1+0x1c8], R0 ;  /* 0x0001c80001007387 */ /* 0x0005e40000100800 */
[----:B--2---:R-:W-:Y:S02]  /*c250*/  MOV R0, R89 ;  /* 0x0000005900007202 */ /* 0x004fe40000000f00 */
[----:B------:R1:W-:Y:S04]  /*c260*/  STL [R1+0x1d4], R88 ;  /* 0x0001d45801007387 */ /* 0x0003e80000100800 */
[----:B------:R2:W-:Y:S04]  /*c270*/  STL [R1+0x1d0], R0 ;  /* 0x0001d00001007387 */ /* 0x0005e80000100800 */
[----:B----4-:R-:W-:Y:S04]  /*c280*/  STL [R1+0x1dc], R102 ;  /* 0x0001dc6601007387 */ /* 0x010fe80000100800 */
[----:B-1----:R-:W4:Y:S01]  /*c290*/  LDL.LU.64 R88, [R1+0x3d8] ;  /* 0x0003d80001587983 */ /* 0x002f220000300a00 */
[----:B--2---:R-:W-:-:S05]  /*c2a0*/  IMAD.MOV.U32 R0, RZ, RZ, R103 ;  /* 0x000000ffff007224 */ /* 0x004fca00078e0067 */
[----:B------:R1:W-:Y:S04]  /*c2b0*/  STL [R1+0x1d8], R0 ;  /* 0x0001d80001007387 */ /* 0x0003e80000100800 */
[----:B------:R2:W-:Y:S01]  /*c2c0*/  STL [R1+0x1e4], R178 ;  /* 0x0001e4b201007387 */ /* 0x0005e20000100800 */
[----:B-1----:R-:W-:-:S03]  /*c2d0*/  IMAD.MOV.U32 R0, RZ, RZ, R179 ;  /* 0x000000ffff007224 */ /* 0x002fc600078e00b3 */
[----:B------:R-:W-:Y:S04]  /*c2e0*/  STL [R1+0x1ec], R90 ;  /* 0x0001ec5a01007387 */ /* 0x000fe80000100800 */
[----:B------:R1:W-:Y:S04]  /*c2f0*/  STL [R1+0x1e0], R0 ;  /* 0x0001e00001007387 */ /* 0x0003e80000100800 */
[----:B--2---:R-:W2:Y:S01]  /*c300*/  LDL.LU.64 R178, [R1+0x348] ;  /* 0x0003480001b27983 */ /* 0x004ea20000300a00 */
[----:B-1----:R-:W-:-:S03]  /*c310*/  IMAD.MOV.U32 R0, RZ, RZ, R91 ;  /* 0x000000ffff007224 */ /* 0x002fc600078e005b */
[----:B------:R-:W-:Y:S04]  /*c320*/  STL [R1+0x1f4], R96 ;  /* 0x0001f46001007387 */ /* 0x000fe80000100800 */
[----:B------:R1:W-:Y:S04]  /*c330*/  STL [R1+0x1e8], R0 ;  /* 0x0001e80001007387 */ /* 0x0003e80000100800 */
[----:B------:R-:W2:Y:S01]  /*c340*/  LDL.LU.64 R90, [R1+0x360] ;  /* 0x00036000015a7983 */ /* 0x000ea20000300a00 */
[----:B-1----:R-:W-:-:S03]  /*c350*/  IMAD.MOV.U32 R0, RZ, RZ, R97 ;  /* 0x000000ffff007224 */ /* 0x002fc600078e0061 */
[----:B------:R-:W-:Y:S04]  /*c360*/  STL [R1+0x1fc], R98 ;  /* 0x0001fc6201007387 */ /* 0x000fe80000100800 */
[----:B------:R1:W-:Y:S04]  /*c370*/  STL [R1+0x1f0], R0 ;  /* 0x0001f00001007387 */ /* 0x0003e80000100800 */
[----:B------:R-:W-:Y:S01]  /*c380*/  STL [R1+0x204], R160 ;  /* 0x000204a001007387 */ /* 0x000fe20000100800 */
[----:B-1----:R-:W-:-:S05]  /*c390*/  IMAD.MOV.U32 R0, RZ, RZ, R99 ;  /* 0x000000ffff007224 */ /* 0x002fca00078e0063 */
[----:B------:R1:W-:Y:S04]  /*c3a0*/  STL [R1+0x1f8], R0 ;  /* 0x0001f80001007387 */ /* 0x0003e80000100800 */
[----:B------:R-:W2:Y:S01]  /*c3b0*/  LDL.LU.64 R98, [R1+0x460] ;  /* 0x0004600001627983 */ /* 0x000ea20000300a00 */
[----:B-1----:R-:W-:-:S03]  /*c3c0*/  MOV R0, R161 ;  /* 0x000000a100007202 */ /* 0x002fc60000000f00 */
[----:B---3--:R-:W-:Y:S04]  /*c3d0*/  STL [R1+0x20c], R176 ;  /* 0x00020cb001007387 */ /* 0x008fe80000100800 */
[----:B------:R1:W-:Y:S04]  /*c3e0*/  STL [R1+0x200], R0 ;  /* 0x0002000001007387 */ /* 0x0003e80000100800 */
[----:B------:R-:W3:Y:S01]  /*c3f0*/  LDL.LU.64 R160, [R1+0x450] ;  /* 0x0004500001a07983 */ /* 0x000ee20000300a00 */
[----:B-1----:R-:W-:-:S05]  /*c400*/  IMAD.MOV.U32 R0, RZ, RZ, R177 ;  /* 0x000000ffff007224 */ /* 0x002fca00078e00b1 */
[----:B------:R1:W-:Y:S04]  /*c410*/  STL [R1+0x208], R0 ;  /* 0x0002080001007387 */ /* 0x0003e80000100800 */
[----:B------:R-:W-:Y:S04]  /*c420*/  STL [R1+0x214], R92 ;  /* 0x0002145c01007387 */ /* 0x000fe80000100800 */
[----:B------:R-:W3:Y:S01]  /*c430*/  LDL.LU.64 R176, [R1+0x3f0] ;  /* 0x0003f00001b07983 */ /* 0x000ee20000300a00 */
[----:B-1----:R-:W-:-:S05]  /*c440*/  IMAD.MOV.U32 R0, RZ, RZ, R93 ;  /* 0x000000ffff007224 */ /* 0x002fca00078e005d */
[----:B------:R1:W-:Y:S04]  /*c450*/  STL [R1+0x210], R0 ;  /* 0x0002100001007387 */ /* 0x0003e80000100800 */
[----:B----4-:R-:W-:Y:S01]  /*c460*/  STL [R1+0x21c], R88 ;  /* 0x00021c5801007387 */ /* 0x010fe20000100800 */
[----:B-1----:R-:W-:-:S03]  /*c470*/  IMAD.MOV.U32 R0, RZ, RZ, R89 ;  /* 0x000000ffff007224 */ /* 0x002fc600078e0059 */
[----:B------:R-:W4:Y:S04]  /*c480*/  LDL.LU.64 R92, [R1+0x408] ;  /* 0x00040800015c7983 */ /* 0x000f280000300a00 */
[----:B------:R1:W-:Y:S04]  /*c490*/  STL [R1+0x218], R0 ;  /* 0x0002180001007387 */ /* 0x0003e80000100800 */
[----:B--2---:R2:W-:Y:S01]  /*c4a0*/  STL [R1+0x224], R178 ;  /* 0x000224b201007387 */ /* 0x0045e20000100800 */
[----:B-1----:R-:W-:-:S03]  /*c4b0*/  IMAD.MOV.U32 R0, RZ, RZ, R179 ;  /* 0x000000ffff007224 */ /* 0x002fc600078e00b3 */
[----:B--2---:R-:W2:Y:S04]  /*c4c0*/  LDL.LU.64 R178, [R1+0x378] ;  /* 0x0003780001b27983 */ /* 0x004ea80000300a00 */
[----:B------:R1:W-:Y:S04]  /*c4d0*/  STL [R1+0x220], R0 ;  /* 0x0002200001007387 */ /* 0x0003e80000100800 */
[----:B------:R1:W-:Y:S02]  /*c4e0*/  STL [R1+0x22c], R90 ;  /* 0x00022c5a01007387 */ /* 0x0003e40000100800 */
[----:B-1----:R-:W-:-:S02]  /*c4f0*/  IMAD.MOV.U32 R0, RZ, RZ, R91 ;  /* 0x000000ffff007224 */ /* 0x002fc400078e005b */
[----:B------:R-:W-:Y:S04]  /*c500*/  STL [R1+0x234], R34 ;  /* 0x0002342201007387 */ /* 0x000fe80000100800 */
[----:B------:R3:W-:Y:S04]  /*c510*/  STL [R1+0x228], R0 ;  /* 0x0002280001007387 */ /* 0x0007e80000100800 */
[----:B------:R-:W-:Y:S04]  /*c520*/  STL [R1+0x230], R35 ;  /* 0x0002302301007387 */ /* 0x000fe80000100800 */
[----:B------:R-:W2:Y:S04]  /*c530*/  LDL.LU.64 R88, [R1+0x390] ;  /* 0x0003900001587983 */ /* 0x000ea80000300a00 */
[----:B------:R-:W-:Y:S04]  /*c540*/  STL [R1+0x23c], R132 ;  /* 0x00023c8401007387 */ /* 0x000fe80000100800 */
[----:B------:R-:W2:Y:S04]  /*c550*/  LDL.LU.64 R90, [R1+0x470] ;  /* 0x00047000015a7983 */ /* 0x000ea80000300a00 */
[----:B------:R-:W-:Y:S01]  /*c560*/  STL [R1+0x238], R133 ;  /* 0x0002388501007387 */ /* 0x000fe20000100800 */
[----:B---3--:R-:W-:-:S03]  /*c570*/  MOV R0, R161 ;  /* 0x000000a100007202 */ /* 0x008fc60000000f00 */
[----:B------:R1:W-:Y:S04]  /*c580*/  STL [R1+0x244], R160 ;  /* 0x000244a001007387 */ /* 0x0003e80000100800 */
[----:B------:R3:W-:Y:S04]  /*c590*/  STL [R1+0x240], R0 ;  /* 0x0002400001007387 */ /* 0x0007e80000100800 */
[----:B------:R-:W-:Y:S04]  /*c5a0*/  STL [R1+0x24c], R98 ;  /* 0x00024c6201007387 */ /* 0x000fe80000100800 */
[----:B-1----:R-:W2:Y:S01]  /*c5b0*/  LDL.LU.64 R160, [R1+0x480] ;  /* 0x0004800001a07983 */ /* 0x002ea20000300a00 */
[----:B---3--:R-:W-:-:S05]  /*c5c0*/  IMAD.MOV.U32 R0, RZ, RZ, R99 ;  /* 0x000000ffff007224 */ /* 0x008fca00078e0063 */
[----:B------:R1:W-:Y:S04]  /*c5d0*/  STL [R1+0x248], R0 ;  /* 0x0002480001007387 */ /* 0x0003e80000100800 */
[----:B------:R3:W-:Y:S01]  /*c5e0*/  STL [R1+0x254], R176 ;  /* 0x000254b001007387 */ /* 0x0007e20000100800 */
[----:B-1----:R-:W-:-:S03]  /*c5f0*/  IMAD.MOV.U32 R0, RZ, RZ, R177 ;  /* 0x000000ffff007224 */ /* 0x002fc600078e00b1 */
[----:B----4-:R-:W-:Y:S04]  /*c600*/  STL [R1+0x25c], R92 ;  /* 0x00025c5c01007387 */ /* 0x010fe80000100800 */
[----:B------:R1:W-:Y:S04]  /*c610*/  STL [R1+0x250], R0 ;  /* 0x0002500001007387 */ /* 0x0003e80000100800 */
[----:B---3--:R-:W3:Y:S01]  /*c620*/  LDL.LU.64 R176, [R1+0x420] ;  /* 0x0004200001b07983 */ /* 0x008ee20000300a00 */
[----:B-1----:R-:W-:-:S03]  /*c630*/  IMAD.MOV.U32 R0, RZ, RZ, R93 ;  /* 0x000000ffff007224 */ /* 0x002fc600078e005d */
[----:B--2---:R-:W-:Y:S04]  /*c640*/  STL [R1+0x264], R178 ;  /* 0x000264b201007387 */ /* 0x004fe80000100800 */
[----:B------:R1:W-:Y:S04]  /*c650*/  STL [R1+0x258], R0 ;  /* 0x0002580001007387 */ /* 0x0003e80000100800 */
[----:B------:R-:W2:Y:S01]  /*c660*/  LDL.LU.64 R92, [R1+0x438] ;  /* 0x00043800015c7983 */ /* 0x000ea20000300a00 */
[----:B-1----:R-:W-:-:S03]  /*c670*/  IMAD.MOV.U32 R0, RZ, RZ, R179 ;  /* 0x000000ffff007224 */ /* 0x002fc600078e00b3 */
[----:B------:R-:W3:Y:S04]  /*c680*/  LDL.LU.64 R178, [R1+0x3b8] ;  /* 0x0003b80001b27983 */ /* 0x000ee80000300a00 */
[----:B------:R-:W3:Y:S04]  /*c690*/  LDL.LU.64 R98, [R1+0x3d0] ;  /* 0x0003d00001627983 */ /* 0x000ee80000300a00 */
[----:B------:R1:W-:Y:S04]  /*c6a0*/  STL [R1+0x260], R0 ;  /* 0x0002600001007387 */ /* 0x0003e80000100800 */
[----:B------:R-:W-:Y:S01]  /*c6b0*/  STL [R1+0x26c], R88 ;  /* 0x00026c5801007387 */ /* 0x000fe20000100800 */
[----:B-1----:R-:W-:-:S03]  /*c6c0*/  IMAD.MOV.U32 R0, RZ, RZ, R89 ;  /* 0x000000ffff007224 */ /* 0x002fc600078e0059 */
[----:B------:R-:W-:Y:S04]  /*c6d0*/  STL [R1+0x274], R134 ;  /* 0x0002748601007387 */ /* 0x000fe80000100800 */
[----:B------:R1:W-:Y:S04]  /*c6e0*/  STL [R1+0x268], R0 ;  /* 0x0002680001007387 */ /* 0x0003e80000100800 */
[----:B------:R-:W-:Y:S04]  /*c6f0*/  STL [R1+0x270], R135 ;  /* 0x0002708701007387 */ /* 0x000fe80000100800 */
[----:B------:R-:W-:Y:S01]  /*c700*/  STL [R1+0x27c], R164 ;  /* 0x00027ca401007387 */ /* 0x000fe20000100800 */
[----:B-1----:R-:W-:-:S03]  /*c710*/  MOV R0, R91 ;  /* 0x0000005b00007202 */ /* 0x002fc60000000f00 */
[----:B------:R-:W-:Y:S04]  /*c720*/  STL [R1+0x278], R165 ;  /* 0x000278a501007387 */ /* 0x000fe80000100800 */
[----:B------:R1:W-:Y:S04]  /*c730*/  STL [R1+0x284], R90 ;  /* 0x0002845a01007387 */ /* 0x0003e80000100800 */
[----:B------:R-:W3:Y:S04]  /*c740*/  LDL.LU.64 R88, [R1+0x488] ;  /* 0x0004880001587983 */ /* 0x000ee80000300a00 */
[----:B------:R1:W-:Y:S04]  /*c750*/  STL [R1+0x280], R0 ;  /* 0x0002800001007387 */ /* 0x0003e80000100800 */
[----:B------:R3:W-:Y:S04]  /*c760*/  STL [R1+0x28c], R160 ;  /* 0x00028ca001007387 */ /* 0x0007e80000100800 */
[----:B-1----:R-:W3:Y:S01]  /*c770*/  LDL.LU.64 R90, [R1+0x490] ;  /* 0x00049000015a7983 */ /* 0x002ee20000300a00 */
[----:B------:R-:W-:-:S05]  /*c780*/  IMAD.MOV.U32 R0, RZ, RZ, R161 ;  /* 0x000000ffff007224 */ /* 0x000fca00078e00a1 */
[----:B------:R1:W-:Y:S04]  /*c790*/  STL [R1+0x288], R0 ;  /* 0x0002880001007387 */ /* 0x0003e80000100800 */
[----:B---3--:R3:W-:Y:S04]  /*c7a0*/  STL [R1+0x294], R176 ;  /* 0x000294b001007387 */ /* 0x0087e80000100800 */
[----:B------:R-:W4:Y:S01]  /*c7b0*/  LDL.LU.64 R160, [R1+0x448] ;  /* 0x0004480001a07983 */ /* 0x000f220000300a00 */
[----:B-1----:R-:W-:-:S03]  /*c7c0*/  IMAD.MOV.U32 R0, RZ, RZ, R177 ;  /* 0x000000ffff007224 */ /* 0x002fc600078e00b1 */
[----:B--2---:R-:W-:Y:S04]  /*c7d0*/  STL [R1+0x29c], R92 ;  /* 0x00029c5c01007387 */ /* 0x004fe80000100800 */
[----:B------:R1:W-:Y:S04]  /*c7e0*/  STL [R1+0x290], R0 ;  /* 0x0002900001007387 */ /* 0x0003e80000100800 */
[----:B---3--:R-:W2:Y:S01]  /*c7f0*/  LDL.LU.64 R176, [R1+0x458] ;  /* 0x0004580001b07983 */ /* 0x008ea20000300a00 */
[----:B-1----:R-:W-:-:S05]  /*c800*/  IMAD.MOV.U32 R0, RZ, RZ, R93 ;  /* 0x000000ffff007224 */ /* 0x002fca00078e005d */
[----:B------:R1:W-:Y:S04]  /*c810*/  STL [R1+0x298], R0 ;  /* 0x0002980001007387 */ /* 0x0003e80000100800 */
[----:B------:R3:W-:Y:S04]  /*c820*/  STL [R1+0x2a4], R178 ;  /* 0x0002a4b201007387 */ /* 0x0007e80000100800 */
[----:B------:R-:W2:Y:S01]  /*c830*/  LDL.LU.64 R92, [R1+0x3e8] ;  /* 0x0003e800015c7983 */ /* 0x000ea20000300a00 */
[----:B-1----:R-:W-:-:S03]  /*c840*/  IMAD.MOV.U32 R0, RZ, RZ, R179 ;  /* 0x000000ffff007224 */ /* 0x002fc600078e00b3 */
[----:B------:R-:W-:Y:S01]  /*c850*/  STL [R1+0x2ac], R98 ;  /* 0x0002ac6201007387 */ /* 0x000fe20000100800 */
[----:B---3--:R-:W-:Y:S01]  /*c860*/  IMAD.MOV.U32 R178, RZ, RZ, R162 ;  /* 0x000000ffffb27224 */ /* 0x008fe200078e00a2 */
[----:B------:R-:W-:Y:S02]  /*c870*/  MOV R179, R163 ;  /* 0x000000a300b37202 */ /* 0x000fe40000000f00 */
[----:B------:R1:W-:Y:S01]  /*c880*/  STL [R1+0x2a0], R0 ;  /* 0x0002a00001007387 */ /* 0x0003e20000100800 */
[----:B------:R-:W-:Y:S02]  /*c890*/  IMAD.MOV.U32 R162, RZ, RZ, R94 ;  /* 0x000000ffffa27224 */ /* 0x000fe400078e005e */
[----:B------:R-:W-:Y:S02]  /*c8a0*/  IMAD.MOV.U32 R163, RZ, RZ, R95 ;  /* 0x000000ffffa37224 */ /* 0x000fe400078e005f */
[----:B------:R-:W3:Y:S01]  /*c8b0*/  LDL.LU.64 R94, [R1+0x400] ;  /* 0x00040000015e7983 */ /* 0x000ee20000300a00 */
[----:B-1----:R-:W-:-:S03]  /*c8c0*/  IMAD.MOV.U32 R0, RZ, RZ, R99 ;  /* 0x000000ffff007224 */ /* 0x002fc600078e0063 */
[----:B------:R-:W-:Y:S04]  /*c8d0*/  STL [R1+0x2b4], R166 ;  /* 0x0002b4a601007387 */ /* 0x000fe80000100800 */
[----:B------:R1:W-:Y:S04]  /*c8e0*/  STL [R1+0x2a8], R0 ;  /* 0x0002a80001007387 */ /* 0x0003e80000100800 */
[----:B------:R-:W-:Y:S04]  /*c8f0*/  STL [R1+0x2b0], R167 ;  /* 0x0002b0a701007387 */ /* 0x000fe80000100800 */
[----:B------:R-:W-:Y:S01]  /*c900*/  STL [R1+0x2bc], R168 ;  /* 0x0002bca801007387 */ /* 0x000fe20000100800 */
[----:B-1----:R-:W-:-:S03]  /*c910*/  IMAD.MOV.U32 R0, RZ, RZ, R89 ;  /* 0x000000ffff007224 */ /* 0x002fc600078e0059 */
[----:B------:R-:W-:Y:S04]  /*c920*/  STL [R1+0x2b8], R169 ;  /* 0x0002b8a901007387 */ /* 0x000fe80000100800 */
[----:B------:R-:W-:Y:S04]  /*c930*/  STL [R1+0x2c4], R88 ;  /* 0x0002c45801007387 */ /* 0x000fe80000100800 */
[----:B------:R-:W-:Y:S04]  /*c940*/  STL [R1+0x2cc], R90 ;  /* 0x0002cc5a01007387 */ /* 0x000fe80000100800 */
[----:B------:R1:W-:Y:S02]  /*c950*/  STL [R1+0x2c0], R0 ;  /* 0x0002c00001007387 */ /* 0x0003e40000100800 */
[----:B-1----:R-:W-:-:S02]  /*c960*/  IMAD.MOV.U32 R0, RZ, RZ, R91 ;  /* 0x000000ffff007224 */ /* 0x002fc400078e005b */
[----:B----4-:R-:W-:Y:S04]  /*c970*/  STL [R1+0x2d4], R160 ;  /* 0x0002d4a001007387 */ /* 0x010fe80000100800 */
[----:B------:R1:W-:Y:S04]  /*c980*/  STL [R1+0x2c8], R0 ;  /* 0x0002c80001007387 */ /* 0x0003e80000100800 */
[----:B------:R-:W4:Y:S04]  /*c990*/  LDL.LU.64 R96, [R1+0x498] ;  /* 0x0004980001607983 */ /* 0x000f280000300a00 */
[----:B------:R-:W4:Y:S01]  /*c9a0*/  LDL.LU.64 R98, [R1+0x4a0] ;  /* 0x0004a00001627983 */ /* 0x000f220000300a00 */
[----:B-1----:R-:W-:-:S05]  /*c9b0*/  MOV R0, R161 ;  /* 0x000000a100007202 */ /* 0x002fca0000000f00 */
[----:B------:R1:W-:Y:S04]  /*c9c0*/  STL [R1+0x2d0], R0 ;  /* 0x0002d00001007387 */ /* 0x0003e80000100800 */
[----:B--2---:R2:W-:Y:S04]  /*c9d0*/  STL [R1+0x2dc], R176 ;  /* 0x0002dcb001007387 */ /* 0x0045e80000100800 */
[----:B------:R-:W4:Y:S01]  /*c9e0*/  LDL.LU.64 R88, [R1+0x468] ;  /* 0x0004680001587983 */ /* 0x000f220000300a00 */
[----:B-1----:R-:W-:-:S03]  /*c9f0*/  IMAD.MOV.U32 R0, RZ, RZ, R177 ;  /* 0x000000ffff007224 */ /* 0x002fc600078e00b1 */
[----:B------:R-:W4:Y:S04]  /*ca00*/  LDL.LU.64 R90, [R1+0x478] ;  /* 0x00047800015a7983 */ /* 0x000f280000300a00 */
[----:B------:R-:W4:Y:S01]  /*ca10*/  LDL.LU.64 R160, [R1+0x418] ;  /* 0x0004180001a07983 */ /* 0x000f220000300a00 */
[----:B--2---:R-:W-:Y:S02]  /*ca20*/  IMAD.MOV.U32 R176, RZ, RZ, R178 ;  /* 0x000000ffffb07224 */ /* 0x004fe400078e00b2 */
[----:B------:R-:W-:Y:S01]  /*ca30*/  IMAD.MOV.U32 R177, RZ, RZ, R179 ;  /* 0x000000ffffb17224 */ /* 0x000fe200078e00b3 */
[----:B------:R-:W-:Y:S04]  /*ca40*/  STL [R1+0x2e4], R92 ;  /* 0x0002e45c01007387 */ /* 0x000fe80000100800 */
[----:B------:R1:W-:Y:S01]  /*ca50*/  STL [R1+0x2d8], R0 ;  /* 0x0002d80001007387 */ /* 0x0003e20000100800 */
[----:B------:R-:W-:-:S02]  /*ca60*/  IMAD.MOV.U32 R178, RZ, RZ, R162 ;  /* 0x000000ffffb27224 */ /* 0x000fc400078e00a2 */
[----:B------:R-:W-:Y:S02]  /*ca70*/  IMAD.MOV.U32 R179, RZ, RZ, R163 ;  /* 0x000000ffffb37224 */ /* 0x000fe400078e00a3 */
[----:B------:R-:W2:Y:S01]  /*ca80*/  LDL.LU.64 R162, [R1+0x430] ;  /* 0x0004300001a27983 */ /* 0x000ea20000300a00 */
[----:B-1----:R-:W-:-:S05]  /*ca90*/  MOV R0, R93 ;  /* 0x0000005d00007202 */ /* 0x002fca0000000f00 */
[----:B------:R1:W-:Y:S01]  /*caa0*/  STL [R1+0x2e0], R0 ;  /* 0x0002e00001007387 */ /* 0x0003e20000100800 */
[----:B------:R-:W-:-:S03]  /*cab0*/  IMAD.MOV.U32 R92, RZ, RZ, R110 ;  /* 0x000000ffff5c7224 */ /* 0x000fc600078e006e */
[----:B---3--:R3:W-:Y:S01]  /*cac0*/  STL [R1+0x2ec], R94 ;  /* 0x0002ec5e01007387 */ /* 0x0087e20000100800 */
[----:B-1----:R-:W-:Y:S01]  /*cad0*/  IMAD.MOV.U32 R0, RZ, RZ, R95 ;  /* 0x000000ffff007224 */ /* 0x002fe200078e005f */
[----:B------:R-:W-:Y:S01]  /*cae0*/  MOV R110, R122 ;  /* 0x0000007a006e7202 */ /* 0x000fe20000000f00 */
[----:B------:R-:W-:-:S03]  /*caf0*/  IMAD.MOV.U32 R93, RZ, RZ, R111 ;  /* 0x000000ffff5d7224 */ /* 0x000fc600078e006f */
[----:B------:R4:W-:Y:S01]  /*cb00*/  STL [R1+0x2e8], R0 ;  /* 0x0002e80001007387 */ /* 0x0009e20000100800 */
[----:B------:R-:W-:-:S03]  /*cb10*/  IMAD.MOV.U32 R111, RZ, RZ, R123 ;  /* 0x000000ffff6f7224 */ /* 0x000fc600078e007b */
[----:B------:R-:W-:Y:S01]  /*cb20*/  STL [R1+0x2f4], R170 ;  /* 0x0002f4aa01007387 */ /* 0x000fe20000100800 */
[----:B---3--:R-:W-:-:S03]  /*cb30*/  IMAD.MOV.U32 R94, RZ, RZ, R114 ;  /* 0x000000ffff5e7224 */ /* 0x008fc600078e0072 */
[----:B------:R-:W-:Y:S01]  /*cb40*/  STL [R1+0x2f0], R171 ;  /* 0x0002f0ab01007387 */ /* 0x000fe20000100800 */
[----:B------:R-:W-:-:S03]  /*cb50*/  IMAD.MOV.U32 R95, RZ, RZ, R115 ;  /* 0x000000ffff5f7224 */ /* 0x000fc600078e0073 */
[----:B------:R-:W3:Y:S01]  /*cb60*/  LDL.LU.64 R122, [R1+0x4e8] ;  /* 0x0004e800017a7983 */ /* 0x000ee20000300a00 */
[----:B------:R-:W-:Y:S02]  /*cb70*/  IMAD.MOV.U32 R114, RZ, RZ, R124 ;  /* 0x000000ffff727224 */ /* 0x000fe400078e007c */
[----:B------:R-:W-:Y:S01]  /*cb80*/  IMAD.MOV.U32 R115, RZ, RZ, R125 ;  /* 0x000000ffff737224 */ /* 0x000fe200078e007d */
[----:B------:R-:W-:Y:S04]  /*cb90*/  STL [R1+0x2fc], R172 ;  /* 0x0002fcac01007387 */ /* 0x000fe80000100800 */
[----:B------:R-:W-:Y:S04]  /*cba0*/  STL [R1+0x2f8], R173 ;  /* 0x0002f8ad01007387 */ /* 0x000fe80000100800 */
[----:B------:R-:W3:Y:S01]  /*cbb0*/  LDL.LU.64 R124, [R1+0x4d0] ;  /* 0x0004d000017c7983 */ /* 0x000ee20000300a00 */
[----:B------:R-:W-:-:S02]  /*cbc0*/  IMAD.MOV.U32 R100, RZ, RZ, R178 ;  /* 0x000000ffff647224 */ /* 0x000fc400078e00b2 */
[----:B------:R-:W-:Y:S02]  /*cbd0*/  IMAD.MOV.U32 R101, RZ, RZ, R179 ;  /* 0x000000ffff657224 */ /* 0x000fe400078e00b3 */
[----:B----4-:R-:W-:Y:S01]  /*cbe0*/  IMAD.MOV.U32 R0, RZ, RZ, R97 ;  /* 0x000000ffff007224 */ /* 0x010fe200078e0061 */
[----:B------:R-:W-:Y:S04]  /*cbf0*/  STL [R1+0x304], R96 ;  /* 0x0003046001007387 */ /* 0x000fe80000100800 */
[----:B------:R-:W-:Y:S04]  /*cc00*/  STL [R1+0x30c], R98 ;  /* 0x00030c6201007387 */ /* 0x000fe80000100800 */
[----:B------:R1:W-:Y:S02]  /*cc10*/  STL [R1+0x300], R0 ;  /* 0x0003000001007387 */ /* 0x0003e40000100800 */
[----:B-1----:R-:W-:-:S02]  /*cc20*/  IMAD.MOV.U32 R0, RZ, RZ, R99 ;  /* 0x000000ffff007224 */ /* 0x002fc400078e0063 */
[----:B------:R-:W-:Y:S04]  /*cc30*/  STL [R1+0x314], R88 ;  /* 0x0003145801007387 */ /* 0x000fe80000100800 */
[----:B------:R1:W-:Y:S04]  /*cc40*/  STL [R1+0x308], R0 ;  /* 0x0003080001007387 */ /* 0x0003e80000100800 */
[----:B------:R-:W-:Y:S01]  /*cc50*/  STL [R1+0x31c], R90 ;  /* 0x00031c5a01007387 */ /* 0x000fe20000100800 */
[----:B-1----:R-:W-:-:S05]  /*cc60*/  MOV R0, R89 ;  /* 0x0000005900007202 */ /* 0x002fca0000000f00 */
[----:B------:R1:W-:Y:S04]  /*cc70*/  STL [R1+0x310], R0 ;  /* 0x0003100001007387 */ /* 0x0003e80000100800 */
[----:B------:R-:W-:Y:S01]  /*cc80*/  STL [R1+0x324], R160 ;  /* 0x000324a001007387 */ /* 0x000fe20000100800 */
[----:B-1----:R-:W-:-:S05]  /*cc90*/  IMAD.MOV.U32 R0, RZ, RZ, R91 ;  /* 0x000000ffff007224 */ /* 0x002fca00078e005b */
[----:B------:R1:W-:Y:S02]  /*cca0*/  STL [R1+0x318], R0 ;  /* 0x0003180001007387 */ /* 0x0003e40000100800 */
[----:B-1----:R-:W-:-:S05]  /*ccb0*/  MOV R0, R161 ;  /* 0x000000a100007202 */ /* 0x002fca0000000f00 */
[----:B------:R1:W-:Y:S04]  /*ccc0*/  STL [R1+0x320], R0 ;  /* 0x0003200001007387 */ /* 0x0003e80000100800 */
[----:B--2---:R-:W-:Y:S01]  /*ccd0*/  STL [R1+0x32c], R162 ;  /* 0x00032ca201007387 */ /* 0x004fe20000100800 */
[----:B-1----:R-:W-:-:S05]  /*cce0*/  IMAD.MOV.U32 R0, RZ, RZ, R163 ;  /* 0x000000ffff007224 */ /* 0x002fca00078e00a3 */
[----:B------:R3:W-:Y:S04]  /*ccf0*/  STL [R1+0x328], R0 ;  /* 0x0003280001007387 */ /* 0x0007e80000100800 */
[----:B------:R-:W-:Y:S04]  /*cd00*/  STL [R1+0x334], R174 ;  /* 0x000334ae01007387 */ /* 0x000fe80000100800 */
[----:B------:R-:W-:Y:S01]  /*cd10*/  STL [R1+0x330], R175 ;  /* 0x000330af01007387 */ /* 0x000fe20000100800 */
[----:B---3--:R-:W-:-:S03]  /*cd20*/  IMAD.MOV.U32 R0, RZ, RZ, R123 ;  /* 0x000000ffff007224 */ /* 0x008fc600078e007b */
[----:B------:R-:W-:Y:S04]  /*cd30*/  STL [R1+0x33c], R180 ;  /* 0x00033cb401007387 */ /* 0x000fe80000100800 */
[----:B------:R-:W-:Y:S04]  /*cd40*/  STL [R1+0x338], R181 ;  /* 0x000338b501007387 */ /* 0x000fe80000100800 */
[----:B------:R-:W-:Y:S04]  /*cd50*/  STL [R1+0x344], R122 ;  /* 0x0003447a01007387 */ /* 0x000fe80000100800 */
[----:B------:R-:W-:Y:S04]  /*cd60*/  STL [R1+0x34c], R124 ;  /* 0x00034c7c01007387 */ /* 0x000fe80000100800 */
[----:B------:R1:W-:Y:S02]  /*cd70*/  STL [R1+0x340], R0 ;  /* 0x0003400001007387 */ /* 0x0003e40000100800 */
[----:B-1----:R-:W-:-:S02]  /*cd80*/  IMAD.MOV.U32 R0, RZ, RZ, R125 ;  /* 0x000000ffff007224 */ /* 0x002fc400078e007d */
[----:B------:R-:W2:Y:S04]  /*cd90*/  LDL.LU.64 R124, [R1+0x508] ;  /* 0x00050800017c7983 */ /* 0x000ea80000300a00 */
[----:B------:R1:W-:Y:S04]  /*cda0*/  STL [R1+0x348], R0 ;  /* 0x0003480001007387 */ /* 0x0003e80000100800 */
[----:B------:R-:W3:Y:S04]  /*cdb0*/  LDL.LU.64 R178, [R1+0x4e0] ;  /* 0x0004e00001b27983 */ /* 0x000ee80000300a00 */
[----:B------:R-:W4:Y:S01]  /*cdc0*/  LDL.LU.64 R162, [R1+0x4f8] ;  /* 0x0004f80001a27983 */ /* 0x000f220000300a00 */
[----:B------:R-:W-:-:S02]  /*cdd0*/  IMAD.MOV.U32 R96, RZ, RZ, R176 ;  /* 0x000000ffff607224 */ /* 0x000fc400078e00b0 */
[----:B------:R-:W-:Y:S02]  /*cde0*/  IMAD.MOV.U32 R97, RZ, RZ, R177 ;  /* 0x000000ffff617224 */ /* 0x000fe400078e00b1 */
[----:B------:R-:W-:Y:S02]  /*cdf0*/  IMAD.MOV.U32 R176, RZ, RZ, R114 ;  /* 0x000000ffffb07224 */ /* 0x000fe400078e0072 */
[----:B------:R-:W-:Y:S02]  /*ce00*/  IMAD.MOV.U32 R177, RZ, RZ, R115 ;  /* 0x000000ffffb17224 */ /* 0x000fe400078e0073 */
[----:B------:R-:W-:Y:S01]  /*ce10*/  IMAD.MOV.U32 R88, RZ, RZ, R94 ;  /* 0x000000ffff587224 */ /* 0x000fe200078e005e */
[----:B------:R-:W2:Y:S01]  /*ce20*/  LDL.LU.64 R114, [R1+0x598] ;  /* 0x0005980001727983 */ /* 0x000ea20000300a00 */
[----:B------:R-:W-:Y:S01]  /*ce30*/  IMAD.MOV.U32 R89, RZ, RZ, R95 ;  /* 0x000000ffff597224 */ /* 0x000fe200078e005f */
[----:B------:R-:W-:Y:S02]  /*ce40*/  MOV R90, R110 ;  /* 0x0000006e005a7202 */ /* 0x000fe40000000f00 */
[----:B------:R-:W2:Y:S01]  /*ce50*/  LDL.LU.64 R94, [R1+0x538] ;  /* 0x00053800015e7983 */ /* 0x000ea20000300a00 */
[----:B------:R-:W-:-:S03]  /*ce60*/  IMAD.MOV.U32 R91, RZ, RZ, R111 ;  /* 0x000000ffff5b7224 */ /* 0x000fc600078e006f */
[----:B------:R-:W2:Y:S01]  /*ce70*/  LDL.LU.64 R122, [R1+0x530] ;  /* 0x00053000017a7983 */ /* 0x000ea20000300a00 */
[----:B------:R-:W-:Y:S02]  /*ce80*/  IMAD.MOV.U32 R98, RZ, RZ, R92 ;  /* 0x000000ffff627224 */ /* 0x000fe400078e005c */
[----:B------:R-:W-:Y:S01]  /*ce90*/  IMAD.MOV.U32 R99, RZ, RZ, R93 ;  /* 0x000000ffff637224 */ /* 0x000fe200078e005d */
[----:B------:R-:W2:Y:S04]  /*cea0*/  LDL.LU.64 R160, [R1+0x4c8] ;  /* 0x0004c80001a07983 */ /* 0x000ea80000300a00 */
[----:B------:R-:W2:Y:S04]  /*ceb0*/  LDL.64 R110, [R1+0x570] ;  /* 0x00057000016e7983 */ /* 0x000ea80000100a00 */
[----:B------:R-:W2:Y:S04]  /*cec0*/  LDL.LU.64 R92, [R1+0x5b0] ;  /* 0x0005b000015c7983 */ /* 0x000ea80000300a00 */
[----:B------:R-:W2:Y:S01]  /*ced0*/  LDL.LU.64 R102, [R1+0x520] ;  /* 0x0005200001667983 */ /* 0x000ea20000300a00 */
[----:B-1----:R-:W-:-:S03]  /*cee0*/  MOV R0, R101 ;  /* 0x0000006500007202 */ /* 0x002fc60000000f00 */
[----:B------:R-:W-:Y:S04]  /*cef0*/  STL [R1+0x354], R100 ;  /* 0x0003546401007387 */ /* 0x000fe80000100800 */
[----:B------:R1:W-:Y:S04]  /*cf00*/  STL [R1+0x350], R0 ;  /* 0x0003500001007387 */ /* 0x0003e80000100800 */
[----:B------:R1:W-:Y:S02]  /*cf10*/  STL [R1+0x35c], R96 ;  /* 0x00035c6001007387 */ /* 0x0003e40000100800 */
[----:B-1----:R-:W-:-:S05]  /*cf20*/  IMAD.MOV.U32 R0, RZ, RZ, R97 ;  /* 0x000000ffff007224 */ /* 0x002fca00078e0061 */
[----:B------:R2:W-:Y:S01]  /*cf30*/  STL [R1+0x358], R0 ;  /* 0x0003580001007387 */ /* 0x0005e20000100800 */
[----:B------:R-:W-:-:S03]  /*cf40*/  IMAD.MOV.U32 R96, RZ, RZ, R98 ;  /* 0x000000ffff607224 */ /* 0x000fc600078e0062 */
[----:B------:R-:W-:Y:S01]  /*cf50*/  STL [R1+0x364], R192 ;  /* 0x000364c001007387 */ /* 0x000fe20000100800 */
[----:B------:R-:W-:-:S03]  /*cf60*/  IMAD.MOV.U32 R97, RZ, RZ, R99 ;  /* 0x000000ffff617224 */ /* 0x000fc600078e0063 */
[----:B------:R-:W-:Y:S01]  /*cf70*/  STL [R1+0x360], R193 ;  /* 0x000360c101007387 */ /* 0x000fe20000100800 */
[----:B------:R-:W-:-:S03]  /*cf80*/  IMAD.MOV.U32 R98, RZ, RZ, R88 ;  /* 0x000000ffff627224 */ /* 0x000fc600078e0058 */
[----:B------:R-:W-:Y:S01]  /*cf90*/  STL [R1+0x36c], R188 ;  /* 0x00036cbc01007387 */ /* 0x000fe20000100800 */
[----:B------:R-:W-:Y:S01]  /*cfa0*/  IMAD.MOV.U32 R99, RZ, RZ, R89 ;  /* 0x000000ffff637224 */ /* 0x000fe200078e0059 */
[----:B------:R-:W-:Y:S02]  /*cfb0*/  MOV R88, R90 ;  /* 0x0000005a00587202 */ /* 0x000fe40000000f00 */
[----:B------:R-:W-:Y:S01]  /*cfc0*/  STL [R1+0x368], R189 ;  /* 0x000368bd01007387 */ /* 0x000fe20000100800 */
[----:B------:R-:W-:-:S03]  /*cfd0*/  IMAD.MOV.U32 R89, RZ, RZ, R91 ;  /* 0x000000ffff597224 */ /* 0x000fc600078e005b */
[----:B------:R-:W-:Y:S01]  /*cfe0*/  STL [R1+0x374], R186 ;  /* 0x000374ba01007387 */ /* 0x000fe20000100800 */
[----:B------:R-:W-:Y:S02]  /*cff0*/  IMAD.MOV.U32 R90, RZ, RZ, R176 ;  /* 0x000000ffff5a7224 */ /* 0x000fe400078e00b0 */
[----:B------:R-:W-:Y:S01]  /*d000*/  IMAD.MOV.U32 R91, RZ, RZ, R177 ;  /* 0x000000ffff5b7224 */ /* 0x000fe200078e00b1 */
[----:B------:R-:W-:Y:S04]  /*d010*/  STL [R1+0x370], R187 ;  /* 0x000370bb01007387 */ /* 0x000fe80000100800 */
[----:B------:R-:W-:Y:S04]  /*d020*/  STL [R1+0x37c], R182 ;  /* 0x00037cb601007387 */ /* 0x000fe80000100800 */
[----:B------:R-:W-:Y:S01]  /*d030*/  STL [R1+0x378], R183 ;  /* 0x000378b701007387 */ /* 0x000fe20000100800 */
[----:B----4-:R-:W-:-:S02]  /*d040*/  IMAD.MOV.U32 R176, RZ, RZ, R162 ;  /* 0x000000ffffb07224 */ /* 0x010fc400078e00a2 */
[----:B------:R-:W-:Y:S02]  /*d050*/  IMAD.MOV.U32 R177, RZ, RZ, R163 ;  /* 0x000000ffffb17224 */ /* 0x000fe400078e00a3 */
[----:B------:R-:W4:Y:S01]  /*d060*/  LDL.LU.64 R162, [R1+0x588] ;  /* 0x0005880001a27983 */ /* 0x000f220000300a00 */
[----:B--2---:R-:W-:-:S03]  /*d070*/  MOV R0, R103 ;  /* 0x0000006700007202 */ /* 0x004fc60000000f00 */
[----:B------:R-:W-:Y:S04]  /*d080*/  STL [R1+0x384], R102 ;  /* 0x0003846601007387 */ /* 0x000fe80000100800 */
[----:B------:R1:W-:Y:S04]  /*d090*/  STL [R1+0x380], R0 ;  /* 0x0003800001007387 */ /* 0x0003e80000100800 */
[----:B------:R2:W-:Y:S01]  /*d0a0*/  STL [R1+0x38c], R124 ;  /* 0x00038c7c01007387 */ /* 0x0005e20000100800 */
[----:B-1----:R-:W-:-:S03]  /*d0b0*/  IMAD.MOV.U32 R0, RZ, RZ, R125 ;  /* 0x000000ffff007224 */ /* 0x002fc600078e007d */
[----:B--2---:R-:W2:Y:S04]  /*d0c0*/  LDL.LU.64 R124, [R1+0x510] ;  /* 0x00051000017c7983 */ /* 0x004ea80000300a00 */
[----:B------:R1:W-:Y:S04]  /*d0d0*/  STL [R1+0x388], R0 ;  /* 0x0003880001007387 */ /* 0x0003e80000100800 */
[----:B------:R-:W-:Y:S01]  /*d0e0*/  STL [R1+0x394], R96 ;  /* 0x0003946001007387 */ /* 0x000fe20000100800 */
[----:B-1----:R-:W-:-:S03]  /*d0f0*/  IMAD.MOV.U32 R0, RZ, RZ, R97 ;  /* 0x000000ffff007224 */ /* 0x002fc600078e0061 */
[----:B------:R-:W-:Y:S04]  /*d100*/  STL [R1+0x39c], R98 ;  /* 0x00039c6201007387 */ /* 0x000fe80000100800 */
[----:B------:R1:W-:Y:S04]  /*d110*/  STL [R1+0x390], R0 ;  /* 0x0003900001007387 */ /* 0x0003e80000100800 */
[----:B------:R-:W-:Y:S01]  /*d120*/  STL [R1+0x3a4], R88 ;  /* 0x0003a45801007387 */ /* 0x000fe20000100800 */
[----:B-1----:R-:W-:-:S05]  /*d130*/  IMAD.MOV.U32 R0, RZ, RZ, R99 ;  /* 0x000000ffff007224 */ /* 0x002fca00078e0063 */
[----:B------:R1:W-:Y:S04]  /*d140*/  STL [R1+0x398], R0 ;  /* 0x0003980001007387 */ /* 0x0003e80000100800 */
[----:B------:R-:W-:Y:S01]  /*d150*/  STL [R1+0x3ac], R90 ;  /* 0x0003ac5a01007387 */ /* 0x000fe20000100800 */
[----:B-1----:R-:W-:-:S05]  /*d160*/  IMAD.MOV.U32 R0, RZ, RZ, R89 ;  /* 0x000000ffff007224 */ /* 0x002fca00078e0059 */
[----:B------:R1:W-:Y:S04]  /*d170*/  STL [R1+0x3a0], R0 ;  /* 0x0003a00001007387 */ /* 0x0003e80000100800 */
[----:B------:R-:W-:Y:S01]  /*d180*/  STL [R1+0x3b4], R194 ;  /* 0x0003b4c201007387 */ /* 0x000fe20000100800 */
[----:B-1----:R-:W-:-:S05]  /*d190*/  IMAD.MOV.U32 R0, RZ, RZ, R91 ;  /* 0x000000ffff007224 */ /* 0x002fca00078e005b */
[----:B------:R4:W-:Y:S04]  /*d1a0*/  STL [R1+0x3a8], R0 ;  /* 0x0003a80001007387 */ /* 0x0009e80000100800 */
[----:B------:R-:W-:Y:S04]  /*d1b0*/  STL [R1+0x3b0], R195 ;  /* 0x0003b0c301007387 */ /* 0x000fe80000100800 */
[----:B------:R-:W-:Y:S04]  /*d1c0*/  STL [R1+0x3bc], R190 ;  /* 0x0003bcbe01007387 */ /* 0x000fe80000100800 */
[----:B------:R-:W-:Y:S01]  /*d1d0*/  STL [R1+0x3b8], R191 ;  /* 0x0003b8bf01007387 */ /* 0x000fe20000100800 */
[----:B------:R-:W-:-:S02]  /*d1e0*/  IMAD.MOV.U32 R102, RZ, RZ, R160 ;  /* 0x000000ffff667224 */ /* 0x000fc400078e00a0 */
[----:B------:R-:W-:Y:S01]  /*d1f0*/  IMAD.MOV.U32 R103, RZ, RZ, R161 ;  /* 0x000000ffff677224 */ /* 0x000fe200078e00a1 */
[----:B------:R-:W-:Y:S01]  /*d200*/  MOV R99, R109 ;  /* 0x0000006d00637202 */ /* 0x000fe20000000f00 */
[----:B------:R-:W-:Y:S02]  /*d210*/  IMAD.MOV.U32 R160, RZ, RZ, R92 ;  /* 0x000000ffffa07224 */ /* 0x000fe400078e005c */
[----:B------:R-:W-:Y:S02]  /*d220*/  IMAD.MOV.U32 R161, RZ, RZ, R93 ;  /* 0x000000ffffa17224 */ /* 0x000fe400078e005d */
[----:B---3--:R-:W-:Y:S02]  /*d230*/  IMAD.MOV.U32 R100, RZ, RZ, R178 ;  /* 0x000000ffff647224 */ /* 0x008fe400078e00b2 */
[----:B------:R-:W-:Y:S02]  /*d240*/  IMAD.MOV.U32 R101, RZ, RZ, R179 ;  /* 0x000000ffff657224 */ /* 0x000fe400078e00b3 */
[----:B------:R-:W-:-:S02]  /*d250*/  IMAD.MOV.U32 R98, RZ, RZ, R108 ;  /* 0x000000ffff627224 */ /* 0x000fc400078e006c */
[----:B------:R-:W-:Y:S02]  /*d260*/  IMAD.MOV.U32 R178, RZ, RZ, R120 ;  /* 0x000000ffffb27224 */ /* 0x000fe400078e0078 */
[----:B------:R-:W-:Y:S02]  /*d270*/  IMAD.MOV.U32 R179, RZ, RZ, R121 ;  /* 0x000000ffffb37224 */ /* 0x000fe400078e0079 */
[----:B------:R-:W-:Y:S02]  /*d280*/  IMAD.MOV.U32 R96, RZ, RZ, R94 ;  /* 0x000000ffff607224 */ /* 0x000fe400078e005e */
[----:B------:R-:W-:Y:S01]  /*d290*/  IMAD.MOV.U32 R97, RZ, RZ, R95 ;  /* 0x000000ffff617224 */ /* 0x000fe200078e005f */
[----:B------:R-:W-:Y:S01]  /*d2a0*/  MOV R95, R127 ;  /* 0x0000007f005f7202 */ /* 0x000fe20000000f00 */
[----:B------:R-:W-:Y:S02]  /*d2b0*/  IMAD.MOV.U32 R88, RZ, RZ, R112 ;  /* 0x000000ffff587224 */ /* 0x000fe400078e0070 */
[----:B------:R-:W-:-:S02]  /*d2c0*/  IMAD.MOV.U32 R89, RZ, RZ, R113 ;  /* 0x000000ffff597224 */ /* 0x000fc400078e0071 */
[----:B------:R-:W-:Y:S01]  /*d2d0*/  IMAD.MOV.U32 R94, RZ, RZ, R126 ;  /* 0x000000ffff5e7224 */ /* 0x000fe200078e007e */
[----:B------:R-:W-:Y:S01]  /*d2e0*/  MOV R106, R176 ;  /* 0x000000b0006a7202 */ /* 0x000fe20000000f00 */
[----:B------:R-:W-:Y:S02]  /*d2f0*/  IMAD.MOV.U32 R90, RZ, RZ, R116 ;  /* 0x000000ffff5a7224 */ /* 0x000fe400078e0074 */
[----:B------:R-:W-:Y:S01]  /*d300*/  IMAD.MOV.U32 R91, RZ, RZ, R117 ;  /* 0x000000ffff5b7224 */ /* 0x000fe200078e0075 */
[----:B------:R-:W-:Y:S01]  /*d310*/  MOV R176, R118 ;  /* 0x0000007600b07202 */ /* 0x000fe20000000f00 */
[----:B------:R-:W-:Y:S02]  /*d320*/  IMAD.MOV.U32 R107, RZ, RZ, R177 ;  /* 0x000000ffff6b7224 */ /* 0x000fe400078e00b1 */
[----:B------:R-:W-:Y:S01]  /*d330*/  IMAD.MOV.U32 R177, RZ, RZ, R119 ;  /* 0x000000ffffb17224 */ /* 0x000fe200078e0077 */
[----:B----4-:R-:W-:Y:S01]  /*d340*/  MOV R0, R163 ;  /* 0x000000a300007202 */ /* 0x010fe20000000f00 */
        /* <DEDUP_REMOVED lines=8> */
[----:B--2---:R2:W-:Y:S01]  /*d3d0*/  STL [R1+0x3dc], R124 ;  /* 0x0003dc7c01007387 */ /* 0x0045e20000100800 */
[----:B-1----:R-:W-:-:S03]  /*d3e0*/  IMAD.MOV.U32 R0, RZ, RZ, R125 ;  /* 0x000000ffff007224 */ /* 0x002fc600078e007d */
[----:B------:R-:W3:Y:S04]  /*d3f0*/  LDL.LU.64 R162, [R1+0x580] ;  /* 0x0005800001a27983 */ /* 0x000ee80000300a00 */
[----:B------:R-:W4:Y:S04]  /*d400*/  LDL.64 R92, [R1+0x568] ;  /* 0x00056800015c7983 */ /* 0x000f280000100a00 */
[----:B------:R-:W4:Y:S04]  /*d410*/  LDL.LU.64 R108, [R1+0x5a8] ;  /* 0x0005a800016c7983 */ /* 0x000f280000300a00 */
[----:B------:R-:W4:Y:S04]  /*d420*/  LDL.LU.64 R120, [R1+0x5d0] ;  /* 0x0005d00001787983 */ /* 0x000f280000300a00 */
[----:B------:R-:W4:Y:S04]  /*d430*/  LDL.LU.64 R110, [R1+0x590] ;  /* 0x00059000016e7983 */ /* 0x000f280000300a00 */
[----:B------:R-:W4:Y:S04]  /*d440*/  LDL.LU.64 R112, [R1+0x528] ;  /* 0x0005280001707983 */ /* 0x000f280000300a00 */
[----:B------:R-:W4:Y:S04]  /*d450*/  LDL.LU.64 R126, [R1+0x618] ;  /* 0x00061800017e7983 */ /* 0x000f280000300a00 */
[----:B------:R-:W4:Y:S04]  /*d460*/  LDL.LU.64 R116, [R1+0x660] ;  /* 0x0006600001747983 */ /* 0x000f280000300a00 */
[----:B------:R1:W-:Y:S04]  /*d470*/  STL [R1+0x3d8], R0 ;  /* 0x0003d80001007387 */ /* 0x0003e80000100800 */
[----:B------:R-:W4:Y:S04]  /*d480*/  LDL.LU.64 R118, [R1+0x638] ;  /* 0x0006380001767983 */ /* 0x000f280000300a00 */
[----:B------:R-:W4:Y:S04]  /*d490*/  LDL.LU.64 R122, [R1+0x650] ;  /* 0x00065000017a7983 */ /* 0x000f280000300a00 */
[----:B--2---:R-:W2:Y:S01]  /*d4a0*/  LDL.LU.64 R124, [R1+0x578] ;  /* 0x00057800017c7983 */ /* 0x004ea20000300a00 */
[----:B-1----:R-:W-:-:S03]  /*d4b0*/  IMAD.MOV.U32 R0, RZ, RZ, R107 ;  /* 0x000000ffff007224 */ /* 0x002fc600078e006b */
[----:B------:R-:W-:Y:S04]  /*d4c0*/  STL [R1+0x3e4], R106 ;  /* 0x0003e46a01007387 */ /* 0x000fe80000100800 */
        /* <DEDUP_REMOVED lines=9> */
[----:B-1----:R-:W-:-:S03]  /*d560*/  IMAD.MOV.U32 R0, RZ, RZ, R99 ;  /* 0x000000ffff007224 */ /* 0x002fc600078e0063 */
[----:B------:R-:W-:Y:S04]  /*d570*/  STL [R1+0x404], R98 ;  /* 0x0004046201007387 */ /* 0x000fe80000100800 */
[----:B------:R1:W-:Y:S04]  /*d580*/  STL [R1+0x400], R0 ;  /* 0x0004000001007387 */ /* 0x0003e80000100800 */
[----:B------:R-:W-:Y:S01]  /*d590*/  STL [R1+0x40c], R160 ;  /* 0x00040ca001007387 */ /* 0x000fe20000100800 */
[----:B-1----:R-:W-:-:S05]  /*d5a0*/  IMAD.MOV.U32 R0, RZ, RZ, R161 ;  /* 0x000000ffff007224 */ /* 0x002fca00078e00a1 */
[----:B------:R1:W-:Y:S01]  /*d5b0*/  STL [R1+0x408], R0 ;  /* 0x0004080001007387 */ /* 0x0003e20000100800 */
[----:B------:R-:W-:Y:S02]  /*d5c0*/  IMAD.MOV.U32 R106, RZ, RZ, R88 ;  /* 0x000000ffff6a7224 */ /* 0x000fe400078e0058 */
[----:B------:R-:W-:Y:S01]  /*d5d0*/  IMAD.MOV.U32 R107, RZ, RZ, R89 ;  /* 0x000000ffff6b7224 */ /* 0x000fe200078e0059 */
[----:B------:R-:W-:Y:S01]  /*d5e0*/  STL [R1+0x414], R114 ;  /* 0x0004147201007387 */ /* 0x000fe20000100800 */
[----:B------:R-:W-:Y:S02]  /*d5f0*/  IMAD.MOV.U32 R88, RZ, RZ, R176 ;  /* 0x000000ffff587224 */ /* 0x000fe400078e00b0 */
[----:B-1----:R-:W-:Y:S01]  /*d600*/  IMAD.MOV.U32 R0, RZ, RZ, R115 ;  /* 0x000000ffff007224 */ /* 0x002fe200078e0073 */
[----:B------:R-:W-:Y:S01]  /*d610*/  MOV R103, R179 ;  /* 0x000000b300677202 */ /* 0x000fe20000000f00 */
[----:B------:R-:W-:Y:S01]  /*d620*/  IMAD.MOV.U32 R89, RZ, RZ, R177 ;  /* 0x000000ffff597224 */ /* 0x000fe200078e00b1 */
[----:B------:R-:W-:Y:S01]  /*d630*/  MOV R100, R90 ;  /* 0x0000005a00647202 */ /* 0x000fe20000000f00 */
[----:B------:R-:W-:Y:S01]  /*d640*/  IMAD.MOV.U32 R102, RZ, RZ, R178 ;  /* 0x000000ffff667224 */ /* 0x000fe200078e00b2 */
[----:B------:R1:W-:Y:S01]  /*d650*/  STL [R1+0x410], R0 ;  /* 0x0004100001007387 */ /* 0x0003e20000100800 */
[----:B------:R-:W-:Y:S01]  /*d660*/  IMAD.MOV.U32 R101, RZ, RZ, R91 ;  /* 0x000000ffff657224 */ /* 0x000fe200078e005b */
[----:B------:R-:W-:Y:S01]  /*d670*/  MOV R104, R96 ;  /* 0x0000006000687202 */ /* 0x000fe20000000f00 */
[----:B------:R-:W-:-:S02]  /*d680*/  IMAD.MOV.U32 R105, RZ, RZ, R97 ;  /* 0x000000ffff697224 */ /* 0x000fc400078e0061 */
[----:B---3--:R-:W-:Y:S02]  /*d690*/  IMAD.MOV.U32 R96, RZ, RZ, R162 ;  /* 0x000000ffff607224 */ /* 0x008fe400078e00a2 */
[----:B------:R-:W-:Y:S02]  /*d6a0*/  IMAD.MOV.U32 R97, RZ, RZ, R163 ;  /* 0x000000ffff617224 */ /* 0x000fe400078e00a3 */
[----:B----4-:R-:W-:Y:S02]  /*d6b0*/  IMAD.MOV.U32 R176, RZ, RZ, R108 ;  /* 0x000000ffffb07224 */ /* 0x010fe400078e006c */
[----:B------:R-:W-:Y:S02]  /*d6c0*/  IMAD.MOV.U32 R177, RZ, RZ, R109 ;  /* 0x000000ffffb17224 */ /* 0x000fe400078e006d */
[----:B------:R-:W-:Y:S02]  /*d6d0*/  IMAD.MOV.U32 R178, RZ, RZ, R110 ;  /* 0x000000ffffb27224 */ /* 0x000fe400078e006e */
[----:B------:R-:W-:Y:S01]  /*d6e0*/  IMAD.MOV.U32 R179, RZ, RZ, R111 ;  /* 0x000000ffffb37224 */ /* 0x000fe200078e006f */
[----:B------:R-:W-:Y:S01]  /*d6f0*/  MOV R90, R112 ;  /* 0x00000070005a7202 */ /* 0x000fe20000000f00 */
[----:B------:R-:W-:Y:S01]  /*d700*/  IMAD.MOV.U32 R91, RZ, RZ, R113 ;  /* 0x000000ffff5b7224 */ /* 0x000fe200078e0071 */
[----:B------:R-:W-:Y:S01]  /*d710*/  MOV R99, R93 ;  /* 0x0000005d00637202 */ /* 0x000fe20000000f00 */
[----:B------:R-:W-:-:S02]  /*d720*/  IMAD.MOV.U32 R98, RZ, RZ, R92 ;  /* 0x000000ffff627224 */ /* 0x000fc400078e005c */
[----:B------:R-:W-:Y:S02]  /*d730*/  IMAD.MOV.U32 R160, RZ, RZ, R116 ;  /* 0x000000ffffa07224 */ /* 0x000fe400078e0074 */
[----:B------:R-:W-:Y:S01]  /*d740*/  IMAD.MOV.U32 R161, RZ, RZ, R117 ;  /* 0x000000ffffa17224 */ /* 0x000fe200078e0075 */
[----:B------:R-:W-:Y:S01]  /*d750*/  MOV R162, R118 ;  /* 0x0000007600a27202 */ /* 0x000fe20000000f00 */
[----:B------:R-:W-:Y:S01]  /*d760*/  IMAD.MOV.U32 R163, RZ, RZ, R119 ;  /* 0x000000ffffa37224 */ /* 0x000fe200078e0077 */
[----:B--2---:R2:W-:Y:S01]  /*d770*/  STL [R1+0x41c], R124 ;  /* 0x00041c7c01007387 */ /* 0x0045e20000100800 */
[----:B-1----:R-:W-:-:S03]  /*d780*/  IMAD.MOV.U32 R0, RZ, RZ, R125 ;  /* 0x000000ffff007224 */ /* 0x002fc600078e007d */
[----:B------:R-:W3:Y:S04]  /*d790*/  LDL.LU.64 R108, [R1+0x640] ;  /* 0x00064000016c7983 */ /* 0x000ee80000300a00 */
[----:B------:R-:W4:Y:S04]  /*d7a0*/  LDL.LU.64 R110, [R1+0x620] ;  /* 0x00062000016e7983 */ /* 0x000f280000300a00 */
[----:B------:R-:W4:Y:S04]  /*d7b0*/  LDL.LU.64 R112, [R1+0x628] ;  /* 0x0006280001707983 */ /* 0x000f280000300a00 */
[----:B------:R-:W4:Y:S01]  /*d7c0*/  LDL.LU.64 R114, [R1+0x610] ;  /* 0x0006100001727983 */ /* 0x000f220000300a00 */
[----:B------:R-:W-:-:S03]  /*d7d0*/  IMAD.MOV.U32 R92, RZ, RZ, R122 ;  /* 0x000000ffff5c7224 */ /* 0x000fc600078e007a */
[----:B------:R1:W-:Y:S01]  /*d7e0*/  STL [R1+0x418], R0 ;  /* 0x0004180001007387 */ /* 0x0003e20000100800 */
[----:B------:R-:W-:-:S03]  /*d7f0*/  IMAD.MOV.U32 R93, RZ, RZ, R123 ;  /* 0x000000ffff5d7224 */ /* 0x000fc600078e007b */
[----:B------:R-:W4:Y:S04]  /*d800*/  LDL.LU.64 R116, [R1+0x608] ;  /* 0x0006080001747983 */ /* 0x000f280000300a00 */
[----:B------:R-:W4:Y:S04]  /*d810*/  LDL.LU.64 R118, [R1+0x5f8] ;  /* 0x0005f80001767983 */ /* 0x000f280000300a00 */
[----:B------:R-:W-:Y:S04]  /*d820*/  STL [R1+0x424], R104 ;  /* 0x0004246801007387 */ /* 0x000fe80000100800 */
[----:B------:R-:W4:Y:S04]  /*d830*/  LDL.LU.64 R122, [R1+0x5e0] ;  /* 0x0005e000017a7983 */ /* 0x000f280000300a00 */
[----:B--2---:R-:W2:Y:S01]  /*d840*/  LDL.LU.64 R124, [R1+0x5b8] ;  /* 0x0005b800017c7983 */ /* 0x004ea20000300a00 */
[----:B-1----:R-:W-:-:S03]  /*d850*/  MOV R0, R105 ;  /* 0x0000006900007202 */ /* 0x002fc60000000f00 */
[----:B------:R-:W-:Y:S04]  /*d860*/  STL [R1+0x42c], R106 ;  /* 0x00042c6a01007387 */ /* 0x000fe80000100800 */
[----:B------:R1:W-:Y:S04]  /*d870*/  STL [R1+0x420], R0 ;  /* 0x0004200001007387 */ /* 0x0003e80000100800 */
[----:B------:R-:W-:Y:S01]  /*d880*/  STL [R1+0x434], R100 ;  /* 0x0004346401007387 */ /* 0x000fe20000100800 */
[----:B-1----:R-:W-:-:S05]  /*d890*/  IMAD.MOV.U32 R0, RZ, RZ, R107 ;  /* 0x000000ffff007224 */ /* 0x002fca00078e006b */
[----:B------:R1:W-:Y:S02]  /*d8a0*/  STL [R1+0x428], R0 ;  /* 0x0004280001007387 */ /* 0x0003e40000100800 */
[----:B-1----:R-:W-:-:S05]  /*d8b0*/  IMAD.MOV.U32 R0, RZ, RZ, R101 ;  /* 0x000000ffff007224 */ /* 0x002fca00078e0065 */
[----:B------:R1:W-:Y:S04]  /*d8c0*/  STL [R1+0x430], R0 ;  /* 0x0004300001007387 */ /* 0x0003e80000100800 */
[----:B------:R-:W-:Y:S01]  /*d8d0*/  STL [R1+0x43c], R198 ;  /* 0x00043cc601007387 */ /* 0x000fe20000100800 */
[----:B-1----:R-:W-:-:S03]  /*d8e0*/  IMAD.MOV.U32 R0, RZ, RZ, R89 ;  /* 0x000000ffff007224 */ /* 0x002fc600078e0059 */
[----:B------:R-:W-:Y:S04]  /*d8f0*/  STL [R1+0x438], R199 ;  /* 0x000438c701007387 */ /* 0x000fe80000100800 */
[----:B------:R-:W-:Y:S04]  /*d900*/  STL [R1+0x444], R88 ;  /* 0x0004445801007387 */ /* 0x000fe80000100800 */
[----:B------:R1:W-:Y:S01]  /*d910*/  STL [R1+0x440], R0 ;  /* 0x0004400001007387 */ /* 0x0003e20000100800 */
[----:B------:R-:W-:-:S03]  /*d920*/  IMAD.MOV.U32 R106, RZ, RZ, R102 ;  /* 0x000000ffff6a7224 */ /* 0x000fc600078e0066 */
[----:B------:R-:W-:Y:S01]  /*d930*/  STL [R1+0x44c], R94 ;  /* 0x00044c5e01007387 */ /* 0x000fe20000100800 */
[----:B-1----:R-:W-:Y:S02]  /*d940*/  IMAD.MOV.U32 R0, RZ, RZ, R95 ;  /* 0x000000ffff007224 */ /* 0x002fe400078e005f */
[----:B------:R-:W-:-:S03]  /*d950*/  IMAD.MOV.U32 R107, RZ, RZ, R103 ;  /* 0x000000ffff6b7224 */ /* 0x000fc600078e0067 */
[----:B------:R1:W-:Y:S01]  /*d960*/  STL [R1+0x448], R0 ;  /* 0x0004480001007387 */ /* 0x0003e20000100800 */
[----:B------:R-:W-:Y:S02]  /*d970*/  IMAD.MOV.U32 R102, RZ, RZ, R98 ;  /* 0x000000ffff667224 */ /* 0x000fe400078e0062 */
[----:B------:R-:W-:Y:S01]  /*d980*/  IMAD.MOV.U32 R103, RZ, RZ, R99 ;  /* 0x000000ffff677224 */ /* 0x000fe200078e0063 */
[----:B------:R-:W-:Y:S01]  /*d990*/  STL [R1+0x454], R120 ;  /* 0x0004547801007387 */ /* 0x000fe20000100800 */
[----:B------:R-:W-:Y:S02]  /*d9a0*/  IMAD.MOV.U32 R98, RZ, RZ, R162 ;  /* 0x000000ffff627224 */ /* 0x000fe400078e00a2 */
[----:B------:R-:W-:Y:S02]  /*d9b0*/  IMAD.MOV.U32 R99, RZ, RZ, R163 ;  /* 0x000000ffff637224 */ /* 0x000fe400078e00a3 */
[----:B-1----:R-:W-:Y:S01]  /*d9c0*/  IMAD.MOV.U32 R0, RZ, RZ, R121 ;  /* 0x000000ffff007224 */ /* 0x002fe200078e0079 */
[----:B------:R-:W-:Y:S01]  /*d9d0*/  MOV R163, R93 ;  /* 0x0000005d00a37202 */ /* 0x000fe20000000f00 */
[----:B------:R-:W-:-:S03]  /*d9e0*/  IMAD.MOV.U32 R162, RZ, RZ, R92 ;  /* 0x000000ffffa27224 */ /* 0x000fc600078e005c */
[----:B------:R1:W-:Y:S01]  /*d9f0*/  STL [R1+0x450], R0 ;  /* 0x0004500001007387 */ /* 0x0003e20000100800 */
[----:B------:R-:W-:Y:S01]  /*da00*/  MOV R100, R96 ;  /* 0x0000006000647202 */ /* 0x000fe20000000f00 */
[----:B------:R-:W-:Y:S01]  /*da10*/  IMAD.MOV.U32 R101, RZ, RZ, R97 ;  /* 0x000000ffff657224 */ /* 0x000fe200078e0061 */
[----:B------:R-:W-:Y:S01]  /*da20*/  MOV R96, R90 ;  /* 0x0000005a00607202 */ /* 0x000fe20000000f00 */
[----:B------:R-:W-:Y:S02]  /*da30*/  IMAD.MOV.U32 R97, RZ, RZ, R91 ;  /* 0x000000ffff617224 */ /* 0x000fe400078e005b */
[----:B---3--:R-:W-:Y:S02]  /*da40*/  IMAD.MOV.U32 R92, RZ, RZ, R108 ;  /* 0x000000ffff5c7224 */ /* 0x008fe400078e006c */
[----:B------:R-:W-:Y:S02]  /*da50*/  IMAD.MOV.U32 R93, RZ, RZ, R109 ;  /* 0x000000ffff5d7224 */ /* 0x000fe400078e006d */
[----:B----4-:R-:W-:-:S02]  /*da60*/  IMAD.MOV.U32 R108, RZ, RZ, R114 ;  /* 0x000000ffff6c7224 */ /* 0x010fc400078e0072 */
[----:B------:R-:W-:Y:S01]  /*da70*/  IMAD.MOV.U32 R109, RZ, RZ, R115 ;  /* 0x000000ffff6d7224 */ /* 0x000fe200078e0073 */
[----:B------:R-:W-:Y:S01]  /*da80*/  MOV R89, R111 ;  /* 0x0000006f00597202 */ /* 0x000fe20000000f00 */
[----:B------:R-:W-:Y:S01]  /*da90*/  IMAD.MOV.U32 R88, RZ, RZ, R110 ;  /* 0x000000ffff587224 */ /* 0x000fe200078e006e */
[----:B------:R-:W-:Y:S01]  /*daa0*/  MOV R90, R116 ;  /* 0x00000074005a7202 */ /* 0x000fe20000000f00 */
[----:B------:R-:W-:Y:S02]  /*dab0*/  IMAD.MOV.U32 R91, RZ, RZ, R117 ;  /* 0x000000ffff5b7224 */ /* 0x000fe400078e0075 */
[----:B------:R-:W-:Y:S02]  /*dac0*/  IMAD.MOV.U32 R110, RZ, RZ, R118 ;  /* 0x000000ffff6e7224 */ /* 0x000fe400078e0076 */
[----:B------:R-:W-:Y:S01]  /*dad0*/  IMAD.MOV.U32 R111, RZ, RZ, R119 ;  /* 0x000000ffff6f7224 */ /* 0x000fe200078e0077 */
[----:B--2---:R2:W-:Y:S04]  /*dae0*/  STL [R1+0x45c], R124 ;  /* 0x00045c7c01007387 */ /* 0x0045e80000100800 */
[----:B------:R-:W3:Y:S01]  /*daf0*/  LDL.LU.64 R114, [R1+0x5f0] ;  /* 0x0005f00001727983 */ /* 0x000ee20000300a00 */
[----:B-1----:R-:W-:-:S03]  /*db00*/  IMAD.MOV.U32 R0, RZ, RZ, R125 ;  /* 0x000000ffff007224 */ /* 0x002fc600078e007d */
[----:B------:R-:W4:Y:S01]  /*db10*/  LDL.LU.64 R120, [R1+0x5d8] ;  /* 0x0005d80001787983 */ /* 0x000f220000300a00 */
[----:B------:R-:W-:-:S03]  /*db20*/  IMAD.MOV.U32 R94, RZ, RZ, R112 ;  /* 0x000000ffff5e7224 */ /* 0x000fc600078e0070 */
[----:B------:R-:W4:Y:S01]  /*db30*/  LDL.LU.64 R116, [R1+0x678] ;  /* 0x0006780001747983 */ /* 0x000f220000300a00 */
[----:B------:R-:W-:Y:S01]  /*db40*/  IMAD.MOV.U32 R95, RZ, RZ, R113 ;  /* 0x000000ffff5f7224 */ /* 0x000fe200078e0071 */
[----:B------:R-:W-:Y:S02]  /*db50*/  MOV R112, R122 ;  /* 0x0000007a00707202 */ /* 0x000fe40000000f00 */
[----:B------:R-:W4:Y:S01]  /*db60*/  LDL.LU.64 R118, [R1+0x670] ;  /* 0x0006700001767983 */ /* 0x000f220000300a00 */
[----:B------:R-:W-:-:S03]  /*db70*/  IMAD.MOV.U32 R113, RZ, RZ, R123 ;  /* 0x000000ffff717224 */ /* 0x000fc600078e007b */
[----:B------:R1:W-:Y:S04]  /*db80*/  STL [R1+0x458], R0 ;  /* 0x0004580001007387 */ /* 0x0003e80000100800 */
[----:B------:R-:W-:Y:S04]  /*db90*/  STL [R1+0x464], R106 ;  /* 0x0004646a01007387 */ /* 0x000fe80000100800 */
[----:B------:R-:W4:Y:S04]  /*dba0*/  LDL.LU.64 R122, [R1+0x668] ;  /* 0x00066800017a7983 */ /* 0x000f280000300a00 */
[----:B--2---:R-:W2:Y:S01]  /*dbb0*/  LDL.LU.64 R124, [R1+0x5c0] ;  /* 0x0005c000017c7983 */ /* 0x004ea20000300a00 */
[----:B-1----:R-:W-:-:S03]  /*dbc0*/  IMAD.MOV.U32 R0, RZ, RZ, R107 ;  /* 0x000000ffff007224 */ /* 0x002fc600078e006b */
[----:B------:R-:W-:Y:S04]  /*dbd0*/  STL [R1+0x46c], R100 ;  /* 0x00046c6401007387 */ /* 0x000fe80000100800 */
[----:B------:R1:W-:Y:S02]  /*dbe0*/  STL [R1+0x460], R0 ;  /* 0x0004600001007387 */ /* 0x0003e40000100800 */
[----:B-1----:R-:W-:-:S05]  /*dbf0*/  IMAD.MOV.U32 R0, RZ, RZ, R101 ;  /* 0x000000ffff007224 */ /* 0x002fca00078e0065 */
[----:B------:R1:W-:Y:S04]  /*dc00*/  STL [R1+0x468], R0 ;  /* 0x0004680001007387 */ /* 0x0003e80000100800 */
[----:B------:R-:W-:Y:S01]  /*dc10*/  STL [R1+0x474], R102 ;  /* 0x0004746601007387 */ /* 0x000fe20000100800 */
[----:B-1----:R-:W-:-:S05]  /*dc20*/  MOV R0, R103 ;  /* 0x0000006700007202 */ /* 0x002fca0000000f00 */
        /* <DEDUP_REMOVED lines=12> */
[----:B---3--:R-:W-:Y:S04]  /*dcf0*/  STL [R1+0x49c], R114 ;  /* 0x00049c7201007387 */ /* 0x008fe80000100800 */
[----:B------:R1:W-:Y:S02]  /*dd00*/  STL [R1+0x490], R0 ;  /* 0x0004900001007387 */ /* 0x0003e40000100800 */
[----:B-1----:R-:W-:-:S05]  /*dd10*/  MOV R0, R115 ;  /* 0x0000007300007202 */ /* 0x002fca0000000f00 */
[----:B------:R1:W-:Y:S04]  /*dd20*/  STL [R1+0x498], R0 ;  /* 0x0004980001007387 */ /* 0x0003e80000100800 */
[----:B----4-:R3:W-:Y:S01]  /*dd30*/  STL [R1+0x4a4], R120 ;  /* 0x0004a47801007387 */ /* 0x0107e20000100800 */
[----:B-1----:R-:W-:-:S05]  /*dd40*/  MOV R0, R121 ;  /* 0x0000007900007202 */ /* 0x002fca0000000f00 */
[----:B------:R1:W-:Y:S04]  /*dd50*/  STL [R1+0x4a0], R0 ;  /* 0x0004a00001007387 */ /* 0x0003e80000100800 */
[----:B--2---:R2:W-:Y:S01]  /*dd60*/  STL [R1+0x4ac], R124 ;  /* 0x0004ac7c01007387 */ /* 0x0045e20000100800 */
[----:B------:R-:W-:-:S03]  /*dd70*/  IMAD.MOV.U32 R114, RZ, RZ, R116 ;  /* 0x000000ffff727224 */ /* 0x000fc600078e0074 */
[----:B---3--:R-:W3:Y:S01]  /*dd80*/  LDL.LU.64 R120, [R1+0x658] ;  /* 0x0006580001787983 */ /* 0x008ee20000300a00 */
[----:B------:R-:W-:Y:S02]  /*dd90*/  IMAD.MOV.U32 R115, RZ, RZ, R117 ;  /* 0x000000ffff737224 */ /* 0x000fe400078e0075 */
[----:B------:R-:W-:Y:S02]  /*dda0*/  IMAD.MOV.U32 R116, RZ, RZ, R118 ;  /* 0x000000ffff747224 */ /* 0x000fe400078e0076 */
[----:B------:R-:W-:Y:S02]  /*ddb0*/  IMAD.MOV.U32 R117, RZ, RZ, R119 ;  /* 0x000000ffff757224 */ /* 0x000fe400078e0077 */
[----:B------:R-:W-:Y:S02]  /*ddc0*/  IMAD.MOV.U32 R118, RZ, RZ, R122 ;  /* 0x000000ffff767224 */ /* 0x000fe400078e007a */
[----:B------:R-:W-:Y:S02]  /*ddd0*/  IMAD.MOV.U32 R119, RZ, RZ, R123 ;  /* 0x000000ffff777224 */ /* 0x000fe400078e007b */
[----:B-1----:R-:W-:Y:S01]  /*dde0*/  IMAD.MOV.U32 R0, RZ, RZ, R125 ;  /* 0x000000ffff007224 */ /* 0x002fe200078e007d */
[----:B------:R-:W4:Y:S04]  /*ddf0*/  LDL.LU.64 R122, [R1+0x648] ;  /* 0x00064800017a7983 */ /* 0x000f280000300a00 */
[----:B------:R1:W-:Y:S04]  /*de00*/  STL [R1+0x4a8], R0 ;  /* 0x0004a80001007387 */ /* 0x0003e80000100800 */
[----:B------:R-:W-:Y:S04]  /*de10*/  STL [R1+0x4b4], R176 ;  /* 0x0004b4b001007387 */ /* 0x000fe80000100800 */
[----:B--2---:R-:W2:Y:S01]  /*de20*/  LDL.LU.64 R124, [R1+0x630] ;  /* 0x00063000017c7983 */ /* 0x004ea20000300a00 */
[----:B-1----:R-:W-:-:S03]  /*de30*/  IMAD.MOV.U32 R0, RZ, RZ, R177 ;  /* 0x000000ffff007224 */ /* 0x002fc600078e00b1 */
[----:B------:R-:W-:Y:S04]  /*de40*/  STL [R1+0x4bc], R178 ;  /* 0x0004bcb201007387 */ /* 0x000fe80000100800 */
        /* <DEDUP_REMOVED lines=28> */
[----:B------:R-:W-:Y:S04]  /*e010*/  STL [R1+0x50c], R116 ;  /* 0x00050c7401007387 */ /* 0x000fe80000100800 */
[----:B------:R1:W-:Y:S04]  /*e020*/  STL [R1+0x500], R0 ;  /* 0x0005000001007387 */ /* 0x0003e80000100800 */
[----:B------:R-:W-:Y:S01]  /*e030*/  STL [R1+0x514], R118 ;  /* 0x0005147601007387 */ /* 0x000fe20000100800 */
[----:B-1----:R-:W-:-:S05]  /*e040*/  IMAD.MOV.U32 R0, RZ, RZ, R117 ;  /* 0x000000ffff007224 */ /* 0x002fca00078e0075 */
[----:B------:R1:W-:Y:S02]  /*e050*/  STL [R1+0x508], R0 ;  /* 0x0005080001007387 */ /* 0x0003e40000100800 */
[----:B-1----:R-:W-:Y:S01]  /*e060*/  MOV R0, R119 ;  /* 0x0000007700007202 */ /* 0x002fe20000000f00 */
[----:B------:R-:W-:Y:S01]  /*e070*/  IMAD.MOV.U32 R235, RZ, RZ, R236 ;  /* 0x000000ffffeb7224 */ /* 0x000fe200078e00ec */
[----:B------:R-:W-:Y:S01]  /*e080*/  MOV R239, R18 ;  /* 0x0000001200ef7202 */ /* 0x000fe20000000f00 */
[----:B------:R-:W-:Y:S01]  /*e090*/  IMAD.MOV.U32 R234, RZ, RZ, R237 ;  /* 0x000000ffffea7224 */ /* 0x000fe200078e00ed */
[----:B------:R-:W-:Y:S01]  /*e0a0*/  MOV R205, 0xffffffff ;  /* 0xffffffff00cd7802 */ /* 0x000fe20000000f00 */
[----:B------:R-:W-:Y:S01]  /*e0b0*/  IMAD.MOV.U32 R237, RZ, RZ, R20 ;  /* 0x000000ffffed7224 */ /* 0x000fe200078e0014 */
[----:B------:R-:W-:Y:S01]  /*e0c0*/  CS2R R36, SRZ ;  /* 0x0000000000247805 */ /* 0x000fe2000001ff00 */
        /* <DEDUP_REMOVED lines=12> */
[----:B------:R-:W-:Y:S01]  /*e190*/  IMAD.MOV.U32 R207, RZ, RZ, RZ ;  /* 0x000000ffffcf7224 */ /* 0x000fe200078e00ff */
[----:B------:R-:W-:Y:S01]  /*e1a0*/  CS2R R50, SRZ ;  /* 0x0000000000327805 */ /* 0x000fe2000001ff00 */
[----:B------:R-:W-:Y:S01]  /*e1b0*/  CS2R R80, SRZ ;  /* 0x0000000000507805 */ /* 0x000fe2000001ff00 */
[----:B------:R-:W-:Y:S01]  /*e1c0*/  CS2R R82, SRZ ;  /* 0x0000000000527805 */ /* 0x000fe2000001ff00 */
[----:B------:R-:W-:Y:S01]  /*e1d0*/  CS2R R84, SRZ ;  /* 0x0000000000547805 */ /* 0x000fe2000001ff00 */
[----:B---3--:R-:W-:Y:S04]  /*e1e0*/  STL [R1+0x51c], R120 ;  /* 0x00051c7801007387 */ /* 0x008fe80000100800 */
[----:B------:R1:W-:Y:S02]  /*e1f0*/  STL [R1+0x510], R0 ;  /* 0x0005100001007387 */ /* 0x0003e40000100800 */
[----:B-1----:R-:W-:-:S02]  /*e200*/  IMAD.MOV.U32 R0, RZ, RZ, R121 ;  /* 0x000000ffff007224 */ /* 0x002fc400078e0079 */
[----:B----4-:R-:W-:Y:S04]  /*e210*/  STL [R1+0x524], R122 ;  /* 0x0005247a01007387 */ /* 0x010fe80000100800 */
[----:B------:R1:W-:Y:S04]  /*e220*/  STL [R1+0x518], R0 ;  /* 0x0005180001007387 */ /* 0x0003e80000100800 */
[----:B--2---:R-:W-:Y:S01]  /*e230*/  STL [R1+0x52c], R124 ;  /* 0x00052c7c01007387 */ /* 0x004fe20000100800 */
[----:B-1----:R-:W-:-:S05]  /*e240*/  IMAD.MOV.U32 R0, RZ, RZ, R123 ;  /* 0x000000ffff007224 */ /* 0x002fca00078e007b */
[----:B------:R1:W-:Y:S02]  /*e250*/  STL [R1+0x520], R0 ;  /* 0x0005200001007387 */ /* 0x0003e40000100800 */
[----:B-1----:R-:W-:Y:S02]  /*e260*/  IMAD.MOV.U32 R0, RZ, RZ, R125 ;  /* 0x000000ffff007224 */ /* 0x002fe400078e007d */
[----:B------:R-:W1:Y:S04]  /*e270*/  S2R R125, SR_TID.X ;  /* 0x00000000007d7919 */ /* 0x000e680000002100 */
[----:B------:R2:W-:Y:S04]  /*e280*/  STL [R1+0x528], R0 ;  /* 0x0005280001007387 */ /* 0x0005e80000100800 */
[----:B------:R3:W-:Y:S01]  /*e290*/  STL [R1+0x534], R126 ;  /* 0x0005347e01007387 */ /* 0x0007e20000100800 */
[----:B--2---:R-:W-:Y:S01]  /*e2a0*/  IMAD.MOV.U32 R0, RZ, RZ, R127 ;  /* 0x000000ffff007224 */ /* 0x004fe200078e007f */
[----:B---3--:R-:W-:-:S04]  /*e2b0*/  MOV R126, 0x3f ;  /* 0x0000003f007e7802 */ /* 0x008fc80000000f00 */
[----:B------:R-:W-:Y:S01]  /*e2c0*/  IADD3 R126, R126, c[0x0][0x180], RZ ;  /* 0x000060007e7e7a10 */ /* 0x000fe20007ffe0ff */
[C---:B-1----:R-:W-:Y:S01]  /*e2d0*/  IMAD.SHL.U32 R2, R125.reuse, 0x2, RZ ;  /* 0x000000027d027824 */ /* 0x042fe200078e00ff */
[----:B------:R-:W-:Y:S01]  /*e2e0*/  LOP3.LUT R6, R125, 0x3, RZ, 0xc0, !PT ;  /* 0x000000037d067812 */ /* 0x000fe200078ec0ff */
[----:B------:R1:W-:Y:S01]  /*e2f0*/  STL [R1+0x530], R0 ;  /* 0x0005300001007387 */ /* 0x0003e20000100800 */
[----:B------:R-:W-:-:S03]  /*e300*/  SHF.R.S32.HI R3, RZ, 0x1f, R126 ;  /* 0x0000001fff037819 */ /* 0x000fc6000001147e */
[----:B------:R-:W-:Y:S01]  /*e310*/  IMAD R6, R6, 0x220, RZ ;  /* 0x0000022006067824 */ /* 0x000fe200078e02ff */
[----:B------:R-:W-:Y:S02]  /*e320*/  LEA.HI R3, R3, R126, RZ, 0x6 ;  /* 0x0000007e03037211 */ /* 0x000fe400078f30ff */
[----:B-1----:R-:W-:-:S04]  /*e330*/  LOP3.LUT R0, R2, 0x40, RZ, 0xc0, !PT ;  /* 0x0000004002007812 */ /* 0x002fc800078ec0ff */
[----:B------:R-:W-:Y:S02]  /*e340*/  LOP3.LUT R0, R0, 0x1c, R125, 0xf8, !PT ;  /* 0x0000001c00007812 */ /* 0x000fe400078ef87d */
[----:B------:R-:W-:Y:S02]  /*e350*/  SHF.R.S32.HI R3, RZ, 0x6, R3 ;  /* 0x00000006ff037819 */ /* 0x000fe40000011403 */
[----:B------:R-:W-:Y:S02]  /*e360*/  LOP3.LUT R6, R6, R0, RZ, 0x3c, !PT ;  /* 0x0000000006067212 */ /* 0x000fe400078e3cff */
[----:B------:R-:W-:Y:S02]  /*e370*/  IADD3 R7, R3, -0x2, RZ ;  /* 0xfffffffe03077810 */ /* 0x000fe40007ffe0ff */
[----:B------:R-:W-:Y:S01]  /*e380*/  LOP3.LUT R3, R6, 0x20, RZ, 0x3c, !PT ;  /* 0x0000002006037812 */ /* 0x000fe200078e3cff */
[----:B------:R-:W-:Y:S01]  /*e390*/  STL [R1+0x53c], R200 ;  /* 0x00053cc801007387 */ /* 0x000fe20000100800 */
[----:B------:R-:W-:-:S03]  /*e3a0*/  IMAD.MOV.U32 R127, RZ, RZ, c[0x0][0x188] ;  /* 0x00006200ff7f7624 */ /* 0x000fc600078e00ff */
[----:B------:R1:W-:Y:S04]  /*e3b0*/  STL [R1+0x538], R201 ;  /* 0x000538c901007387 */ /* 0x0003e80000100800 */
[----:B------:R2:W-:Y:S01]  /*e3c0*/  STL [R1+0x56c], R3 ;  /* 0x00056c0301007387 */ /* 0x0005e20000100800 */
[----:B------:R-:W-:Y:S01]  /*e3d0*/  LOP3.LUT R5, R125, 0x7, RZ, 0xc0, !PT ;  /* 0x000000077d057812 */ /* 0x000fe200078ec0ff */
[----:B------:R-:W-:Y:S02]  /*e3e0*/  IMAD.SHL.U32 R126, R127, 0x40, RZ ;  /* 0x000000407f7e7824 */ /* 0x000fe400078e00ff */
[----:B------:R-:W-:Y:S02]  /*e3f0*/  IMAD.MOV.U32 R127, RZ, RZ, c[0x0][0x18c] ;  /* 0x00006300ff7f7624 */ /* 0x000fe400078e00ff */
[----:B------:R-:W-:-:S03]  /*e400*/  IMAD R5, R5, 0x110, RZ ;  /* 0x0000011005057824 */ /* 0x000fc600078e02ff */
[----:B------:R-:W-:Y:S02]  /*e410*/  SHF.L.U32 R127, R127, 0x6, RZ ;  /* 0x000000067f7f7819 */ /* 0x000fe400000006ff */
[----:B------:R-:W-:Y:S02]  /*e420*/  LOP3.LUT R5, R5, 0x30, R2, 0x78, !PT ;  /* 0x0000003005057812 */ /* 0x000fe400078e7802 */
[----:B------:R-:W-:Y:S02]  /*e430*/  SHF.R.S32.HI R4, RZ, 0x1f, R126 ;  /* 0x0000001fff047819 */ /* 0x000fe4000001147e */
[----:B------:R-:W-:Y:S01]  /*e440*/  SHF.R.S32.HI R2, RZ, 0x1f, R127 ;  /* 0x0000001fff027819 */ /* 0x000fe2000001147f */
[C---:B------:R-:W-:Y:S01]  /*e450*/  IMAD.SHL.U32 R204, R126.reuse, 0x4, RZ ;  /* 0x000000047ecc7824 */ /* 0x040fe200078e00ff */
[----:B------:R-:W-:Y:S01]  /*e460*/  SHF.L.U64.HI R0, R126, 0x2, R4 ;  /* 0x000000027e007819 */ /* 0x000fe20000010204 */
[C---:B------:R-:W-:Y:S01]  /*e470*/  IMAD.SHL.U32 R206, R127.reuse, 0x4, RZ ;  /* 0x000000047fce7824 */ /* 0x040fe200078e00ff */
[----:B------:R-:W-:Y:S01]  /*e480*/  SHF.L.U64.HI R2, R127, 0x2, R2 ;  /* 0x000000027f027819 */ /* 0x000fe20000010202 */
[----:B-1----:R-:W-:Y:S01]  /*e490*/  IMAD.MOV.U32 R201, RZ, RZ, 0x1 ;  /* 0x00000001ffc97424 */ /* 0x002fe200078e00ff */
        /* <DEDUP_REMOVED lines=51> */
[----:B--2---:R-:W-:-:S02]  /*e7d0*/  LOP3.LUT R4, R5, 0x40, RZ, 0x3c, !PT ;  /* 0x0000004005047812 */ /* 0x004fc400078e3cff */
.L_x_1:
[----:B------:R-:W2:Y:S04]  /*e7e0*/  LDL R3, [R1+0x56c] ;  /* 0x00056c0001037983 */ /* 0x000ea80000100800 */
[----:B------:R-:W1:Y:S01]  /*e7f0*/  S2R R4, SR_TID.X ;  /* 0x0000000000047919 */ /* 0x000e620000002100 */
[----:B------:R-:W-:Y:S01]  /*e800*/  IADD3 R205, R205, 0x1, RZ ;  /* 0x00000001cdcd7810 */ /* 0x000fe20007ffe0ff */
[----:B------:R-:W-:-:S04]  /*e810*/  DEPBAR.LE SB0, 0x2 ;  /* 0x000080800000791a */ /* 0x000fc80000000000 */
[----:B------:R-:W-:-:S04]  /*e820*/  ISETP.GT.AND P0, PT, R205, 0x1, PT ;  /* 0x00000001cd00780c */ /* 0x000fc80003f04270 */
[----:B------:R-:W-:Y:S01]  /*e830*/  SEL R205, R205, RZ, !P0 ;  /* 0x000000ffcdcd7207 */ /* 0x000fe20004000000 */
[C---:B-1----:R-:W-:Y:S01]  /*e840*/  IMAD.SHL.U32 R6, R4.reuse, 0x2, RZ ;  /* 0x0000000204067824 */ /* 0x042fe200078e00ff */
[----:B------:R-:W-:-:S04]  /*e850*/  LOP3.LUT R5, R4, 0x3, RZ, 0xc0, !PT ;  /* 0x0000000304057812 */ /* 0x000fc800078ec0ff */
[----:B------:R-:W-:Y:S01]  /*e860*/  LOP3.LUT R6, R6, 0x40, RZ, 0xc0, !PT ;  /* 0x0000004006067812 */ /* 0x000fe200078ec0ff */
[----:B------:R-:W-:-:S03]  /*e870*/  IMAD R5, R5, 0x220, RZ ;  /* 0x0000022005057824 */ /* 0x000fc600078e02ff */
[----:B------:R-:W-:-:S04]  /*e880*/  LOP3.LUT R6, R6, 0x1c, R4, 0xf8, !PT ;  /* 0x0000001c06067812 */ /* 0x000fc800078ef804 */
[----:B------:R-:W-:-:S05]  /*e890*/  LOP3.LUT R5, R5, R6, RZ, 0x3c, !PT ;  /* 0x0000000605057212 */ /* 0x000fca00078e3cff */
[----:B------:R-:W-:Y:S01]  /*e8a0*/  IMAD R200, R205, 0x8000, R5 ;  /* 0x00008000cdc87824 */ /* 0x000fe200078e0205 */
[----:B------:R-:W-:Y:S01]  /*e8b0*/  BAR.SYNC.DEFER_BLOCKING 0x0 ;  /* 0x0000000000007b1d */ /* 0x000fe20000010000 */
[C---:B------:R-:W-:Y:S01]  /*e8c0*/  IMAD.SHL.U32 R5, R4.reuse, 0x2, RZ ;  /* 0x0000000204057824 */ /* 0x040fe200078e00ff */
[----:B------:R-:W-:-:S05]  /*e8d0*/  LOP3.LUT R4, R4, 0x7, RZ, 0xc0, !PT ;  /* 0x0000000704047812 */ /* 0x000fca00078ec0ff */
[----:B------:R-:W-:-:S05]  /*e8e0*/  IMAD R4, R4, 0x110, RZ ;  /* 0x0000011004047824 */ /* 0x000fca00078e02ff */
[----:B------:R-:W-:-:S04]  /*e8f0*/  LOP3.LUT R4, R4, 0x30, R5, 0x78, !PT ;  /* 0x0000003004047812 */ /* 0x000fc800078e7805 */
[----:B------:R-:W-:Y:S01]  /*e900*/  LEA R203, R205, R4, 0xe ;  /* 0x00000004cdcb7211 */ /* 0x000fe200078e70ff */
[----:B------:R-:W-:Y:S04]  /*e910*/  LDS R24, [R200+0x100] ;  /* 0x00010000c8187984 */ /* 0x000fe80000000800 */
[----:B------:R-:W-:Y:S04]  /*e920*/  LDS R26, [R200+0x900] ;  /* 0x00090000c81a7984 */ /* 0x000fe80000000800 */
[----:B------:R-:W-:Y:S04]  /*e930*/  LDS R20, [R200+0x180] ;  /* 0x00018000c8147984 */ /* 0x000fe80000000800 */
[----:B------:R-:W-:Y:S04]  /*e940*/  LDS R22, [R200+0x980] ;  /* 0x00098000c8167984 */ /* 0x000fe80000000800 */
[----:B------:R-:W-:Y:S04]  /*e950*/  LDSM.16.M88.4 R8, [R203+0x10000] ;  /* 0x01000000cb08783b */ /* 0x000fe80000000200 */
[----:B------:R-:W-:Y:S04]  /*e960*/  LDSM.16.M88.4 R4, [R203+0x10800] ;  /* 0x01080000cb04783b */ /* 0x000fe80000000200 */
[----:B------:R-:W-:Y:S04]  /*e970*/  LDSM.16.M88.4 R16, [R203+0x11000] ;  /* 0x01100000cb10783b */ /* 0x000fe80000000200 */
[----:B------:R-:W-:Y:S04]  /*e980*/  LDSM.16.M88.4 R12, [R203+0x11800] ;  /* 0x01180000cb0c783b */ /* 0x000fe80000000200 */
[----:B------:R-:W-:Y:S04]  /*e990*/  LDS R164, [R200+0x80] ;  /* 0x00008000c8a47984 */ /* 0x000fe80000000800 */
[----:B------:R-:W-:Y:S04]  /*e9a0*/  LDS R166, [R200+0x880] ;  /* 0x00088000c8a67984 */ /* 0x000fe80000000800 */
[----:B------:R-:W-:Y:S04]  /*e9b0*/  LDS R172, [R200] ;  /* 0x00000000c8ac7984 */ /* 0x000fe80000000800 */
[----:B------:R-:W-:Y:S04]  /*e9c0*/  LDS R174, [R200+0x800] ;  /* 0x00080000c8ae7984 */ /* 0x000fe80000000800 */
[----:B------:R-:W1:Y:S04]  /*e9d0*/  S2R R188, SR_TID.X ;  /* 0x0000000000bc7919 */ /* 0x000e680000002100 */
[----:B------:R-:W-:Y:S04]  /*e9e0*/  LDS R180, [R200+0x1000] ;  /* 0x00100000c8b47984 */ /* 0x000fe80000000800 */
[----:B------:R-:W-:Y:S04]  /*e9f0*/  LDS R182, [R200+0x1800] ;  /* 0x00180000c8b67984 */ /* 0x000fe80000000800 */
[----:B------:R-:W-:Y:S01]  /*ea00*/  LDS R190, [R200+0x4800] ;  /* 0x00480000c8be7984 */ /* 0x000fe20000000800 */
[C---:B-1----:R-:W-:Y:S01]  /*ea10*/  IMAD.SHL.U32 R189, R188.reuse, 0x2, RZ ;  /* 0x00000002bcbd7824 */ /* 0x042fe200078e00ff */
[----:B------:R-:W-:-:S05]  /*ea20*/  LOP3.LUT R188, R188, 0x7, RZ, 0xc0, !PT ;  /* 0x00000007bcbc7812 */ /* 0x000fca00078ec0ff */
[----:B------:R-:W-:-:S05]  /*ea30*/  IMAD R188, R188, 0x110, RZ ;  /* 0x00000110bcbc7824 */ /* 0x000fca00078e02ff */
[----:B------:R-:W-:-:S04]  /*ea40*/  LOP3.LUT R188, R188, 0x30, R189, 0x78, !PT ;  /* 0x00000030bcbc7812 */ /* 0x000fc800078e78bd */
[----:B------:R-:W-:-:S05]  /*ea50*/  LOP3.LUT R188, R188, 0x40, RZ, 0x3c, !PT ;  /* 0x00000040bcbc7812 */ /* 0x000fca00078e3cff */
[C---:B------:R-:W-:Y:S02]  /*ea60*/  IMAD R202, R205.reuse, 0x4000, R188 ;  /* 0x00004000cdca7824 */ /* 0x040fe400078e02bc */
[----:B------:R-:W-:Y:S01]  /*ea70*/  LDS R188, [R200+0x4000] ;  /* 0x00400000c8bc7984 */ /* 0x000fe20000000800 */
[----:B--2---:R-:W-:-:S05]  /*ea80*/  IMAD R3, R205, 0x8000, R3 ;  /* 0x00008000cd037824 */ /* 0x004fca00078e0203 */
[----:B------:R-:W-:Y:S04]  /*ea90*/  LDS R25, [R3+0x100] ;  /* 0x0001000003197984 */ /* 0x000fe80000000800 */
[----:B------:R-:W1:Y:S04]  /*eaa0*/  LDS R27, [R3+0x900] ;  /* 0x00090000031b7984 */ /* 0x000e680000000800 */
[----:B------:R-:W-:Y:S04]  /*eab0*/  LDS R21, [R3+0x180] ;  /* 0x0001800003157984 */ /* 0x000fe80000000800 */
[----:B------:R-:W2:Y:S04]  /*eac0*/  LDS R23, [R3+0x980] ;  /* 0x0009800003177984 */ /* 0x000ea80000000800 */
[----:B------:R-:W-:Y:S04]  /*ead0*/  LDS R165, [R3+0x80] ;  /* 0x0000800003a57984 */ /* 0x000fe80000000800 */
[----:B------:R-:W3:Y:S04]  /*eae0*/  LDS R167, [R3+0x880] ;  /* 0x0008800003a77984 */ /* 0x000ee80000000800 */
[----:B------:R-:W-:Y:S04]  /*eaf0*/  LDS R173, [R3] ;  /* 0x0000000003ad7984 */ /* 0x000fe80000000800 */
[----:B------:R-:W-:Y:S04]  /*eb00*/  LDS R175, [R3+0x800] ;  /* 0x0008000003af7984 */ /* 0x000fe80000000800 */
[----:B------:R-:W-:Y:S04]  /*eb10*/  LDS R181, [R3+0x1000] ;  /* 0x0010000003b57984 */ /* 0x000fe80000000800 */
[----:B------:R-:W-:Y:S04]  /*eb20*/  LDS R183, [R3+0x1800] ;  /* 0x0018000003b77984 */ /* 0x000fe80000000800 */
[----:B------:R-:W-:Y:S01]  /*eb30*/  LDS R189, [R3+0x4000] ;  /* 0x0040000003bd7984 */ /* 0x000fe20000000800 */
[----:B-1----:R-:W-:Y:S03]  /*eb40*/  HMMA.1688.F32.TF32 R28, R24, R8, R64 ;  /* 0x00000008181c723c */ /* 0x002fe60000081040 */
[----:B------:R-:W-:Y:S05]  /*eb50*/  LDS R191, [R3+0x4800] ;  /* 0x0048000003bf7984 */ /* 0x000fea0000000800 */
[-C--:B--2---:R-:W-:Y:S08]  /*eb60*/  HMMA.1688.F32.TF32 R168, R20, R4.reuse, R160 ;  /* 0x0000000414a8723c */ /* 0x084ff000000810a0 */
[----:B------:R-:W-:Y:S01]  /*eb70*/  HMMA.1688.F32.TF32 R32, R24, R4, R68 ;  /* 0x000000041820723c */ /* 0x000fe20000081044 */
[----:B------:R-:W-:Y:S07]  /*eb80*/  LDSM.16.M88.4 R68, [R203+0x13800] ;  /* 0x01380000cb44783b */ /* 0x000fee0000000200 */
[----:B------:R-:W-:Y:S01]  /*eb90*/  HMMA.1688.F32.TF32 R64, R20, R16, R92 ;  /* 0x000000101440723c */ /* 0x000fe2000008105c */
[----:B------:R-:W-:Y:S07]  /*eba0*/  LDSM.16.M88.4 R92, [R203+0x13000] ;  /* 0x01300000cb5c783b */ /* 0x000fee0000000200 */
[-C--:B------:R-:W-:Y:S01]  /*ebb0*/  HMMA.1688.F32.TF32 R132, R24, R12.reuse, R128 ;  /* 0x0000000c1884723c */ /* 0x080fe20000081080 */
[----:B------:R-:W1:Y:S07]  /*ebc0*/  LDSM.16.M88.4 R128, [R203+0x12000] ;  /* 0x01200000cb80783b */ /* 0x000e6e0000000200 */
[----:B------:R-:W-:Y:S01]  /*ebd0*/  HMMA.1688.F32.TF32 R160, R20, R12, R108 ;  /* 0x0000000c14a0723c */ /* 0x000fe2000008106c */
[----:B------:R-:W2:Y:S07]  /*ebe0*/  LDSM.16.M88.4 R108, [R203+0x12800] ;  /* 0x01280000cb6c783b */ /* 0x000eae0000000200 */
[-C--:B---3--:R-:W-:Y:S08]  /*ebf0*/  HMMA.1688.F32.TF32 R52, R164, R8.reuse, R52 ;  /* 0x00000008a434723c */ /* 0x088ff00000081034 */
[----:B------:R-:W-:Y:S08]  /*ec00*/  HMMA.1688.F32.TF32 R176, R20, R8, R176 ;  /* 0x0000000814b0723c */ /* 0x000ff000000810b0 */
[C---:B------:R-:W-:Y:S08]  /*ec10*/  HMMA.1688.F32.TF32 R56, R164.reuse, R4, R56 ;  /* 0x00000004a438723c */ /* 0x040ff00000081038 */
[C---:B------:R-:W-:Y:S08]  /*ec20*/  HMMA.1688.F32.TF32 R60, R164.reuse, R16, R60 ;  /* 0x00000010a43c723c */ /* 0x040ff0000008103c */
[C---:B------:R-:W-:Y:S08]  /*ec30*/  HMMA.1688.F32.TF32 R152, R164.reuse, R12, R152 ;  /* 0x0000000ca498723c */ /* 0x040ff00000081098 */
[C---:B-1----:R-:W-:Y:S08]  /*ec40*/  HMMA.1688.F32.TF32 R148, R164.reuse, R128, R148 ;  /* 0x00000080a494723c */ /* 0x042ff00000081094 */
[C---:B--2---:R-:W-:Y:S08]  /*ec50*/  HMMA.1688.F32.TF32 R144, R164.reuse, R108, R144 ;  /* 0x0000006ca490723c */ /* 0x044ff00000081090 */
[C---:B------:R-:W-:Y:S08]  /*ec60*/  HMMA.1688.F32.TF32 R140, R164.reuse, R92, R140 ;  /* 0x0000005ca48c723c */ /* 0x040ff0000008108c */
[----:B------:R-:W-:Y:S01]  /*ec70*/  HMMA.1688.F32.TF32 R136, R164, R68, R136 ;  /* 0x00000044a488723c */ /* 0x000fe20000081088 */
[----:B------:R-:W-:Y:S04]  /*ec80*/  LDS R164, [R200+0x1080] ;  /* 0x00108000c8a47984 */ /* 0x000fe80000000800 */
[----:B------:R-:W-:Y:S03]  /*ec90*/  LDS R166, [R200+0x1880] ;  /* 0x00188000c8a67984 */ /* 0x000fe60000000800 */
[C---:B------:R-:W-:Y:S01]  /*eca0*/  HMMA.1688.F32.TF32 R112, R20.reuse, R128, R112 ;  /* 0x000000801470723c */ /* 0x040fe20000081070 */
[----:B------:R-:W-:Y:S04]  /*ecb0*/  LDS R165, [R3+0x1080] ;  /* 0x0010800003a57984 */ /* 0x000fe80000000800 */
[----:B------:R-:W1:Y:S03]  /*ecc0*/  LDS R167, [R3+0x1880] ;  /* 0x0018800003a77984 */ /* 0x000e660000000800 */
[C---:B------:R-:W-:Y:S08]  /*ecd0*/  HMMA.1688.F32.TF32 R116, R20.reuse, R108, R116 ;  /* 0x0000006c1474723c */ /* 0x040ff00000081074 */
[----:B------:R-:W-:Y:S08]  /*ece0*/  HMMA.1688.F32.TF32 R120, R20, R92, R120 ;  /* 0x0000005c1478723c */ /* 0x000ff00000081078 */
[C---:B------:R-:W-:Y:S08]  /*ecf0*/  HMMA.1688.F32.TF32 R72, R24.reuse, R16, R72 ;  /* 0x000000101848723c */ /* 0x040ff00000081048 */
[C---:B------:R-:W-:Y:S08]  /*ed00*/  HMMA.1688.F32.TF32 R104, R24.reuse, R128, R104 ;  /* 0x000000801868723c */ /* 0x040ff00000081068 */
[C---:B------:R-:W-:Y:S08]  /*ed10*/  HMMA.1688.F32.TF32 R100, R24.reuse, R108, R100 ;  /* 0x0000006c1864723c */ /* 0x040ff00000081064 */
[----:B------:R-:W-:Y:S08]  /*ed20*/  HMMA.1688.F32.TF32 R96, R24, R92, R96 ;  /* 0x0000005c1860723c */ /* 0x000ff00000081060 */
[-C--:B------:R-:W-:Y:S01]  /*ed30*/  HMMA.1688.F32.TF32 R20, R20, R68.reuse, R124 ;  /* 0x000000441414723c */ /* 0x080fe2000008107c */
[----:B------:R-:W-:Y:S04]  /*ed40*/  LDS R124, [R200+0x1100] ;  /* 0x00110000c87c7984 */ /* 0x000fe80000000800 */
[----:B------:R-:W-:Y:S03]  /*ed50*/  LDS R126, [R200+0x1900] ;  /* 0x00190000c87e7984 */ /* 0x000fe60000000800 */
[----:B------:R-:W-:Y:S01]  /*ed60*/  HMMA.1688.F32.TF32 R24, R24, R68, R88 ;  /* 0x000000441818723c */ /* 0x000fe20000081058 */
[----:B------:R-:W-:Y:S04]  /*ed70*/  LDS R125, [R3+0x1100] ;  /* 0x00110000037d7984 */ /* 0x000fe80000000800 */
[----:B------:R-:W2:Y:S04]  /*ed80*/  LDS R127, [R3+0x1900] ;  /* 0x00190000037f7984 */ /* 0x000ea80000000800 */
[----:B------:R-:W-:Y:S04]  /*ed90*/  LDS R88, [R200+0x1180] ;  /* 0x00118000c8587984 */ /* 0x000fe80000000800 */
[----:B------:R-:W-:Y:S04]  /*eda0*/  LDS R90, [R200+0x1980] ;  /* 0x00198000c85a7984 */ /* 0x000fe80000000800 */
[----:B------:R-:W-:Y:S04]  /*edb0*/  LDS R89, [R3+0x1180] ;  /* 0x0011800003597984 */ /* 0x000fe80000000800 */
[----:B------:R-:W3:Y:S01]  /*edc0*/  LDS R91, [R3+0x1980] ;  /* 0x00198000035b7984 */ /* 0x000ee20000000800 */
[C---:B------:R-:W-:Y:S08]  /*edd0*/  HMMA.1688.F32.TF32 R48, R172.reuse, R128, R48 ;  /* 0x00000080ac30723c */ /* 0x040ff00000081030 */
[C---:B------:R-:W-:Y:S08]  /*ede0*/  HMMA.1688.F32.TF32 R40, R172.reuse, R16, R40 ;  /* 0x00000010ac28723c */ /* 0x040ff00000081028 */
[C---:B------:R-:W-:Y:S08]  /*edf0*/  HMMA.1688.F32.TF32 R76, R172.reuse, R8, R76 ;  /* 0x00000008ac4c723c */ /* 0x040ff0000008104c */
[C---:B------:R-:W-:Y:S08]  /*ee00*/  HMMA.1688.F32.TF32 R36, R172.reuse, R4, R36 ;  /* 0x00000004ac24723c */ /* 0x040ff00000081024 */
[C---:B------:R-:W-:Y:S08]  /*ee10*/  HMMA.1688.F32.TF32 R44, R172.reuse, R12, R44 ;  /* 0x0000000cac2c723c */ /* 0x040ff0000008102c */
[C---:B------:R-:W-:Y:S08]  /*ee20*/  HMMA.1688.F32.TF32 R80, R172.reuse, R108, R80 ;  /* 0x0000006cac50723c */ /* 0x040ff00000081050 */
[C---:B------:R-:W-:Y:S08]  /*ee30*/  HMMA.1688.F32.TF32 R84, R172.reuse, R92, R84 ;  /* 0x0000005cac54723c */ /* 0x040ff00000081054 */
[----:B------:R-:W-:Y:S08]  /*ee40*/  HMMA.1688.F32.TF32 R156, R172, R68, R156 ;  /* 0x00000044ac9c723c */ /* 0x000ff0000008109c */
[----:B------:R-:W-:Y:S08]  /*ee50*/  HMMA.1688.F32.TF32 R172, R180, R130, R48 ;  /* 0x00000082b4ac723c */ /* 0x000ff00000081030 */
[C---:B-1----:R-:W-:Y:S08]  /*ee60*/  HMMA.1688.F32.TF32 R52, R164.reuse, R10, R52 ;  /* 0x0000000aa434723c */ /* 0x042ff00000081034 */
[C---:B------:R-:W-:Y:S08]  /*ee70*/  HMMA.1688.F32.TF32 R56, R164.reuse, R6, R56 ;  /* 0x00000006a438723c */ /* 0x040ff00000081038 */
[C---:B------:R-:W-:Y:S08]  /*ee80*/  HMMA.1688.F32.TF32 R60, R164.reuse, R18, R60 ;  /* 0x00000012a43c723c */ /* 0x040ff0000008103c */
[C---:B------:R-:W-:Y:S08]  /*ee90*/  HMMA.1688.F32.TF32 R152, R164.reuse, R14, R152 ;  /* 0x0000000ea498723c */ /* 0x040ff00000081098 */
[C---:B------:R-:W-:Y:S08]  /*eea0*/  HMMA.1688.F32.TF32 R148, R164.reuse, R130, R148 ;  /* 0x00000082a494723c */ /* 0x040ff00000081094 */
[C---:B------:R-:W-:Y:S08]  /*eeb0*/  HMMA.1688.F32.TF32 R144, R164.reuse, R110, R144 ;  /* 0x0000006ea490723c */ /* 0x040ff00000081090 */
[C---:B------:R-:W-:Y:S08]  /*eec0*/  HMMA.1688.F32.TF32 R140, R164.reuse, R94, R140 ;  /* 0x0000005ea48c723c */ /* 0x040ff0000008108c */
[----:B------:R-:W-:Y:S08]  /*eed0*/  HMMA.1688.F32.TF32 R136, R164, R70, R136 ;  /* 0x00000046a488723c */ /* 0x000ff00000081088 */
[C---:B--2---:R-:W-:Y:S01]  /*eee0*/  HMMA.1688.F32.TF32 R48, R124.reuse, R10, R28 ;  /* 0x0000000a7c30723c */ /* 0x044fe2000008101c */
[----:B------:R-:W-:Y:S04]  /*eef0*/  LDS R28, [R200+0x2180] ;  /* 0x00218000c81c7984 */ /* 0x000fe80000000800 */
[----:B------:R-:W-:Y:S03]  /*ef00*/  LDS R30, [R200+0x2980] ;  /* 0x00298000c81e7984 */ /* 0x000fe60000000800 */
[C---:B------:R-:W-:Y:S01]  /*ef10*/  HMMA.1688.F32.TF32 R164, R124.reuse, R6, R32 ;  /* 0x000000067ca4723c */ /* 0x040fe20000081020 */
        /* <DEDUP_REMOVED lines=8> */
[C---:B------:R-:W-:Y:S08]  /*efa0*/  HMMA.1688.F32.TF32 R104, R124.reuse, R130, R104 ;  /* 0x000000827c68723c */ /* 0x040ff00000081068 */
[C---:B------:R-:W-:Y:S08]  /*efb0*/  HMMA.1688.F32.TF32 R100, R124.reuse, R110, R100 ;  /* 0x0000006e7c64723c */ /* 0x040ff00000081064 */
[C---:B------:R-:W-:Y:S08]  /*efc0*/  HMMA.1688.F32.TF32 R96, R124.reuse, R94, R96 ;  /* 0x0000005e7c60723c */ /* 0x040ff00000081060 */
[----:B------:R-:W-:Y:S08]  /*efd0*/  HMMA.1688.F32.TF32 R24, R124, R70, R24 ;  /* 0x000000467c18723c */ /* 0x000ff00000081018 */
[-C--:B------:R-:W-:Y:S08]  /*efe0*/  HMMA.1688.F32.TF32 R40, R180, R18.reuse, R40 ;  /* 0x00000012b428723c */ /* 0x080ff00000081028 */
[C---:B---3--:R-:W-:Y:S01]  /*eff0*/  HMMA.1688.F32.TF32 R124, R88.reuse, R18, R64 ;  /* 0x00000012587c723c */ /* 0x048fe20000081040 */
[----:B------:R-:W1:Y:S07]  /*f000*/  LDSM.16.M88.4 R16, [R202+0x11000] ;  /* 0x01100000ca10783b */ /* 0x000e6e0000000200 */
[----:B------:R-:W-:Y:S08]  /*f010*/  HMMA.1688.F32.TF32 R184, R88, R10, R176 ;  /* 0x0000000a58b8723c */ /* 0x000ff000000810b0 */
[C---:B------:R-:W-:Y:S08]  /*f020*/  HMMA.1688.F32.TF32 R36, R180.reuse, R6, R36 ;  /* 0x00000006b424723c */ /* 0x040ff00000081024 */
[----:B------:R-:W-:Y:S08]  /*f030*/  HMMA.1688.F32.TF32 R156, R180, R70, R156 ;  /* 0x00000046b49c723c */ /* 0x000ff0000008109c */
[C---:B------:R-:W-:Y:S01]  /*f040*/  HMMA.1688.F32.TF32 R176, R88.reuse, R6, R168 ;  /* 0x0000000658b0723c */ /* 0x040fe200000810a8 */
[----:B------:R-:W-:Y:S04]  /*f050*/  LDS R168, [R200+0x2080] ;  /* 0x00208000c8a87984 */ /* 0x000fe80000000800 */
[----:B------:R-:W-:Y:S03]  /*f060*/  LDS R170, [R200+0x2880] ;  /* 0x00288000c8aa7984 */ /* 0x000fe60000000800 */
[----:B------:R-:W-:Y:S01]  /*f070*/  HMMA.1688.F32.TF32 R20, R88, R70, R20 ;  /* 0x000000465814723c */ /* 0x000fe20000081014 */
[----:B------:R-:W-:Y:S04]  /*f080*/  LDS R169, [R3+0x2080] ;  /* 0x0020800003a97984 */ /* 0x000fe80000000800 */
[----:B------:R-:W-:Y:S03]  /*f090*/  LDS R171, [R3+0x2880] ;  /* 0x0028800003ab7984 */ /* 0x000fe60000000800 */
[C---:B------:R-:W-:Y:S01]  /*f0a0*/  HMMA.1688.F32.TF32 R76, R180.reuse, R10, R76 ;  /* 0x0000000ab44c723c */ /* 0x040fe2000008104c */
[----:B------:R-:W2:Y:S04]  /*f0b0*/  LDSM.16.M88.4 R4, [R202+0x10800] ;  /* 0x01080000ca04783b */ /* 0x000ea80000000200 */
[----:B------:R-:W3:Y:S03]  /*f0c0*/  LDSM.16.M88.4 R8, [R202+0x10000] ;  /* 0x01000000ca08783b */ /* 0x000ee60000000200 */
[C---:B------:R-:W-:Y:S08]  /*f0d0*/  HMMA.1688.F32.TF32 R44, R180.reuse, R14, R44 ;  /* 0x0000000eb42c723c */ /* 0x040ff0000008102c */
[C---:B------:R-:W-:Y:S08]  /*f0e0*/  HMMA.1688.F32.TF32 R80, R180.reuse, R110, R80 ;  /* 0x0000006eb450723c */ /* 0x040ff00000081050 */
[----:B------:R-:W-:Y:S01]  /*f0f0*/  HMMA.1688.F32.TF32 R84, R180, R94, R84 ;  /* 0x0000005eb454723c */ /* 0x000fe20000081054 */
[----:B------:R-:W-:Y:S04]  /*f100*/  LDS R180, [R200+0x2000] ;  /* 0x00200000c8b47984 */ /* 0x000fe80000000800 */
[----:B------:R-:W-:Y:S03]  /*f110*/  LDS R182, [R200+0x2800] ;  /* 0x00280000c8b67984 */ /* 0x000fe60000000800 */
[C---:B------:R-:W-:Y:S01]  /*f120*/  HMMA.1688.F32.TF32 R160, R88.reuse, R14, R160 ;  /* 0x0000000e58a0723c */ /* 0x040fe200000810a0 */
[----:B------:R-:W4:Y:S04]  /*f130*/  LDSM.16.M88.4 R12, [R202+0x11800] ;  /* 0x01180000ca0c783b */ /* 0x000f280000000200 */
[----:B------:R-:W-:Y:S03]  /*f140*/  LDS R181, [R3+0x2000] ;  /* 0x0020000003b57984 */ /* 0x000fe60000000800 */
[C---:B------:R-:W-:Y:S01]  /*f150*/  HMMA.1688.F32.TF32 R112, R88.reuse, R130, R112 ;  /* 0x000000825870723c */ /* 0x040fe20000081070 */
[----:B------:R-:W-:Y:S07]  /*f160*/  LDS R183, [R3+0x2800] ;  /* 0x0028000003b77984 */ /* 0x000fee0000000800 */
[C---:B------:R-:W-:Y:S01]  /*f170*/  HMMA.1688.F32.TF32 R116, R88.reuse, R110, R116 ;  /* 0x0000006e5874723c */ /* 0x040fe20000081074 */
[----:B------:R-:W-:Y:S07]  /*f180*/  LDSM.16.M88.4 R108, [R202+0x12800] ;  /* 0x01280000ca6c783b */ /* 0x000fee0000000200 */
[----:B------:R-:W-:Y:S01]  /*f190*/  HMMA.1688.F32.TF32 R120, R88, R94, R120 ;  /* 0x0000005e5878723c */ /* 0x000fe20000081078 */
[----:B------:R-:W-:Y:S04]  /*f1a0*/  LDSM.16.M88.4 R92, [R202+0x13000] ;  /* 0x01300000ca5c783b */ /* 0x000fe80000000200 */
[----:B------:R-:W-:Y:S03]  /*f1b0*/  LDSM.16.M88.4 R88, [R202+0x13800] ;  /* 0x01380000ca58783b */ /* 0x000fe60000000200 */
[----:B-1----:R-:W-:Y:S01]  /*f1c0*/  HMMA.1688.F32.TF32 R68, R28, R16, R124 ;  /* 0x000000101c44723c */ /* 0x002fe2000008107c */
[----:B------:R-:W1:Y:S07]  /*f1d0*/  LDSM.16.M88.4 R124, [R202+0x12000] ;  /* 0x01200000ca7c783b */ /* 0x000e6e0000000200 */
[C---:B--2---:R-:W-:Y:S08]  /*f1e0*/  HMMA.1688.F32.TF32 R64, R168.reuse, R4, R56 ;  /* 0x00000004a840723c */ /* 0x044ff00000081038 */
[----:B---3--:R-:W-:Y:S08]  /*f1f0*/  HMMA.1688.F32.TF32 R52, R168, R8, R52 ;  /* 0x00000008a834723c */ /* 0x008ff00000081034 */
[----:B------:R-:W-:Y:S01]  /*f200*/  HMMA.1688.F32.TF32 R56, R32, R4, R164 ;  /* 0x000000042038723c */ /* 0x000fe200000810a4 */
[----:B------:R-:W-:Y:S04]  /*f210*/  LDS R164, [R200+0x3080] ;  /* 0x00308000c8a47984 */ /* 0x000fe80000000800 */
[----:B------:R-:W-:Y:S03]  /*f220*/  LDS R166, [R200+0x3880] ;  /* 0x00388000c8a67984 */ /* 0x000fe60000000800 */
[C---:B------:R-:W-:Y:S01]  /*f230*/  HMMA.1688.F32.TF32 R60, R168.reuse, R16, R60 ;  /* 0x00000010a83c723c */ /* 0x040fe2000008103c */
[----:B------:R-:W-:Y:S04]  /*f240*/  LDS R165, [R3+0x3080] ;  /* 0x0030800003a57984 */ /* 0x000fe80000000800 */
[----:B------:R-:W-:Y:S03]  /*f250*/  LDS R167, [R3+0x3880] ;  /* 0x0038800003a77984 */ /* 0x000fe60000000800 */
[C---:B----4-:R-:W-:Y:S08]  /*f260*/  HMMA.1688.F32.TF32 R152, R168.reuse, R12, R152 ;  /* 0x0000000ca898723c */ /* 0x050ff00000081098 */
[C---:B-1----:R-:W-:Y:S08]  /*f270*/  HMMA.1688.F32.TF32 R148, R168.reuse, R124, R148 ;  /* 0x0000007ca894723c */ /* 0x042ff00000081094 */
[C---:B------:R-:W-:Y:S08]  /*f280*/  HMMA.1688.F32.TF32 R144, R168.reuse, R108, R144 ;  /* 0x0000006ca890723c */ /* 0x040ff00000081090 */
[C---:B------:R-:W-:Y:S08]  /*f290*/  HMMA.1688.F32.TF32 R140, R168.reuse, R92, R140 ;  /* 0x0000005ca88c723c */ /* 0x040ff0000008108c */
[----:B------:R-:W-:Y:S01]  /*f2a0*/  HMMA.1688.F32.TF32 R136, R168, R88, R136 ;  /* 0x00000058a888723c */ /* 0x000fe20000081088 */
[----:B------:R-:W-:Y:S04]  /*f2b0*/  LDS R168, [R200+0x3000] ;  /* 0x00300000c8a87984 */ /* 0x000fe80000000800 */
[----:B------:R-:W-:Y:S03]  /*f2c0*/  LDS R170, [R200+0x3800] ;  /* 0x00380000c8aa7984 */ /* 0x000fe60000000800 */
[-C--:B------:R-:W-:Y:S01]  /*f2d0*/  HMMA.1688.F32.TF32 R48, R32, R8.reuse, R48 ;  /* 0x000000082030723c */ /* 0x080fe20000081030 */
[----:B------:R-:W-:Y:S04]  /*f2e0*/  LDS R169, [R3+0x3000] ;  /* 0x0030000003a97984 */ /* 0x000fe80000000800 */
[----:B------:R-:W1:Y:S03]  /*f2f0*/  LDS R171, [R3+0x3800] ;  /* 0x0038000003ab7984 */ /* 0x000e660000000800 */
[C---:B------:R-:W-:Y:S08]  /*f300*/  HMMA.1688.F32.TF32 R184, R28.reuse, R8, R184 ;  /* 0x000000081cb8723c */ /* 0x040ff000000810b8 */
[----:B------:R-:W-:Y:S08]  /*f310*/  HMMA.1688.F32.TF32 R176, R28, R4, R176 ;  /* 0x000000041cb0723c */ /* 0x000ff000000810b0 */
[C---:B------:R-:W-:Y:S08]  /*f320*/  HMMA.1688.F32.TF32 R72, R32.reuse, R16, R72 ;  /* 0x000000102048723c */ /* 0x040ff00000081048 */
[-C--:B------:R-:W-:Y:S08]  /*f330*/  HMMA.1688.F32.TF32 R132, R32, R12.reuse, R132 ;  /* 0x0000000c2084723c */ /* 0x080ff00000081084 */
[----:B------:R-:W-:Y:S08]  /*f340*/  HMMA.1688.F32.TF32 R128, R28, R12, R160 ;  /* 0x0000000c1c80723c */ /* 0x000ff000000810a0 */
[C---:B------:R-:W-:Y:S08]  /*f350*/  HMMA.1688.F32.TF32 R104, R32.reuse, R124, R104 ;  /* 0x0000007c2068723c */ /* 0x040ff00000081068 */
[C---:B------:R-:W-:Y:S08]  /*f360*/  HMMA.1688.F32.TF32 R100, R32.reuse, R108, R100 ;  /* 0x0000006c2064723c */ /* 0x040ff00000081064 */
[C---:B------:R-:W-:Y:S08]  /*f370*/  HMMA.1688.F32.TF32 R96, R32.reuse, R92, R96 ;  /* 0x0000005c2060723c */ /* 0x040ff00000081060 */
[----:B------:R-:W-:Y:S01]  /*f380*/  HMMA.1688.F32.TF32 R24, R32, R88, R24 ;  /* 0x000000582018723c */ /* 0x000fe20000081018 */
[----:B------:R-:W-:Y:S04]  /*f390*/  LDS R32, [R200+0x3100] ;  /* 0x00310000c8207984 */ /* 0x000fe80000000800 */
[----:B------:R-:W-:Y:S03]  /*f3a0*/  LDS R34, [R200+0x3900] ;  /* 0x00390000c8227984 */ /* 0x000fe60000000800 */
[C---:B------:R-:W-:Y:S01]  /*f3b0*/  HMMA.1688.F32.TF32 R112, R28.reuse, R124, R112 ;  /* 0x0000007c1c70723c */ /* 0x040fe20000081070 */
[----:B------:R-:W-:Y:S04]  /*f3c0*/  LDS R33, [R3+0x3100] ;  /* 0x0031000003217984 */ /* 0x000fe80000000800 */
[----:B------:R-:W2:Y:S03]  /*f3d0*/  LDS R35, [R3+0x3900] ;  /* 0x0039000003237984 */ /* 0x000ea60000000800 */
[C---:B------:R-:W-:Y:S08]  /*f3e0*/  HMMA.1688.F32.TF32 R116, R28.reuse, R108, R116 ;  /* 0x0000006c1c74723c */ /* 0x040ff00000081074 */
[C---:B------:R-:W-:Y:S08]  /*f3f0*/  HMMA.1688.F32.TF32 R120, R28.reuse, R92, R120 ;  /* 0x0000005c1c78723c */ /* 0x040ff00000081078 */
[----:B------:R-:W-:Y:S01]  /*f400*/  HMMA.1688.F32.TF32 R20, R28, R88, R20 ;  /* 0x000000581c14723c */ /* 0x000fe20000081014 */
        /* <DEDUP_REMOVED lines=12> */
[----:B-1----:R-:W-:Y:S08]  /*f4d0*/  HMMA.1688.F32.TF32 R180, R168, R126, R160 ;  /* 0x0000007ea8b4723c */ /* 0x002ff000000810a0 */
        /* <DEDUP_REMOVED lines=18> */
[-C--:B------:R-:W-:Y:S01]  /*f600*/  HMMA.1688.F32.TF32 R160, R32, R6.reuse, R56 ;  /* 0x0000000620a0723c */ /* 0x080fe20000081038 */
[----:B------:R-:W-:Y:S04]  /*f610*/  LDS R49, [R3+0x4100] ;  /* 0x0041000003317984 */ /* 0x000fe80000000800 */
[----:B------:R-:W-:Y:S03]  /*f620*/  LDS R51, [R3+0x4900] ;  /* 0x0049000003337984 */ /* 0x000fe60000000800 */
[----:B---3--:R-:W-:Y:S01]  /*f630*/  HMMA.1688.F32.TF32 R196, R28, R6, R176 ;  /* 0x000000061cc4723c */ /* 0x008fe200000810b0 */
[----:B------:R-:W1:Y:S04]  /*f640*/  LDSM.16.M88.4 R4, [R203+0x10880] ;  /* 0x01088000cb04783b */ /* 0x000e680000000200 */
[----:B------:R-:W-:Y:S03]  /*f650*/  LDS R176, [R200+0x4080] ;  /* 0x00408000c8b07984 */ /* 0x000fe60000000800 */
[C---:B------:R-:W-:Y:S01]  /*f660*/  HMMA.1688.F32.TF32 R100, R32.reuse, R110, R100 ;  /* 0x0000006e2064723c */ /* 0x040fe20000081064 */
[----:B------:R-:W-:Y:S04]  /*f670*/  LDS R178, [R200+0x4880] ;  /* 0x00488000c8b27984 */ /* 0x000fe80000000800 */
[----:B------:R-:W-:Y:S03]  /*f680*/  LDS R177, [R3+0x4080] ;  /* 0x0040800003b17984 */ /* 0x000fe60000000800 */
[----:B------:R-:W-:Y:S01]  /*f690*/  HMMA.1688.F32.TF32 R96, R32, R94, R96 ;  /* 0x0000005e2060723c */ /* 0x000fe20000081060 */
[----:B------:R-:W-:Y:S07]  /*f6a0*/  LDS R179, [R3+0x4880] ;  /* 0x0048800003b37984 */ /* 0x000fee0000000800 */
[C---:B------:R-:W-:Y:S01]  /*f6b0*/  HMMA.1688.F32.TF32 R192, R28.reuse, R10, R184 ;  /* 0x0000000a1cc0723c */ /* 0x040fe200000810b8 */
[----:B------:R-:W2:Y:S07]  /*f6c0*/  LDSM.16.M88.4 R8, [R203+0x10080] ;  /* 0x01008000cb08783b */ /* 0x000eae0000000200 */
[----:B------:R-:W-:Y:S01]  /*f6d0*/  HMMA.1688.F32.TF32 R168, R28, R110, R116 ;  /* 0x0000006e1ca8723c */ /* 0x000fe20000081074 */
[----:B------:R-:W3:Y:S04]  /*f6e0*/  LDSM.16.M88.4 R108, [R203+0x11880] ;  /* 0x01188000cb6c783b */ /* 0x000ee80000000200 */
[----:B------:R-:W-:Y:S03]  /*f6f0*/  LDSM.16.M88.4 R116, [R203+0x12880] ;  /* 0x01288000cb74783b */ /* 0x000fe60000000200 */
        /* <DEDUP_REMOVED lines=8> */
[----:B------:R-:W4:Y:S03]  /*f780*/  LDS R35, [R3+0x4980] ;  /* 0x0049800003237984 */ /* 0x000f260000000800 */
[C---:B------:R-:W-:Y:S01]  /*f790*/  HMMA.1688.F32.TF32 R172, R28.reuse, R126, R112 ;  /* 0x0000007e1cac723c */ /* 0x040fe20000081070 */
[----:B------:R-:W5:Y:S04]  /*f7a0*/  LDSM.16.M88.4 R12, [R203+0x11080] ;  /* 0x01108000cb0c783b */ /* 0x000f680000000200 */
[----:B------:R-:W3:Y:S03]  /*f7b0*/  LDSM.16.M88.4 R112, [R203+0x12080] ;  /* 0x01208000cb70783b */ /* 0x000ee60000000200 */
[C---:B------:R-:W-:Y:S01]  /*f7c0*/  HMMA.1688.F32.TF32 R92, R28.reuse, R94, R120 ;  /* 0x0000005e1c5c723c */ /* 0x040fe20000081078 */
[----:B------:R-:W3:Y:S04]  /*f7d0*/  LDSM.16.M88.4 R120, [R203+0x13080] ;  /* 0x01308000cb78783b */ /* 0x000ee80000000200 */
[----:B------:R-:W3:Y:S03]  /*f7e0*/  LDSM.16.M88.4 R124, [R203+0x13880] ;  /* 0x01388000cb7c783b */ /* 0x000ee60000000200 */
[C---:B------:R-:W-:Y:S08]  /*f7f0*/  HMMA.1688.F32.TF32 R16, R28.reuse, R18, R68 ;  /* 0x000000121c10723c */ /* 0x040ff00000081044 */
[----:B------:R-:W-:Y:S08]  /*f800*/  HMMA.1688.F32.TF32 R88, R28, R90, R20 ;  /* 0x0000005a1c58723c */ /* 0x000ff00000081014 */
[C---:B-1----:R-:W-:Y:S08]  /*f810*/  HMMA.1688.F32.TF32 R68, R48.reuse, R4, R160 ;  /* 0x000000043044723c */ /* 0x042ff000000810a0 */
[----:B--2---:R-:W-:Y:S08]  /*f820*/  HMMA.1688.F32.TF32 R20, R48, R8, R164 ;  /* 0x000000083014723c */ /* 0x004ff000000810a4 */
[----:B------:R-:W-:Y:S08]  /*f830*/  HMMA.1688.F32.TF32 R56, R176, R4, R64 ;  /* 0x00000004b038723c */ /* 0x000ff00000081040 */
[----:B---3--:R-:W-:Y:S08]  /*f840*/  HMMA.1688.F32.TF32 R160, R188, R108, R44 ;  /* 0x0000006cbca0723c */ /* 0x008ff0000008102c */
[C---:B----4-:R-:W-:Y:S08]  /*f850*/  HMMA.1688.F32.TF32 R192, R32.reuse, R8, R192 ;  /* 0x0000000820c0723c */ /* 0x050ff000000810c0 */
[C---:B------:R-:W-:Y:S08]  /*f860*/  HMMA.1688.F32.TF32 R164, R32.reuse, R4, R196 ;  /* 0x0000000420a4723c */ /* 0x040ff000000810c4 */
[C---:B-----5:R-:W-:Y:S08]  /*f870*/  HMMA.1688.F32.TF32 R16, R32.reuse, R12, R16 ;  /* 0x0000000c2010723c */ /* 0x060ff00000081010 */
[C---:B------:R-:W-:Y:S08]  /*f880*/  HMMA.1688.F32.TF32 R28, R32.reuse, R108, R184 ;  /* 0x0000006c201c723c */ /* 0x040ff000000810b8 */
[C---:B------:R-:W-:Y:S08]  /*f890*/  HMMA.1688.F32.TF32 R172, R32.reuse, R112, R172 ;  /* 0x0000007020ac723c */ /* 0x040ff000000810ac */
[C---:B------:R-:W-:Y:S08]  /*f8a0*/  HMMA.1688.F32.TF32 R168, R32.reuse, R116, R168 ;  /* 0x0000007420a8723c */ /* 0x040ff000000810a8 */
[C---:B------:R-:W-:Y:S01]  /*f8b0*/  HMMA.1688.F32.TF32 R64, R32.reuse, R120, R92 ;  /* 0x000000782040723c */ /* 0x040fe2000008105c */
[----:B------:R-:W-:Y:S04]  /*f8c0*/  LDS R92, [R200+0x5100] ;  /* 0x00510000c85c7984 */ /* 0x000fe80000000800 */
[----:B------:R-:W-:Y:S03]  /*f8d0*/  LDS R94, [R200+0x5900] ;  /* 0x00590000c85e7984 */ /* 0x000fe60000000800 */
[----:B------:R-:W-:Y:S01]  /*f8e0*/  HMMA.1688.F32.TF32 R44, R32, R124, R88 ;  /* 0x0000007c202c723c */ /* 0x000fe20000081058 */
[----:B------:R-:W-:Y:S04]  /*f8f0*/  LDS R88, [R200+0x5000] ;  /* 0x00500000c8587984 */ /* 0x000fe80000000800 */
[----:B------:R-:W-:Y:S03]  /*f900*/  LDS R90, [R200+0x5800] ;  /* 0x00580000c85a7984 */ /* 0x000fe60000000800 */
[C---:B------:R-:W-:Y:S01]  /*f910*/  HMMA.1688.F32.TF32 R72, R48.reuse, R12, R72 ;  /* 0x0000000c3048723c */ /* 0x040fe20000081048 */
[----:B------:R-:W-:Y:S04]  /*f920*/  LDS R89, [R3+0x5000] ;  /* 0x0050000003597984 */ /* 0x000fe80000000800 */
[----:B------:R-:W1:Y:S03]  /*f930*/  LDS R91, [R3+0x5800] ;  /* 0x00580000035b7984 */ /* 0x000e660000000800 */
[C---:B------:R-:W-:Y:S01]  /*f940*/  HMMA.1688.F32.TF32 R128, R48.reuse, R108, R132 ;  /* 0x0000006c3080723c */ /* 0x040fe20000081084 */
[----:B------:R-:W-:Y:S04]  /*f950*/  LDS R32, [R200+0x5080] ;  /* 0x00508000c8207984 */ /* 0x000fe80000000800 */
[----:B------:R-:W-:Y:S03]  /*f960*/  LDS R34, [R200+0x5880] ;  /* 0x00588000c8227984 */ /* 0x000fe60000000800 */
[C---:B------:R-:W-:Y:S01]  /*f970*/  HMMA.1688.F32.TF32 R104, R48.reuse, R112, R104 ;  /* 0x000000703068723c */ /* 0x040fe20000081068 */
[----:B------:R-:W-:Y:S04]  /*f980*/  LDS R33, [R3+0x5080] ;  /* 0x0050800003217984 */ /* 0x000fe80000000800 */
[----:B------:R-:W2:Y:S03]  /*f990*/  LDS R35, [R3+0x5880] ;  /* 0x0058800003237984 */ /* 0x000ea60000000800 */
[C---:B------:R-:W-:Y:S01]  /*f9a0*/  HMMA.1688.F32.TF32 R100, R48.reuse, R116, R100 ;  /* 0x000000743064723c */ /* 0x040fe20000081064 */
[----:B------:R-:W-:Y:S04]  /*f9b0*/  LDS R93, [R3+0x5100] ;  /* 0x00510000035d7984 */ /* 0x000fe80000000800 */
[----:B------:R-:W3:Y:S03]  /*f9c0*/  LDS R95, [R3+0x5900] ;  /* 0x00590000035f7984 */ /* 0x000ee60000000800 */
[C---:B------:R-:W-:Y:S08]  /*f9d0*/  HMMA.1688.F32.TF32 R96, R48.reuse, R120, R96 ;  /* 0x000000783060723c */ /* 0x040ff00000081060 */
[----:B------:R-:W-:Y:S01]  /*f9e0*/  HMMA.1688.F32.TF32 R24, R48, R124, R24 ;  /* 0x0000007c3018723c */ /* 0x000fe20000081018 */
[----:B------:R-:W-:Y:S04]  /*f9f0*/  LDS R48, [R200+0x5180] ;  /* 0x00518000c8307984 */ /* 0x000fe80000000800 */
[----:B------:R-:W-:Y:S04]  /*fa00*/  LDS R50, [R200+0x5980] ;  /* 0x00598000c8327984 */ /* 0x000fe80000000800 */
[----:B------:R-:W-:Y:S04]  /*fa10*/  LDS R49, [R3+0x5180] ;  /* 0x0051800003317984 */ /* 0x000fe80000000800 */
[----:B------:R-:W4:Y:S01]  /*fa20*/  LDS R51, [R3+0x5980] ;  /* 0x0059800003337984 */ /* 0x000f220000000800 */
[----:B------:R-:W-:Y:S08]  /*fa30*/  HMMA.1688.F32.TF32 R152, R176, R108, R152 ;  /* 0x0000006cb098723c */ /* 0x000ff00000081098 */
[-C--:B------:R-:W-:Y:S08]  /*fa40*/  HMMA.1688.F32.TF32 R76, R188, R8.reuse, R76 ;  /* 0x00000008bc4c723c */ /* 0x080ff0000008104c */
[----:B------:R-:W-:Y:S08]  /*fa50*/  HMMA.1688.F32.TF32 R52, R176, R8, R52 ;  /* 0x00000008b034723c */ /* 0x000ff00000081034 */
[C---:B------:R-:W-:Y:S08]  /*fa60*/  HMMA.1688.F32.TF32 R36, R188.reuse, R4, R36 ;  /* 0x00000004bc24723c */ /* 0x040ff00000081024 */
[-C--:B------:R-:W-:Y:S08]  /*fa70*/  HMMA.1688.F32.TF32 R40, R188, R12.reuse, R40 ;  /* 0x0000000cbc28723c */ /* 0x080ff00000081028 */
[----:B------:R-:W-:Y:S08]  /*fa80*/  HMMA.1688.F32.TF32 R60, R176, R12, R60 ;  /* 0x0000000cb03c723c */ /* 0x000ff0000008103c */
[C---:B------:R-:W-:Y:S08]  /*fa90*/  HMMA.1688.F32.TF32 R132, R188.reuse, R112, R180 ;  /* 0x00000070bc84723c */ /* 0x040ff000000810b4 */
[C---:B------:R-:W-:Y:S08]  /*faa0*/  HMMA.1688.F32.TF32 R80, R188.reuse, R116, R80 ;  /* 0x00000074bc50723c */ /* 0x040ff00000081050 */
[C---:B------:R-:W-:Y:S08]  /*fab0*/  HMMA.1688.F32.TF32 R84, R188.reuse, R120, R84 ;  /* 0x00000078bc54723c */ /* 0x040ff00000081054 */
[----:B------:R-:W-:Y:S08]  /*fac0*/  HMMA.1688.F32.TF32 R156, R188, R124, R156 ;  /* 0x0000007cbc9c723c */ /* 0x000ff0000008109c */
[C---:B------:R-:W-:Y:S08]  /*fad0*/  HMMA.1688.F32.TF32 R148, R176.reuse, R112, R148 ;  /* 0x00000070b094723c */ /* 0x040ff00000081094 */
[C---:B------:R-:W-:Y:S08]  /*fae0*/  HMMA.1688.F32.TF32 R144, R176.reuse, R116, R144 ;  /* 0x00000074b090723c */ /* 0x040ff00000081090 */
[C---:B------:R-:W-:Y:S08]  /*faf0*/  HMMA.1688.F32.TF32 R140, R176.reuse, R120, R140 ;  /* 0x00000078b08c723c */ /* 0x040ff0000008108c */
[----:B------:R-:W-:Y:S08]  /*fb00*/  HMMA.1688.F32.TF32 R136, R176, R124, R136 ;  /* 0x0000007cb088723c */ /* 0x000ff00000081088 */
[-C--:B-1----:R-:W-:Y:S01]  /*fb10*/  HMMA.1688.F32.TF32 R180, R88, R110.reuse, R160 ;  /* 0x0000006e58b4723c */ /* 0x082fe200000810a0 */
[----:B------:R-:W-:Y:S04]  /*fb20*/  LDS R160, [R200+0x6080] ;  /* 0x00608000c8a07984 */ /* 0x000fe80000000800 */
[----:B------:R-:W-:Y:S03]  /*fb30*/  LDS R162, [R200+0x6880] ;  /* 0x00688000c8a27984 */ /* 0x000fe60000000800 */
[----:B--2---:R-:W-:Y:S01]  /*fb40*/  HMMA.1688.F32.TF32 R152, R32, R110, R152 ;  /* 0x0000006e2098723c */ /* 0x004fe20000081098 */
[----:B------:R-:W-:Y:S04]  /*fb50*/  LDS R161, [R3+0x6080] ;  /* 0x0060800003a17984 */ /* 0x000fe80000000800 */
[----:B------:R-:W-:Y:S03]  /*fb60*/  LDS R163, [R3+0x6880] ;  /* 0x0068800003a37984 */ /* 0x000fe60000000800 */
[C---:B---3--:R-:W-:Y:S08]  /*fb70*/  HMMA.1688.F32.TF32 R20, R92.reuse, R10, R20 ;  /* 0x0000000a5c14723c */ /* 0x048ff00000081014 */
        /* <DEDUP_REMOVED lines=9> */
[C---:B------:R-:W-:Y:S01]  /*fc10*/  HMMA.1688.F32.TF32 R176, R88.reuse, R114, R132 ;  /* 0x0000007258b0723c */ /* 0x040fe20000081084 */
[----:B------:R-:W-:Y:S04]  /*fc20*/  LDS R132, [R200+0x6100] ;  /* 0x00610000c8847984 */ /* 0x000fe80000000800 */
[----:B------:R-:W-:Y:S03]  /*fc30*/  LDS R134, [R200+0x6900] ;  /* 0x00690000c8867984 */ /* 0x000fe60000000800 */
[C---:B------:R-:W-:Y:S01]  /*fc40*/  HMMA.1688.F32.TF32 R80, R88.reuse, R118, R80 ;  /* 0x000000765850723c */ /* 0x040fe20000081050 */
[----:B------:R-:W-:Y:S04]  /*fc50*/  LDS R133, [R3+0x6100] ;  /* 0x0061000003857984 */ /* 0x000fe80000000800 */
[----:B------:R-:W-:Y:S03]  /*fc60*/  LDS R135, [R3+0x6900] ;  /* 0x0069000003877984 */ /* 0x000fe60000000800 */
[C---:B------:R-:W-:Y:S08]  /*fc70*/  HMMA.1688.F32.TF32 R84, R88.reuse, R122, R84 ;  /* 0x0000007a5854723c */ /* 0x040ff00000081054 */
[----:B------:R-:W-:Y:S01]  /*fc80*/  HMMA.1688.F32.TF32 R156, R88, R126, R156 ;  /* 0x0000007e589c723c */ /* 0x000fe2000008109c */
        /* <DEDUP_REMOVED lines=8> */
[C---:B------:R-:W-:Y:S08]  /*fd10*/  HMMA.1688.F32.TF32 R144, R32.reuse, R118, R144 ;  /* 0x000000762090723c */ /* 0x040ff00000081090 */
[C---:B------:R-:W-:Y:S08]  /*fd20*/  HMMA.1688.F32.TF32 R140, R32.reuse, R122, R140 ;  /* 0x0000007a208c723c */ /* 0x040ff0000008108c */
[-C--:B------:R-:W-:Y:S01]  /*fd30*/  HMMA.1688.F32.TF32 R136, R32, R126.reuse, R136 ;  /* 0x0000007e2088723c */ /* 0x080fe20000081088 */
[----:B------:R-:W1:Y:S07]  /*fd40*/  LDSM.16.M88.4 R32, [R202+0x10080] ;  /* 0x01008000ca20783b */ /* 0x000e6e0000000200 */
[----:B------:R-:W-:Y:S01]  /*fd50*/  HMMA.1688.F32.TF32 R92, R92, R126, R24 ;  /* 0x0000007e5c5c723c */ /* 0x000fe20000081018 */
[----:B------:R-:W-:Y:S07]  /*fd60*/  LDSM.16.M88.4 R24, [R202+0x11080] ;  /* 0x01108000ca18783b */ /* 0x000fee0000000200 */
[C---:B----4-:R-:W-:Y:S01]  /*fd70*/  HMMA.1688.F32.TF32 R108, R48.reuse, R110, R28 ;  /* 0x0000006e306c723c */ /* 0x050fe2000008101c */
[----:B------:R-:W2:Y:S07]  /*fd80*/  LDSM.16.M88.4 R28, [R202+0x10880] ;  /* 0x01088000ca1c783b */ /* 0x000eae0000000200 */
[C---:B------:R-:W-:Y:S01]  /*fd90*/  HMMA.1688.F32.TF32 R4, R48.reuse, R6, R164 ;  /* 0x000000063004723c */ /* 0x040fe200000810a4 */
[----:B------:R-:W-:Y:S04]  /*fda0*/  LDS R164, [R200+0x6000] ;  /* 0x00600000c8a47984 */ /* 0x000fe80000000800 */
[----:B------:R-:W-:Y:S03]  /*fdb0*/  LDS R166, [R200+0x6800] ;  /* 0x00680000c8a67984 */ /* 0x000fe60000000800 */
[C---:B------:R-:W-:Y:S01]  /*fdc0*/  HMMA.1688.F32.TF32 R16, R48.reuse, R14, R16 ;  /* 0x0000000e3010723c */ /* 0x040fe20000081010 */
[----:B------:R-:W-:Y:S04]  /*fdd0*/  LDS R165, [R3+0x6000] ;  /* 0x0060000003a57984 */ /* 0x000fe80000000800 */
[----:B------:R-:W3:Y:S03]  /*fde0*/  LDS R167, [R3+0x6800] ;  /* 0x0068000003a77984 */ /* 0x000ee60000000800 */
[C---:B------:R-:W-:Y:S01]  /*fdf0*/  HMMA.1688.F32.TF32 R112, R48.reuse, R114, R172 ;  /* 0x000000723070723c */ /* 0x040fe200000810ac */
[----:B------:R-:W-:Y:S07]  /*fe00*/  LDSM.16.M88.4 R12, [R202+0x12880] ;  /* 0x01288000ca0c783b */ /* 0x000fee0000000200 */
[C---:B------:R-:W-:Y:S08]  /*fe10*/  HMMA.1688.F32.TF32 R116, R48.reuse, R118, R168 ;  /* 0x000000763074723c */ /* 0x040ff000000810a8 */
[C---:B------:R-:W-:Y:S08]  /*fe20*/  HMMA.1688.F32.TF32 R120, R48.reuse, R122, R64 ;  /* 0x0000007a3078723c */ /* 0x040ff00000081040 */
[----:B------:R-:W-:Y:S01]  /*fe30*/  HMMA.1688.F32.TF32 R184, R48, R10, R192 ;  /* 0x0000000a30b8723c */ /* 0x000fe200000810c0 */
[----:B------:R-:W-:Y:S07]  /*fe40*/  LDSM.16.M88.4 R8, [R202+0x13080] ;  /* 0x01308000ca08783b */ /* 0x000fee0000000200 */
[----:B-1----:R-:W-:Y:S01]  /*fe50*/  HMMA.1688.F32.TF32 R64, R132, R32, R20 ;  /* 0x000000208440723c */ /* 0x002fe20000081014 */
[----:B------:R-:W1:Y:S07]  /*fe60*/  LDSM.16.M88.4 R20, [R202+0x11880] ;  /* 0x01188000ca14783b */ /* 0x000e6e0000000200 */
[C---:B--2---:R-:W-:Y:S01]  /*fe70*/  HMMA.1688.F32.TF32 R172, R88.reuse, R28, R4 ;  /* 0x0000001c58ac723c */ /* 0x044fe20000081004 */
[----:B------:R-:W-:Y:S07]  /*fe80*/  LDSM.16.M88.4 R4, [R202+0x13880] ;  /* 0x01388000ca04783b */ /* 0x000fee0000000200 */
[----:B------:R-:W-:Y:S01]  /*fe90*/  HMMA.1688.F32.TF32 R168, R88, R24, R16 ;  /* 0x0000001858a8723c */ /* 0x000fe20000081010 */
[----:B------:R-:W2:Y:S07]  /*fea0*/  LDSM.16.M88.4 R16, [R202+0x12080] ;  /* 0x01208000ca10783b */ /* 0x000eae0000000200 */
[----:B------:R-:W-:Y:S08]  /*feb0*/  HMMA.1688.F32.TF32 R124, R48, R126, R44 ;  /* 0x0000007e307c723c */ /* 0x000ff0000008102c */
[-C--:B---3--:R-:W-:Y:S08]  /*fec0*/  HMMA.1688.F32.TF32 R76, R164, R32.reuse, R76 ;  /* 0x00000020a44c723c */ /* 0x088ff0000008104c */
[-C--:B------:R-:W-:Y:S08]  /*fed0*/  HMMA.1688.F32.TF32 R52, R160, R32.reuse, R52 ;  /* 0x00000020a034723c */ /* 0x080ff00000081034 */
[----:B------:R-:W-:Y:S08]  /*fee0*/  HMMA.1688.F32.TF32 R184, R88, R32, R184 ;  /* 0x0000002058b8723c */ /* 0x000ff000000810b8 */
[-C--:B------:R-:W-:Y:S08]  /*fef0*/  HMMA.1688.F32.TF32 R36, R164, R28.reuse, R36 ;  /* 0x0000001ca424723c */ /* 0x080ff00000081024 */
[-C--:B------:R-:W-:Y:S08]  /*ff00*/  HMMA.1688.F32.TF32 R56, R160, R28.reuse, R56 ;  /* 0x0000001ca038723c */ /* 0x080ff00000081038 */
[----:B------:R-:W-:Y:S08]  /*ff10*/  HMMA.1688.F32.TF32 R68, R132, R28, R68 ;  /* 0x0000001c8444723c */ /* 0x000ff00000081044 */
[-C--:B------:R-:W-:Y:S08]  /*ff20*/  HMMA.1688.F32.TF32 R40, R164, R24.reuse, R40 ;  /* 0x00000018a428723c */ /* 0x080ff00000081028 */
[-C--:B------:R-:W-:Y:S08]  /*ff30*/  HMMA.1688.F32.TF32 R60, R160, R24.reuse, R60 ;  /* 0x00000018a03c723c */ /* 0x080ff0000008103c */
[----:B------:R-:W-:Y:S08]  /*ff40*/  HMMA.1688.F32.TF32 R72, R132, R24, R72 ;  /* 0x000000188448723c */ /* 0x000ff00000081048 */
[C---:B-1----:R-:W-:Y:S08]  /*ff50*/  HMMA.1688.F32.TF32 R44, R164.reuse, R20, R180 ;  /* 0x00000014a42c723c */ /* 0x042ff000000810b4 */
[C---:B--2---:R-:W-:Y:S08]  /*ff60*/  HMMA.1688.F32.TF32 R48, R164.reuse, R16, R176 ;  /* 0x00000010a430723c */ /* 0x044ff000000810b0 */
[C---:B------:R-:W-:Y:S08]  /*ff70*/  HMMA.1688.F32.TF32 R80, R164.reuse, R12, R80 ;  /* 0x0000000ca450723c */ /* 0x040ff00000081050 */
        /* <DEDUP_REMOVED lines=24> */
[----:B------:R-:W3:Y:S03]  /*10100*/  LDS R135, [R3+0x7980] ;  /* 0x0079800003877984 */ /* 0x000ee60000000800 */
[C---:B------:R-:W-:Y:S08]  /*10110*/  HMMA.1688.F32.TF32 R112, R88.reuse, R16, R112 ;  /* 0x000000105870723c */ /* 0x040ff00000081070 */
[C---:B------:R-:W-:Y:S08]  /*10120*/  HMMA.1688.F32.TF32 R116, R88.reuse, R12, R116 ;  /* 0x0000000c5874723c */ /* 0x040ff00000081074 */
[C---:B------:R-:W-:Y:S08]  /*10130*/  HMMA.1688.F32.TF32 R120, R88.reuse, R8, R120 ;  /* 0x000000085878723c */ /* 0x040ff00000081078 */
[----:B------:R-:W-:Y:S01]  /*10140*/  HMMA.1688.F32.TF32 R124, R88, R4, R124 ;  /* 0x00000004587c723c */ /* 0x000fe2000008107c */
[----:B------:R-:W-:Y:S04]  /*10150*/  LDS R88, [R200+0x7100] ;  /* 0x00710000c8587984 */ /* 0x000fe80000000800 */
[----:B------:R-:W-:Y:S04]  /*10160*/  LDS R90, [R200+0x7900] ;  /* 0x00790000c85a7984 */ /* 0x000fe80000000800 */
[----:B------:R-:W-:Y:S04]  /*10170*/  LDS R89, [R3+0x7100] ;  /* 0x0071000003597984 */ /* 0x000fe80000000800 */
[----:B------:R-:W4:Y:S01]  /*10180*/  LDS R91, [R3+0x7900] ;  /* 0x00790000035b7984 */ /* 0x000f220000000800 */
[-C--:B-1----:R-:W-:Y:S08]  /*10190*/  HMMA.1688.F32.TF32 R48, R164, R18.reuse, R48 ;  /* 0x00000012a430723c */ /* 0x082ff00000081030 */
[-C--:B--2---:R-:W-:Y:S08]  /*101a0*/  HMMA.1688.F32.TF32 R148, R160, R18.reuse, R148 ;  /* 0x00000012a094723c */ /* 0x084ff00000081094 */
[-C--:B---3--:R-:W-:Y:S08]  /*101b0*/  HMMA.1688.F32.TF32 R112, R132, R18.reuse, R112 ;  /* 0x000000128470723c */ /* 0x088ff00000081070 */
[----:B----4-:R-:W-:Y:S01]  /*101c0*/  HMMA.1688.F32.TF32 R104, R88, R18, R104 ;  /* 0x000000125868723c */ /* 0x010fe20000081068 */
[----:B------:R-:W2:Y:S04]  /*101d0*/  LDL.LU R18, [R1+0x1c] ;  /* 0x00001c0001127983 */ /* 0x000ea80000300800 */
[----:B------:R-:W3:Y:S04]  /*101e0*/  LDL.LU R12, [R1+0x20] ;  /* 0x00002000010c7983 */ /* 0x000ee80000300800 */
[----:B------:R-:W4:Y:S04]  /*101f0*/  LDL.LU R16, [R1+0x24] ;  /* 0x0000240001107983 */ /* 0x000f280000300800 */
[----:B------:R-:W5:Y:S01]  /*10200*/  LDL.LU R9, [R1+0x28] ;  /* 0x0000280001097983 */ /* 0x000f620000300800 */
[-C--:B------:R-:W-:Y:S08]  /*10210*/  HMMA.1688.F32.TF32 R80, R164, R14.reuse, R80 ;  /* 0x0000000ea450723c */ /* 0x080ff00000081050 */
[-C--:B------:R-:W-:Y:S08]  /*10220*/  HMMA.1688.F32.TF32 R144, R160, R14.reuse, R144 ;  /* 0x0000000ea090723c */ /* 0x080ff00000081090 */
[-C--:B------:R-:W-:Y:S08]  /*10230*/  HMMA.1688.F32.TF32 R100, R88, R14.reuse, R100 ;  /* 0x0000000e5864723c */ /* 0x080ff00000081064 */
[----:B------:R-:W-:Y:S01]  /*10240*/  HMMA.1688.F32.TF32 R116, R132, R14, R116 ;  /* 0x0000000e8474723c */ /* 0x000fe20000081074 */
[----:B------:R-:W4:Y:S04]  /*10250*/  LDL.LU R15, [R1+0x40] ;  /* 0x00004000010f7983 */ /* 0x000f280000300800 */
[----:B------:R-:W4:Y:S03]  /*10260*/  LDL.LU R13, [R1+0x44] ;  /* 0x00004400010d7983 */ /* 0x000f260000300800 */
[-C--:B------:R-:W-:Y:S01]  /*10270*/  HMMA.1688.F32.TF32 R84, R164, R10.reuse, R84 ;  /* 0x0000000aa454723c */ /* 0x080fe20000081054 */
[----:B------:R-:W4:Y:S07]  /*10280*/  LDL.LU R17, [R1+0x48] ;  /* 0x0000480001117983 */ /* 0x000f2e0000300800 */
[-C--:B------:R-:W-:Y:S08]  /*10290*/  HMMA.1688.F32.TF32 R140, R160, R10.reuse, R140 ;  /* 0x0000000aa08c723c */ /* 0x080ff0000008108c */
[-C--:B------:R-:W-:Y:S08]  /*102a0*/  HMMA.1688.F32.TF32 R96, R88, R10.reuse, R96 ;  /* 0x0000000a5860723c */ /* 0x080ff00000081060 */
[----:B------:R-:W-:Y:S01]  /*102b0*/  HMMA.1688.F32.TF32 R120, R132, R10, R120 ;  /* 0x0000000a8478723c */ /* 0x000fe20000081078 */
[----:B------:R-:W4:Y:S04]  /*102c0*/  LDL.LU R10, [R1+0x4c] ;  /* 0x00004c00010a7983 */ /* 0x000f280000300800 */
[----:B------:R-:W4:Y:S04]  /*102d0*/  LDL.LU R19, [R1+0x80] ;  /* 0x0000800001137983 */ /* 0x000f280000300800 */
[----:B------:R-:W4:Y:S01]  /*102e0*/  LDL.LU R14, [R1+0x84] ;  /* 0x00008400010e7983 */ /* 0x000f220000300800 */
[----:B------:R-:W-:Y:S01]  /*102f0*/  IMAD.MOV.U32 R198, RZ, RZ, 0x3f ;  /* 0x0000003fffc67424 */ /* 0x000fe200078e00ff */
[----:B------:R-:W-:-:S02]  /*10300*/  IADD3 R201, R201, 0x1, RZ ;  /* 0x00000001c9c97810 */ /* 0x000fc40007ffe0ff */
[----:B------:R-:W-:Y:S01]  /*10310*/  IADD3 R213, P3, R213, R204, RZ ;  /* 0x000000ccd5d57210 */ /* 0x000fe20007f7e0ff */
[----:B------:R-:W-:Y:S01]  /*10320*/  HMMA.1688.F32.TF32 R64, R88, R34, R64 ;  /* 0x000000225840723c */ /* 0x000fe20000081040 */
[----:B------:R-:W-:Y:S01]  /*10330*/  IADD3 R198, R198, c[0x0][0x180], RZ ;  /* 0x00006000c6c67a10 */ /* 0x000fe20007ffe0ff */
[----:B------:R-:W4:Y:S03]  /*10340*/  LDL.LU R11, [R1+0x8c] ;  /* 0x00008c00010b7983 */ /* 0x000f260000300800 */
[----:B------:R-:W-:Y:S01]  /*10350*/  SHF.R.S32.HI R199, RZ, 0x1f, R198 ;  /* 0x0000001fffc77819 */ /* 0x000fe200000114c6 */
[----:B------:R-:W4:Y:S03]  /*10360*/  LDL.LU R8, [R1+0xc4] ;  /* 0x0000c40001087983 */ /* 0x000f260000300800 */
[----:B------:R-:W-:Y:S01]  /*10370*/  LEA.HI R199, R199, R198, RZ, 0x6 ;  /* 0x000000c6c7c77211 */ /* 0x000fe200078f30ff */
[----:B------:R-:W-:-:S05]  /*10380*/  IMAD.MOV.U32 R198, RZ, RZ, c[0x0][0x180] ;  /* 0x00006000ffc67624 */ /* 0x000fca00078e00ff */
[----:B------:R-:W-:-:S05]  /*10390*/  IADD3 R198, R198, -0x80, RZ ;  /* 0xffffff80c6c67810 */ /* 0x000fca0007ffe0ff */
[----:B------:R-:W-:Y:S01]  /*103a0*/  IMAD R3, R207, -0x40, R198 ;  /* 0xffffffc0cf037824 */ /* 0x000fe200078e02c6 */
[----:B------:R-:W-:-:S04]  /*103b0*/  SHF.R.S32.HI R199, RZ, 0x6, R199 ;  /* 0x00000006ffc77819 */ /* 0x000fc800000114c7 */
[----:B------:R-:W-:-:S04]  /*103c0*/  ISETP.GT.AND P1, PT, R3, RZ, PT ;  /* 0x000000ff0300720c */ /* 0x000fc80003f24270 */
[----:B------:R-:W-:Y:S02]  /*103d0*/  SEL R4, RZ, 0x4, !P1 ;  /* 0x00000004ff047807 */ /* 0x000fe40004800000 */
[----:B------:R-:W-:Y:S02]  /*103e0*/  ISETP.GT.AND P1, PT, R201, 0x1, PT ;  /* 0x00000001c900780c */ /* 0x000fe40003f24270 */
[----:B------:R-:W-:Y:S02]  /*103f0*/  IADD3 R199, R199, -0x2, RZ ;  /* 0xfffffffec7c77810 */ /* 0x000fe40007ffe0ff */
[----:B------:R-:W-:Y:S02]  /*10400*/  SEL R201, R201, RZ, !P1 ;  /* 0x000000ffc9c97207 */ /* 0x000fe40004800000 */
[----:B------:R-:W-:Y:S02]  /*10410*/  ISETP.GT.AND P1, PT, R3, 0x4, PT ;  /* 0x000000040300780c */ /* 0x000fe40003f24270 */
[----:B------:R-:W-:-:S02]  /*10420*/  ISETP.GE.AND P0, PT, R207, R199, PT ;  /* 0x000000c7cf00720c */ /* 0x000fc40003f06270 */
[----:B------:R-:W-:Y:S02]  /*10430*/  SEL R5, RZ, 0x4, !P1 ;  /* 0x00000004ff057807 */ /* 0x000fe40004800000 */
[----:B------:R-:W-:Y:S02]  /*10440*/  SEL R4, R4, RZ, !P0 ;  /* 0x000000ff04047207 */ /* 0x000fe40004000000 */
[----:B------:R-:W-:Y:S02]  /*10450*/  SEL R5, R5, RZ, !P0 ;  /* 0x000000ff05057207 */ /* 0x000fe40004000000 */
[----:B------:R-:W-:Y:S02]  /*10460*/  ISETP.NE.U32.AND P2, PT, R4, RZ, PT ;  /* 0x000000ff0400720c */ /* 0x000fe40003f45070 */
[----:B------:R-:W-:Y:S02]  /*10470*/  ISETP.GT.AND P1, PT, R3, 0x8, PT ;  /* 0x000000080300780c */ /* 0x000fe40003f24270 */
[----:B------:R-:W-:-:S02]  /*10480*/  IADD3.X R212, R212, R0, RZ, P3, !PT ;  /* 0x00000000d4d47210 */ /* 0x000fc40001ffe4ff */
[----:B------:R-:W-:Y:S02]  /*10490*/  ISETP.NE.U32.AND P3, PT, R5, RZ, PT ;  /* 0x000000ff0500720c */ /* 0x000fe40003f65070 */
[----:B------:R-:W-:Y:S01]  /*104a0*/  SEL R5, RZ, 0x4, !P1 ;  /* 0x00000004ff057807 */ /* 0x000fe20004800000 */
[----:B------:R-:W-:Y:S01]  /*104b0*/  HMMA.1688.F32.TF32 R68, R88, R30, R68 ;  /* 0x0000001e5844723c */ /* 0x000fe20000081044 */
[----:B------:R-:W-:Y:S01]  /*104c0*/  IADD3 R215, P1, R215, R204, RZ ;  /* 0x000000ccd7d77210 */ /* 0x000fe20007f3e0ff */
[----:B------:R-:W-:-:S06]  /*104d0*/  IMAD R4, R201, 0x8000, R211 ;  /* 0x00008000c9047824 */ /* 0x000fcc00078e02d3 */
[----:B------:R-:W-:Y:S01]  /*104e0*/  HMMA.1688.F32.TF32 R72, R88, R26, R72 ;  /* 0x0000001a5848723c */ /* 0x000fe20000081048 */
[----:B------:R-:W-:Y:S01]  /*104f0*/  IMAD.X R214, R214, 0x1, R0, P1 ;  /* 0x00000001d6d67824 */ /* 0x000fe200008e0600 */
[----:B------:R-:W-:-:S06]  /*10500*/  IADD3 R229, P4, R229, R204, RZ ;  /* 0x000000cce5e57210 */ /* 0x000fcc0007f9e0ff */
[----:B------:R-:W-:Y:S08]  /*10510*/  HMMA.1688.F32.TF32 R128, R88, R22, R128 ;  /* 0x000000165880723c */ /* 0x000ff00000081080 */
[-C--:B------:R-:W-:Y:S08]  /*10520*/  HMMA.1688.F32.TF32 R156, R164, R6.reuse, R156 ;  /* 0x00000006a49c723c */ /* 0x080ff0000008109c */
[-C--:B------:R-:W-:Y:S08]  /*10530*/  HMMA.1688.F32.TF32 R136, R160, R6.reuse, R136 ;  /* 0x00000006a088723c */ /* 0x080ff00000081088 */
[-C--:B------:R-:W-:Y:S08]  /*10540*/  HMMA.1688.F32.TF32 R88, R88, R6.reuse, R92 ;  /* 0x000000065858723c */ /* 0x080ff0000008105c */
[----:B------:R-:W-:Y:S07]  /*10550*/  HMMA.1688.F32.TF32 R124, R132, R6, R124 ;  /* 0x00000006847c723c */ /* 0x000fee000008107c */
[----:B------:R-:W-:-:S02]  /*10560*/  IMAD.MOV.U32 R6, RZ, RZ, R213 ;  /* 0x000000ffff067224 */ /* 0x000fc400078e00d5 */
[----:B------:R-:W-:Y:S01]  /*10570*/  IMAD.MOV.U32 R7, RZ, RZ, R212 ;  /* 0x000000ffff077224 */ /* 0x000fe200078e00d4 */
[----:B------:R-:W-:Y:S01]  /*10580*/  BAR.SYNC.DEFER_BLOCKING 0x0 ;  /* 0x0000000000007b1d */ /* 0x000fe20000010000 */
[----:B------:R-:W-:Y:S02]  /*10590*/  IADD3.X R228, R228, R0, RZ, P4, !PT ;  /* 0x00000000e4e47210 */ /* 0x000fe400027fe4ff */
[----:B------:R-:W-:Y:S02]  /*105a0*/  IADD3 R231, P5, R231, R204, RZ ;  /* 0x000000cce7e77210 */ /* 0x000fe40007fbe0ff */
[----:B------:R-:W-:-:S03]  /*105b0*/  SEL R5, R5, RZ, !P0 ;  /* 0x000000ff05057207 */ /* 0x000fc60004000000 */
[----:B------:R-:W-:Y:S01]  /*105c0*/  IMAD.X R230, R230, 0x1, R0, P5 ;  /* 0x00000001e6e67824 */ /* 0x000fe200028e0600 */
[----:B------:R-:W-:Y:S01]  /*105d0*/  ISETP.NE.U32.AND P1, PT, R5, RZ, PT ;  /* 0x000000ff0500720c */ /* 0x000fe20003f25070 */
[----:B------:R-:W-:Y:S01]  /*105e0*/  @!PT LDS RZ, [RZ] ;  /* 0x00000000fffff984 */ /* 0x000fe20000000800 */
[----:B------:R-:W-:Y:S01]  /*105f0*/  @!PT LDS RZ, [RZ] ;  /* 0x00000000fffff984 */ /* 0x000fe20000000800 */
[----:B------:R-:W-:Y:S01]  /*10600*/  @!PT LDS RZ, [RZ] ;  /* 0x00000000fffff984 */ /* 0x000fe20000000800 */
[----:B------:R1:W-:Y:S02]  /*10610*/  LDGSTS.E [R4], [R6.64], P2 ;  /* 0x0000000006047fae */ /* 0x0003e40009121844 */
[----:B-1----:R-:W-:Y:S02]  /*10620*/  IMAD.MOV.U32 R6, RZ, RZ, R215 ;  /* 0x000000ffff067224 */ /* 0x002fe400078e00d7 */
[----:B------:R-:W-:-:S05]  /*10630*/  IMAD.MOV.U32 R7, RZ, RZ, R214 ;  /* 0x000000ffff077224 */ /* 0x000fca00078e00d6 */
[----:B------:R1:W-:Y:S01]  /*10640*/  LDGSTS.E [R4+0x100], [R6.64], P2 ;  /* 0x0010000006047fae */ /* 0x0003e20009121844 */
[----:B------:R-:W-:-:S04]  /*10650*/  ISETP.GT.AND P2, PT, R3, 0xc, PT ;  /* 0x0000000c0300780c */ /* 0x000fc80003f44270 */
[----:B------:R-:W-:Y:S01]  /*10660*/  SEL R5, RZ, 0x4, !P2 ;  /* 0x00000004ff057807 */ /* 0x000fe20005000000 */
[----:B-1----:R-:W-:Y:S01]  /*10670*/  IMAD.MOV.U32 R6, RZ, RZ, R229 ;  /* 0x000000ffff067224 */ /* 0x002fe200078e00e5 */
[----:B------:R-:W-:Y:S02]  /*10680*/  MOV R7, R228 ;  /* 0x000000e400077202 */ /* 0x000fe40000000f00 */
[----:B------:R-:W-:-:S03]  /*10690*/  IADD3 R245, P4, R245, R204, RZ ;  /* 0x000000ccf5f57210 */ /* 0x000fc60007f9e0ff */
[----:B------:R1:W-:Y:S01]  /*106a0*/  LDGSTS.E [R4+0x800], [R6.64], P3 ;  /* 0x0080000006047fae */ /* 0x0003e20009921844 */
[----:B------:R-:W-:Y:S02]  /*106b0*/  SEL R5, R5, RZ, !P0 ;  /* 0x000000ff05057207 */ /* 0x000fe40004000000 */
[----:B------:R-:W-:Y:S01]  /*106c0*/  ISETP.GT.AND P2, PT, R3, 0x10, PT ;  /* 0x000000100300780c */ /* 0x000fe20003f44270 */
[----:B------:R-:W-:Y:S02]  /*106d0*/  IMAD.X R244, R244, 0x1, R0, P4 ;  /* 0x00000001f4f47824 */ /* 0x000fe400020e0600 */
[----:B-1----:R-:W-:Y:S02]  /*106e0*/  IMAD.MOV.U32 R6, RZ, RZ, R231 ;  /* 0x000000ffff067224 */ /* 0x002fe400078e00e7 */
[----:B------:R-:W-:-:S05]  /*106f0*/  IMAD.MOV.U32 R7, RZ, RZ, R230 ;  /* 0x000000ffff077224 */ /* 0x000fca00078e00e6 */
[----:B------:R1:W-:Y:S01]  /*10700*/  LDGSTS.E [R4+0x900], [R6.64], P3 ;  /* 0x0090000006047fae */ /* 0x0003e20009921844 */
[----:B------:R-:W-:Y:S02]  /*10710*/  ISETP.NE.U32.AND P3, PT, R5, RZ, PT ;  /* 0x000000ff0500720c */ /* 0x000fe40003f65070 */
[----:B------:R-:W-:Y:S02]  /*10720*/  SEL R5, RZ, 0x4, !P2 ;  /* 0x00000004ff057807 */ /* 0x000fe40005000000 */
[----:B------:R-:W-:-:S05]  /*10730*/  IADD3 R247, P2, R247, R204, RZ ;  /* 0x000000ccf7f77210 */ /* 0x000fca0007f5e0ff */
[----:B------:R-:W-:Y:S02]  /*10740*/  IMAD.X R246, R246, 0x1, R0, P2 ;  /* 0x00000001f6f67824 */ /* 0x000fe400010e0600 */
[----:B-1----:R-:W-:Y:S01]  /*10750*/  IMAD.MOV.U32 R6, RZ, RZ, R245 ;  /* 0x000000ffff067224 */ /* 0x002fe200078e00f5 */
[----:B------:R-:W-:-:S05]  /*10760*/  MOV R7, R244 ;  /* 0x000000f400077202 */ /* 0x000fca0000000f00 */
[----:B------:R1:W-:Y:S01]  /*10770*/  LDGSTS.E [R4+0x1000], [R6.64], P1 ;  /* 0x0100000006047fae */ /* 0x0003e20008921844 */
[-C--:B---3--:R-:W-:Y:S01]  /*10780*/  IADD3 R12, P4, R12, R204.reuse, RZ ;  /* 0x000000cc0c0c7210 */ /* 0x088fe20007f9e0ff */
[----:B-1----:R-:W-:Y:S02]  /*10790*/  IMAD.MOV.U32 R6, RZ, RZ, R247 ;  /* 0x000000ffff067224 */ /* 0x002fe400078e00f7 */
[----:B------:R-:W-:Y:S02]  /*107a0*/  IMAD.MOV.U32 R7, RZ, RZ, R246 ;  /* 0x000000ffff077224 */ /* 0x000fe400078e00f6 */
[----:B--2---:R-:W-:Y:S01]  /*107b0*/  IMAD.X R18, R18, 0x1, R0, P4 ;  /* 0x0000000112127824 */ /* 0x004fe200020e0600 */
[----:B-----5:R-:W-:Y:S01]  /*107c0*/  IADD3 R9, P5, R9, R204, RZ ;  /* 0x000000cc09097210 */ /* 0x020fe20007fbe0ff */
[----:B------:R1:W-:Y:S04]  /*107d0*/  STL [R1+0x20], R12 ;  /* 0x0000200c01007387 */ /* 0x0003e80000100800 */
[----:B------:R2:W-:Y:S04]  /*107e0*/  LDGSTS.E [R4+0x1100], [R6.64], P1 ;  /* 0x0110000006047fae */ /* 0x0005e80008921844 */
[----:B------:R3:W-:Y:S01]  /*107f0*/  STL [R1+0x28], R9 ;  /* 0x0000280901007387 */ /* 0x0007e20000100800 */
[----:B------:R-:W-:-:S03]  /*10800*/  SEL R5, R5, RZ, !P0 ;  /* 0x000000ff05057207 */ /* 0x000fc60004000000 */
[----:B------:R5:W-:Y:S01]  /*10810*/  STL [R1+0x1c], R18 ;  /* 0x00001c1201007387 */ /* 0x000be20000100800 */
[----:B--2---:R-:W-:-:S03]  /*10820*/  IMAD.MOV.U32 R6, RZ, RZ, R12 ;  /* 0x000000ffff067224 */ /* 0x004fc600078e000c */
[----:B-1----:R-:W2:Y:S01]  /*10830*/  LDL.LU R12, [R1+0x88] ;  /* 0x00008800010c7983 */ /* 0x002ea20000300800 */
[----:B------:R-:W-:Y:S01]  /*10840*/  IMAD.MOV.U32 R7, RZ, RZ, R18 ;  /* 0x000000ffff077224 */ /* 0x000fe200078e0012 */
[----:B------:R-:W-:Y:S02]  /*10850*/  ISETP.GT.AND P1, PT, R3, 0x14, PT ;  /* 0x000000140300780c */ /* 0x000fe40003f24270 */
[----:B----4-:R-:W-:Y:S02]  /*10860*/  IADD3.X R16, R16, R0, RZ, P5, !PT ;  /* 0x0000000010107210 */ /* 0x010fe40002ffe4ff */
[----:B------:R-:W-:Y:S01]  /*10870*/  ISETP.NE.U32.AND P2, PT, R5, RZ, PT ;  /* 0x000000ff0500720c */ /* 0x000fe20003f45070 */
[----:B------:R1:W-:Y:S01]  /*10880*/  LDGSTS.E [R4+0x1800], [R6.64], P3 ;  /* 0x0180000006047fae */ /* 0x0003e20009921844 */
[----:B------:R-:W-:Y:S02]  /*10890*/  SEL R5, RZ, 0x4, !P1 ;  /* 0x00000004ff057807 */ /* 0x000fe40004800000 */
[----:B------:R-:W-:-:S02]  /*108a0*/  IADD3 R13, P4, R13, R204, RZ ;  /* 0x000000cc0d0d7210 */ /* 0x000fc40007f9e0ff */
[----:B------:R-:W-:-:S03]  /*108b0*/  SEL R5, R5, RZ, !P0 ;  /* 0x000000ff05057207 */ /* 0x000fc60004000000 */
[----:B------:R-:W-:Y:S01]  /*108c0*/  STL [R1+0x44], R13 ;  /* 0x0000440d01007387 */ /* 0x000fe20000100800 */
[----:B-1----:R-:W-:Y:S01]  /*108d0*/  IMAD.MOV.U32 R6, RZ, RZ, R9 ;  /* 0x000000ffff067224 */ /* 0x002fe200078e0009 */
[----:B------:R-:W-:Y:S02]  /*108e0*/  MOV R7, R16 ;  /* 0x0000001000077202 */ /* 0x000fe40000000f00 */
[----:B------:R1:W-:Y:S01]  /*108f0*/  STL [R1+0x24], R16 ;  /* 0x0000241001007387 */ /* 0x0003e20000100800 */
[----:B------:R-:W-:Y:S01]  /*10900*/  ISETP.GT.AND P1, PT, R3, 0x18, PT ;  /* 0x000000180300780c */ /* 0x000fe20003f24270 */
[----:B------:R-:W-:Y:S02]  /*10910*/  IMAD.X R15, R15, 0x1, R0, P4 ;  /* 0x000000010f0f7824 */ /* 0x000fe400020e0600 */
[----:B---3--:R-:W3:Y:S04]  /*10920*/  LDL.LU R9, [R1+0xc0] ;  /* 0x0000c00001097983 */ /* 0x008ee80000300800 */
[----:B------:R4:W-:Y:S01]  /*10930*/  LDGSTS.E [R4+0x1900], [R6.64], P3 ;  /* 0x0190000006047fae */ /* 0x0009e20009921844 */
[----:B------:R-:W-:-:S02]  /*10940*/  ISETP.NE.U32.AND P3, PT, R5, RZ, PT ;  /* 0x000000ff0500720c */ /* 0x000fc40003f65070 */
[----:B------:R-:W-:Y:S01]  /*10950*/  SEL R5, RZ, 0x4, !P1 ;  /* 0x00000004ff057807 */ /* 0x000fe20004800000 */
[----:B------:R4:W-:Y:S04]  /*10960*/  STL [R1+0x40], R15 ;  /* 0x0000400f01007387 */ /* 0x0009e80000100800 */
[----:B-----5:R-:W5:Y:S01]  /*10970*/  LDL.LU R18, [R1+0xc8] ;  /* 0x0000c80001127983 */ /* 0x020f620000300800 */
[----:B------:R-:W-:-:S03]  /*10980*/  IADD3 R10, P1, R10, R204, RZ ;  /* 0x000000cc0a0a7210 */ /* 0x000fc60007f3e0ff */
[----:B-1----:R-:W5:Y:S01]  /*10990*/  LDL.LU R16, [R1+0xcc] ;  /* 0x0000cc0001107983 */ /* 0x002f620000300800 */
[----:B----4-:R-:W-:Y:S02]  /*109a0*/  IMAD.MOV.U32 R6, RZ, RZ, R13 ;  /* 0x000000ffff067224 */ /* 0x010fe400078e000d */
[----:B------:R-:W-:Y:S02]  /*109b0*/  IMAD.MOV.U32 R7, RZ, RZ, R15 ;  /* 0x000000ffff077224 */ /* 0x000fe400078e000f */
[----:B------:R-:W-:Y:S01]  /*109c0*/  IMAD.X R17, R17, 0x1, R0, P1 ;  /* 0x0000000111117824 */ /* 0x000fe200008e0600 */
[----:B------:R-:W-:Y:S01]  /*109d0*/  IADD3 R14, P4, R14, R204, RZ ;  /* 0x000000cc0e0e7210 */ /* 0x000fe20007f9e0ff */
[----:B------:R-:W5:Y:S04]  /*109e0*/  LDL.LU R15, [R1+0x104] ;  /* 0x00010400010f7983 */ /* 0x000f680000300800 */
[----:B------:R-:W5:Y:S04]  /*109f0*/  LDL.LU R13, [R1+0x10c] ;  /* 0x00010c00010d7983 */ /* 0x000f680000300800 */
[----:B------:R-:W-:Y:S04]  /*10a00*/  STL [R1+0x4c], R10 ;  /* 0x00004c0a01007387 */ /* 0x000fe80000100800 */
[----:B------:R1:W-:Y:S04]  /*10a10*/  LDGSTS.E [R4+0x2000], [R6.64], P2 ;  /* 0x0200000006047fae */ /* 0x0003e80009121844 */
[----:B------:R1:W-:Y:S04]  /*10a20*/  STL [R1+0x48], R17 ;  /* 0x0000481101007387 */ /* 0x0003e80000100800 */
[----:B------:R1:W-:Y:S02]  /*10a30*/  STL [R1+0x84], R14 ;  /* 0x0000840e01007387 */ /* 0x0003e40000100800 */
[----:B-1----:R-:W-:-:S02]  /*10a40*/  IMAD.MOV.U32 R7, RZ, RZ, R17 ;  /* 0x000000ffff077224 */ /* 0x002fc400078e0011 */
[----:B------:R-:W5:Y:S01]  /*10a50*/  LDL.LU R17, [R1+0x100] ;  /* 0x0001000001117983 */ /* 0x000f620000300800 */
[----:B------:R-:W-:Y:S01]  /*10a60*/  MOV R6, R10 ;  /* 0x0000000a00067202 */ /* 0x000fe20000000f00 */
[----:B------:R-:W-:Y:S01]  /*10a70*/  IMAD.X R19, R19, 0x1, R0, P4 ;  /* 0x0000000113137824 */ /* 0x000fe200020e0600 */
[-C--:B------:R-:W-:Y:S02]  /*10a80*/  IADD3 R11, P5, R11, R204.reuse, RZ ;  /* 0x000000cc0b0b7210 */ /* 0x080fe40007fbe0ff */
[----:B------:R-:W-:Y:S01]  /*10a90*/  IADD3 R8, P4, R8, R204, RZ ;  /* 0x000000cc08087210 */ /* 0x000fe20007f9e0ff */
[----:B------:R1:W-:Y:S04]  /*10aa0*/  LDGSTS.E [R4+0x2100], [R6.64], P2 ;  /* 0x0210000006047fae */ /* 0x0003e80009121844 */
[----:B------:R-:W-:Y:S04]  /*10ab0*/  STL [R1+0x8c], R11 ;  /* 0x00008c0b01007387 */ /* 0x000fe80000100800 */
[----:B------:R-:W-:Y:S01]  /*10ac0*/  STL [R1+0x80], R19 ;  /* 0x0000801301007387 */ /* 0x000fe20000100800 */
[----:B-1----:R-:W-:-:S03]  /*10ad0*/  IMAD.MOV.U32 R6, RZ, RZ, R14 ;  /* 0x000000ffff067224 */ /* 0x002fc600078e000e */
[----:B------:R-:W5:Y:S01]  /*10ae0*/  LDL.LU R10, [R1+0x144] ;  /* 0x00014400010a7983 */ /* 0x000f620000300800 */
[----:B------:R-:W-:Y:S01]  /*10af0*/  IMAD.MOV.U32 R7, RZ, RZ, R19 ;  /* 0x000000ffff077224 */ /* 0x000fe200078e0013 */
[----:B------:R-:W-:Y:S02]  /*10b00*/  SEL R5, R5, RZ, !P0 ;  /* 0x000000ff05057207 */ /* 0x000fe40004000000 */
[----:B------:R-:W5:Y:S01]  /*10b10*/  LDL.LU R14, [R1+0x108] ;  /* 0x00010800010e7983 */ /* 0x000f620000300800 */
[----:B------:R-:W-:-:S03]  /*10b20*/  ISETP.GT.AND P2, PT, R3, 0x1c, PT ;  /* 0x0000001c0300780c */ /* 0x000fc60003f44270 */
[----:B------:R-:W-:Y:S04]  /*10b30*/  STL [R1+0xc4], R8 ;  /* 0x0000c40801007387 */ /* 0x000fe80000100800 */
[----:B------:R1:W-:Y:S01]  /*10b40*/  LDGSTS.E [R4+0x2800], [R6.64], P3 ;  /* 0x0280000006047fae */ /* 0x0003e20009921844 */
[----:B------:R-:W-:Y:S02]  /*10b50*/  ISETP.NE.U32.AND P1, PT, R5, RZ, PT ;  /* 0x000000ff0500720c */ /* 0x000fe40003f25070 */
[----:B------:R-:W-:Y:S02]  /*10b60*/  SEL R5, RZ, 0x4, !P2 ;  /* 0x00000004ff057807 */ /* 0x000fe40005000000 */
[----:B------:R-:W-:Y:S02]  /*10b70*/  ISETP.GT.AND P2, PT, R3, 0x20, PT ;  /* 0x000000200300780c */ /* 0x000fe40003f44270 */
[----:B------:R-:W-:Y:S01]  /*10b80*/  SEL R5, R5, RZ, !P0 ;  /* 0x000000ff05057207 */ /* 0x000fe20004000000 */
[----:B-1----:R-:W-:-:S02]  /*10b90*/  IMAD.MOV.U32 R6, RZ, RZ, R11 ;  /* 0x000000ffff067224 */ /* 0x002fc400078e000b */
[----:B--2---:R-:W-:-:S04]  /*10ba0*/  IMAD.X R12, R12, 0x1, R0, P5 ;  /* 0x000000010c0c7824 */ /* 0x004fc800028e0600 */
[----:B------:R-:W-:Y:S01]  /*10bb0*/  IMAD.MOV.U32 R7, RZ, RZ, R12 ;  /* 0x000000ffff077224 */ /* 0x000fe200078e000c */
[----:B------:R1:W-:Y:S04]  /*10bc0*/  STL [R1+0x88], R12 ;  /* 0x0000880c01007387 */ /* 0x0003e80000100800 */
[----:B------:R2:W-:Y:S04]  /*10bd0*/  LDGSTS.E [R4+0x2900], [R6.64], P3 ;  /* 0x0290000006047fae */ /* 0x0005e80009921844 */
[----:B-1----:R-:W4:Y:S01]  /*10be0*/  LDL.LU R12, [R1+0x140] ;  /* 0x00014000010c7983 */ /* 0x002f220000300800 */
[----:B------:R-:W-:-:S02]  /*10bf0*/  ISETP.NE.U32.AND P3, PT, R5, RZ, PT ;  /* 0x000000ff0500720c */ /* 0x000fc40003f65070 */
[----:B------:R-:W-:Y:S02]  /*10c00*/  SEL R5, RZ, 0x4, !P2 ;  /* 0x00000004ff057807 */ /* 0x000fe40005000000 */
[----:B---3--:R-:W-:Y:S01]  /*10c10*/  IADD3.X R9, R9, R0, RZ, P4, !PT ;  /* 0x0000000009097210 */ /* 0x008fe200027fe4ff */
[----:B--2---:R-:W-:-:S04]  /*10c20*/  IMAD.MOV.U32 R6, RZ, RZ, R8 ;  /* 0x000000ffff067224 */ /* 0x004fc800078e0008 */
[----:B------:R1:W-:Y:S04]  /*10c30*/  STL [R1+0xc0], R9 ;  /* 0x0000c00901007387 */ /* 0x0003e80000100800 */
[----:B------:R-:W2:Y:S04]  /*10c40*/  LDL.LU R20, [R1+0x148] ;  /* 0x0001480001147983 */ /* 0x000ea80000300800 */
[----:B------:R-:W3:Y:S01]  /*10c50*/  LDL.LU R8, [R1+0x14c] ;  /* 0x00014c0001087983 */ /* 0x000ee20000300800 */
[----:B-----5:R-:W-:Y:S01]  /*10c60*/  IADD3 R16, P2, R16, R204, RZ ;  /* 0x000000cc10107210 */ /* 0x020fe20007f5e0ff */
[----:B------:R-:W-:-:S02]  /*10c70*/  IMAD.MOV.U32 R7, RZ, RZ, R9 ;  /* 0x000000ffff077224 */ /* 0x000fc400078e0009 */
[----:B------:R-:W5:Y:S01]  /*10c80*/  LDL.LU R11, [R1+0x184] ;  /* 0x00018400010b7983 */ /* 0x000f620000300800 */
[----:B------:R-:W-:-:S03]  /*10c90*/  IADD3.X R18, R18, R0, RZ, P2, !PT ;  /* 0x0000000012127210 */ /* 0x000fc600017fe4ff */
[----:B-1----:R-:W5:Y:S01]  /*10ca0*/  LDL.LU R9, [R1+0x18c] ;  /* 0x00018c0001097983 */ /* 0x002f620000300800 */
[----:B------:R-:W-:-:S03]  /*10cb0*/  IADD3 R15, P4, R15, R204, RZ ;  /* 0x000000cc0f0f7210 */ /* 0x000fc60007f9e0ff */
[----:B------:R1:W-:Y:S01]  /*10cc0*/  STL [R1+0xcc], R16 ;  /* 0x0000cc1001007387 */ /* 0x0003e20000100800 */
[----:B------:R-:W-:-:S03]  /*10cd0*/  IADD3 R13, P5, R13, R204, RZ ;  /* 0x000000cc0d0d7210 */ /* 0x000fc60007fbe0ff */
[----:B------:R1:W-:Y:S04]  /*10ce0*/  STL [R1+0xc8], R18 ;  /* 0x0000c81201007387 */ /* 0x0003e80000100800 */
[----:B------:R-:W-:Y:S04]  /*10cf0*/  STL [R1+0x104], R15 ;  /* 0x0001040f01007387 */ /* 0x000fe80000100800 */
[----:B------:R-:W5:Y:S04]  /*10d00*/  LDL.LU R19, [R1+0x180] ;  /* 0x0001800001137983 */ /* 0x000f680000300800 */
[----:B------:R1:W-:Y:S01]  /*10d10*/  LDGSTS.E [R4+0x3000], [R6.64], P1 ;  /* 0x0300000006047fae */ /* 0x0003e20008921844 */
[----:B------:R-:W-:-:S03]  /*10d20*/  IMAD.X R17, R17, 0x1, R0, P4 ;  /* 0x0000000111117824 */ /* 0x000fc600020e0600 */
[----:B------:R-:W-:Y:S01]  /*10d30*/  STL [R1+0x10c], R13 ;  /* 0x00010c0d01007387 */ /* 0x000fe20000100800 */
[----:B-1----:R-:W-:-:S03]  /*10d40*/  IMAD.MOV.U32 R6, RZ, RZ, R16 ;  /* 0x000000ffff067224 */ /* 0x002fc600078e0010 */
[----:B------:R1:W-:Y:S01]  /*10d50*/  STL [R1+0x100], R17 ;  /* 0x0001001101007387 */ /* 0x0003e20000100800 */
[----:B------:R-:W-:-:S03]  /*10d60*/  IMAD.MOV.U32 R7, RZ, RZ, R18 ;  /* 0x000000ffff077224 */ /* 0x000fc600078e0012 */
[----:B------:R-:W5:Y:S04]  /*10d70*/  LDL.LU R16, [R1+0x1c4] ;  /* 0x0001c40001107983 */ /* 0x000f680000300800 */
[----:B------:R-:W5:Y:S01]  /*10d80*/  LDL.LU R18, [R1+0x188] ;  /* 0x0001880001127983 */ /* 0x000f620000300800 */
[----:B------:R-:W-:-:S03]  /*10d90*/  SEL R5, R5, RZ, !P0 ;  /* 0x000000ff05057207 */ /* 0x000fc60004000000 */
[----:B------:R1:W-:Y:S01]  /*10da0*/  LDGSTS.E [R4+0x3100], [R6.64], P1 ;  /* 0x0310000006047fae */ /* 0x0003e20008921844 */
[----:B------:R-:W-:Y:S02]  /*10db0*/  IADD3 R10, P4, R10, R204, RZ ;  /* 0x000000cc0a0a7210 */ /* 0x000fe40007f9e0ff */
[----:B------:R-:W-:Y:S01]  /*10dc0*/  ISETP.GT.AND P1, PT, R3, 0x24, PT ;  /* 0x000000240300780c */ /* 0x000fe20003f24270 */
[----:B------:R-:W-:Y:S01]  /*10dd0*/  IMAD.X R14, R14, 0x1, R0, P5 ;  /* 0x000000010e0e7824 */ /* 0x000fe200028e0600 */
[----:B------:R-:W-:Y:S01]  /*10de0*/  ISETP.NE.U32.AND P2, PT, R5, RZ, PT ;  /* 0x000000ff0500720c */ /* 0x000fe20003f45070 */
[----:B------:R-:W-:Y:S01]  /*10df0*/  STL [R1+0x144], R10 ;  /* 0x0001440a01007387 */ /* 0x000fe20000100800 */
[----:B------:R-:W-:Y:S02]  /*10e00*/  SEL R5, RZ, 0x4, !P1 ;  /* 0x00000004ff057807 */ /* 0x000fe40004800000 */
[----:B-1----:R-:W-:Y:S01]  /*10e10*/  MOV R6, R15 ;  /* 0x0000000f00067202 */ /* 0x002fe20000000f00 */
[----:B------:R-:W-:Y:S01]  /*10e20*/  IMAD.MOV.U32 R7, RZ, RZ, R17 ;  /* 0x000000ffff077224 */ /* 0x000fe200078e0011 */
[----:B------:R1:W-:Y:S01]  /*10e30*/  STL [R1+0x108], R14 ;  /* 0x0001080e01007387 */ /* 0x0003e20000100800 */
[----:B------:R-:W-:-:S03]  /*10e40*/  SEL R5, R5, RZ, !P0 ;  /* 0x000000ff05057207 */ /* 0x000fc60004000000 */
[----:B------:R1:W-:Y:S04]  /*10e50*/  LDGSTS.E [R4+0x3800], [R6.64], P3 ;  /* 0x0380000006047fae */ /* 0x0003e80009921844 */
[----:B------:R-:W5:Y:S01]  /*10e60*/  LDL.LU R17, [R1+0x1c0] ;  /* 0x0001c00001117983 */ /* 0x000f620000300800 */
[----:B------:R-:W-:Y:S01]  /*10e70*/  ISETP.GT.AND P1, PT, R3, 0x28, PT ;  /* 0x000000280300780c */ /* 0x000fe20003f24270 */
[----:B-1----:R-:W-:Y:S02]  /*10e80*/  IMAD.MOV.U32 R6, RZ, RZ, R13 ;  /* 0x000000ffff067224 */ /* 0x002fe400078e000d */
[----:B------:R-:W-:-:S05]  /*10e90*/  IMAD.MOV.U32 R7, RZ, RZ, R14 ;  /* 0x000000ffff077224 */ /* 0x000fca00078e000e */
[----:B------:R1:W-:Y:S01]  /*10ea0*/  LDGSTS.E [R4+0x3900], [R6.64], P3 ;  /* 0x0390000006047fae */ /* 0x0003e20009921844 */
[----:B------:R-:W-:Y:S02]  /*10eb0*/  ISETP.NE.U32.AND P3, PT, R5, RZ, PT ;  /* 0x000000ff0500720c */ /* 0x000fe40003f65070 */
[----:B------:R-:W-:Y:S02]  /*10ec0*/  SEL R5, RZ, 0x4, !P1 ;  /* 0x00000004ff057807 */ /* 0x000fe40004800000 */
[----:B-1----:R-:W-:Y:S01]  /*10ed0*/  MOV R6, R10 ;  /* 0x0000000a00067202 */ /* 0x002fe20000000f00 */
[----:B----4-:R-:W-:-:S05]  /*10ee0*/  IMAD.X R12, R12, 0x1, R0, P4 ;  /* 0x000000010c0c7824 */ /* 0x010fca00020e0600 */
[----:B------:R1:W-:Y:S04]  /*10ef0*/  STL [R1+0x140], R12 ;  /* 0x0001400c01007387 */ /* 0x0003e80000100800 */
[----:B------:R-:W4:Y:S04]  /*10f00*/  LDL.LU R15, [R1+0x1c8] ;  /* 0x0001c800010f7983 */ /* 0x000f280000300800 */
[----:B------:R-:W4:Y:S01]  /*10f10*/  LDL.LU R14, [R1+0x1cc] ;  /* 0x0001cc00010e7983 */ /* 0x000f220000300800 */
[----:B------:R-:W-:-:S03]  /*10f20*/  IMAD.MOV.U32 R7, RZ, RZ, R12 ;  /* 0x000000ffff077224 */ /* 0x000fc600078e000c */
[----:B------:R-:W4:Y:S04]  /*10f30*/  LDL.LU R13, [R1+0x200] ;  /* 0x00020000010d7983 */ /* 0x000f280000300800 */
[----:B-1----:R-:W4:Y:S01]  /*10f40*/  LDL.LU R12, [R1+0x204] ;  /* 0x00020400010c7983 */ /* 0x002f220000300800 */
[----:B---3--:R-:W-:-:S03]  /*10f50*/  IADD3 R8, P1, R8, R204, RZ ;  /* 0x000000cc08087210 */ /* 0x008fc60007f3e0ff */
[----:B------:R-:W3:Y:S02]  /*10f60*/  LDL.LU R10, [R1+0x20c] ;  /* 0x00020c00010a7983 */ /* 0x000ee40000300800 */
[----:B--2---:R-:W-:Y:S01]  /*10f70*/  IMAD.X R20, R20, 0x1, R0, P1 ;  /* 0x0000000114147824 */ /* 0x004fe200008e0600 */
[-C--:B-----5:R-:W-:Y:S01]  /*10f80*/  IADD3 R11, P4, R11, R204.reuse, RZ ;  /* 0x000000cc0b0b7210 */ /* 0x0a0fe20007f9e0ff */
[----:B------:R1:W-:Y:S01]  /*10f90*/  LDGSTS.E [R4+0x4000], [R6.64], P2 ;  /* 0x0400000006047fae */ /* 0x0003e20009121844 */
[----:B------:R-:W-:-:S03]  /*10fa0*/  IADD3 R9, P5, R9, R204, RZ ;  /* 0x000000cc09097210 */ /* 0x000fc60007fbe0ff */
[----:B------:R2:W-:Y:S01]  /*10fb0*/  STL [R1+0x14c], R8 ;  /* 0x00014c0801007387 */ /* 0x0005e20000100800 */
[----:B-1----:R-:W-:Y:S01]  /*10fc0*/  IMAD.MOV.U32 R6, RZ, RZ, R8 ;  /* 0x000000ffff067224 */ /* 0x002fe200078e0008 */
[----:B------:R-:W-:Y:S02]  /*10fd0*/  MOV R7, R20 ;  /* 0x0000001400077202 */ /* 0x000fe40000000f00 */
[----:B------:R-:W-:Y:S01]  /*10fe0*/  STL [R1+0x148], R20 ;  /* 0x0001481401007387 */ /* 0x000fe20000100800 */
[----:B------:R-:W-:-:S03]  /*10ff0*/  IMAD.X R19, R19, 0x1, R0, P4 ;  /* 0x0000000113137824 */ /* 0x000fc600020e0600 */
[----:B------:R1:W-:Y:S04]  /*11000*/  LDGSTS.E [R4+0x4100], [R6.64], P2 ;  /* 0x0410000006047fae */ /* 0x0003e80009121844 */
[----:B------:R5:W-:Y:S04]  /*11010*/  STL [R1+0x184], R11 ;  /* 0x0001840b01007387 */ /* 0x000be80000100800 */
[----:B--2---:R-:W2:Y:S01]  /*11020*/  LDL.LU R8, [R1+0x244] ;  /* 0x0002440001087983 */ /* 0x004ea20000300800 */
[----:B-1----:R-:W-:Y:S02]  /*11030*/  IMAD.MOV.U32 R6, RZ, RZ, R11 ;  /* 0x000000ffff067224 */ /* 0x002fe400078e000b */
[----:B------:R-:W-:Y:S01]  /*11040*/  IMAD.MOV.U32 R7, RZ, RZ, R19 ;  /* 0x000000ffff077224 */ /* 0x000fe200078e0013 */
[----:B------:R1:W-:Y:S01]  /*11050*/  STL [R1+0x18c], R9 ;  /* 0x00018c0901007387 */ /* 0x0003e20000100800 */
[----:B------:R-:W-:-:S03]  /*11060*/  IADD3 R16, P4, R16, R204, RZ ;  /* 0x000000cc10107210 */ /* 0x000fc60007f9e0ff */
[----:B------:R-:W-:Y:S01]  /*11070*/  STL [R1+0x180], R19 ;  /* 0x0001801301007387 */ /* 0x000fe20000100800 */
[----:B------:R-:W-:-:S03]  /*11080*/  IMAD.X R18, R18, 0x1, R0, P5 ;  /* 0x0000000112127824 */ /* 0x000fc600028e0600 */
[----:B-----5:R-:W3:Y:S04]  /*11090*/  LDL.LU R11, [R1+0x208] ;  /* 0x00020800010b7983 */ /* 0x020ee80000300800 */
[----:B------:R-:W-:Y:S04]  /*110a0*/  STL [R1+0x1c4], R16 ;  /* 0x0001c41001007387 */ /* 0x000fe80000100800 */
[----:B------:R1:W-:Y:S04]  /*110b0*/  LDGSTS.E [R4+0x4800], [R6.64], P3 ;  /* 0x0480000006047fae */ /* 0x0003e80009921844 */
[----:B------:R1:W-:Y:S02]  /*110c0*/  STL [R1+0x188], R18 ;  /* 0x0001881201007387 */ /* 0x0003e40000100800 */
[----:B-1----:R-:W-:-:S02]  /*110d0*/  MOV R6, R9 ;  /* 0x0000000900067202 */ /* 0x002fc40000000f00 */
[----:B------:R-:W3:Y:S01]  /*110e0*/  LDL.LU R9, [R1+0x240] ;  /* 0x0002400001097983 */ /* 0x000ee20000300800 */
[----:B------:R-:W-:Y:S02]  /*110f0*/  SEL R5, R5, RZ, !P0 ;  /* 0x000000ff05057207 */ /* 0x000fe40004000000 */
[----:B------:R-:W-:Y:S02]  /*11100*/  ISETP.GT.AND P2, PT, R3, 0x2c, PT ;  /* 0x0000002c0300780c */ /* 0x000fe40003f44270 */
[----:B------:R-:W-:Y:S02]  /*11110*/  ISETP.NE.U32.AND P1, PT, R5, RZ, PT ;  /* 0x000000ff0500720c */ /* 0x000fe40003f25070 */
[----:B------:R-:W-:Y:S01]  /*11120*/  SEL R5, RZ, 0x4, !P2 ;  /* 0x00000004ff057807 */ /* 0x000fe20005000000 */
[----:B------:R-:W-:Y:S01]  /*11130*/  IMAD.MOV.U32 R7, RZ, RZ, R18 ;  /* 0x000000ffff077224 */ /* 0x000fe200078e0012 */
[----:B------:R-:W-:Y:S02]  /*11140*/  ISETP.GT.AND P2, PT, R3, 0x30, PT ;  /* 0x000000300300780c */ /* 0x000fe40003f44270 */
[----:B------:R-:W-:-:S02]  /*11150*/  SEL R5, R5, RZ, !P0 ;  /* 0x000000ff05057207 */ /* 0x000fc40004000000 */
[----:B------:R1:W-:Y:S02]  /*11160*/  LDGSTS.E [R4+0x4900], [R6.64], P3 ;  /* 0x0490000006047fae */ /* 0x0003e40009921844 */
[----:B------:R-:W-:Y:S02]  /*11170*/  ISETP.NE.U32.AND P3, PT, R5, RZ, PT ;  /* 0x000000ff0500720c */ /* 0x000fe40003f65070 */
[----:B------:R-:W-:Y:S01]  /*11180*/  SEL R5, RZ, 0x4, !P2 ;  /* 0x00000004ff057807 */ /* 0x000fe20005000000 */
[----:B------:R-:W-:-:S05]  /*11190*/  IMAD.X R17, R17, 0x1, R0, P4 ;  /* 0x0000000111117824 */ /* 0x000fca00020e0600 */
[----:B------:R-:W-:Y:S04]  /*111a0*/  STL [R1+0x1c0], R17 ;  /* 0x0001c01101007387 */ /* 0x000fe80000100800 */
[----:B------:R-:W3:Y:S04]  /*111b0*/  LDL.LU R20, [R1+0x24c] ;  /* 0x00024c0001147983 */ /* 0x000ee80000300800 */
[----:B------:R-:W3:Y:S01]  /*111c0*/  LDL.LU R18, [R1+0x284] ;  /* 0x0002840001127983 */ /* 0x000ee20000300800 */
[----:B-1----:R-:W-:Y:S02]  /*111d0*/  IMAD.MOV.U32 R6, RZ, RZ, R16 ;  /* 0x000000ffff067224 */ /* 0x002fe400078e0010 */
[----:B------:R-:W-:-:S05]  /*111e0*/  IMAD.MOV.U32 R7, RZ, RZ, R17 ;  /* 0x000000ffff077224 */ /* 0x000fca00078e0011 */
[----:B------:R1:W-:Y:S01]  /*111f0*/  LDGSTS.E [R4+0x5000], [R6.64], P1 ;  /* 0x0500000006047fae */ /* 0x0003e20008921844 */
[----:B----4-:R-:W-:-:S05]  /*11200*/  IADD3 R14, P2, R14, R204, RZ ;  /* 0x000000cc0e0e7210 */ /* 0x010fca0007f5e0ff */
[----:B------:R-:W-:Y:S01]  /*11210*/  IMAD.X R15, R15, 0x1, R0, P2 ;  /* 0x000000010f0f7824 */ /* 0x000fe200010e0600 */
[-C--:B------:R-:W-:Y:S01]  /*11220*/  IADD3 R12, P4, R12, R204.reuse, RZ ;  /* 0x000000cc0c0c7210 */ /* 0x080fe20007f9e0ff */
[----:B------:R4:W-:Y:S01]  /*11230*/  STL [R1+0x1cc], R14 ;  /* 0x0001cc0e01007387 */ /* 0x0009e20000100800 */
[----:B---3--:R-:W-:-:S03]  /*11240*/  IADD3 R10, P5, R10, R204, RZ ;  /* 0x000000cc0a0a7210 */ /* 0x008fc60007fbe0ff */
[----:B------:R3:W-:Y:S01]  /*11250*/  STL [R1+0x1c8], R15 ;  /* 0x0001c80f01007387 */ /* 0x0007e20000100800 */
[----:B------:R-:W-:-:S03]  /*11260*/  IADD3.X R13, R13, R0, RZ, P4, !PT ;  /* 0x000000000d0d7210 */ /* 0x000fc600027fe4ff */
[----:B------:R-:W-:Y:S04]  /*11270*/  STL [R1+0x204], R12 ;  /* 0x0002040c01007387 */ /* 0x000fe80000100800 */
[----:B------:R-:W5:Y:S04]  /*11280*/  LDL.LU R21, [R1+0x248] ;  /* 0x0002480001157983 */ /* 0x000f680000300800 */
[----:B------:R-:W-:Y:S01]  /*11290*/  STL [R1+0x20c], R10 ;  /* 0x00020c0a01007387 */ /* 0x000fe20000100800 */
[----:B-1----:R-:W-:-:S03]  /*112a0*/  IMAD.MOV.U32 R6, RZ, RZ, R14 ;  /* 0x000000ffff067224 */ /* 0x002fc600078e000e */
[----:B------:R1:W-:Y:S01]  /*112b0*/  STL [R1+0x200], R13 ;  /* 0x0002000d01007387 */ /* 0x0003e20000100800 */
[----:B------:R-:W-:-:S03]  /*112c0*/  IMAD.MOV.U32 R7, RZ, RZ, R15 ;  /* 0x000000ffff077224 */ /* 0x000fc600078e000f */
[----:B------:R-:W5:Y:S04]  /*112d0*/  LDL.LU R19, [R1+0x280] ;  /* 0x0002800001137983 */ /* 0x000f680000300800 */
[----:B------:R-:W5:Y:S04]  /*112e0*/  LDL.LU R16, [R1+0x28c] ;  /* 0x00028c0001107983 */ /* 0x000f680000300800 */
[----:B----4-:R-:W4:Y:S01]  /*112f0*/  LDL.LU R14, [R1+0x2c4] ;  /* 0x0002c400010e7983 */ /* 0x010f220000300800 */
[----:B--2---:R-:W-:-:S03]  /*11300*/  IADD3 R8, P4, R8, R204, RZ ;  /* 0x000000cc08087210 */ /* 0x004fc60007f9e0ff */
[----:B------:R-:W2:Y:S04]  /*11310*/  LDL.LU R17, [R1+0x288] ;  /* 0x0002880001117983 */ /* 0x000ea80000300800 */
[----:B------:R1:W-:Y:S04]  /*11320*/  LDGSTS.E [R4+0x5100], [R6.64], P1 ;  /* 0x0510000006047fae */ /* 0x0003e80008921844 */
[----:B------:R-:W-:Y:S01]  /*11330*/  STL [R1+0x244], R8 ;  /* 0x0002440801007387 */ /* 0x000fe20000100800 */
[----:B-1----:R-:W-:Y:S01]  /*11340*/  IMAD.MOV.U32 R6, RZ, RZ, R12 ;  /* 0x000000ffff067224 */ /* 0x002fe200078e000c */
[----:B------:R-:W-:Y:S01]  /*11350*/  MOV R7, R13 ;  /* 0x0000000d00077202 */ /* 0x000fe20000000f00 */
[----:B---3--:R-:W-:-:S04]  /*11360*/  IMAD.X R11, R11, 0x1, R0, P5 ;  /* 0x000000010b0b7824 */ /* 0x008fc800028e0600 */
[----:B------:R1:W-:Y:S04]  /*11370*/  LDGSTS.E [R4+0x5800], [R6.64], P3 ;  /* 0x0580000006047fae */ /* 0x0003e80009921844 */
[----:B------:R3:W-:Y:S04]  /*11380*/  STL [R1+0x208], R11 ;  /* 0x0002080b01007387 */ /* 0x0007e80000100800 */
[----:B------:R-:W4:Y:S01]  /*11390*/  LDL.LU R15, [R1+0x2c0] ;  /* 0x0002c000010f7983 */ /* 0x000f220000300800 */
[----:B-1----:R-:W-:Y:S02]  /*113a0*/  IMAD.MOV.U32 R6, RZ, RZ, R10 ;  /* 0x000000ffff067224 */ /* 0x002fe400078e000a */
[----:B------:R-:W-:-:S02]  /*113b0*/  IMAD.X R9, R9, 0x1, R0, P4 ;  /* 0x0000000109097824 */ /* 0x000fc400020e0600 */
[----:B------:R-:W-:-:S03]  /*113c0*/  IMAD.MOV.U32 R7, RZ, RZ, R11 ;  /* 0x000000ffff077224 */ /* 0x000fc600078e000b */
[----:B------:R1:W-:Y:S04]  /*113d0*/  STL [R1+0x240], R9 ;  /* 0x0002400901007387 */ /* 0x0003e80000100800 */
[----:B------:R-:W4:Y:S04]  /*113e0*/  LDL.LU R13, [R1+0x2c8] ;  /* 0x0002c800010d7983 */ /* 0x000f280000300800 */
[----:B------:R-:W4:Y:S04]  /*113f0*/  LDL.LU R12, [R1+0x2cc] ;  /* 0x0002cc00010c7983 */ /* 0x000f280000300800 */
[----:B------:R1:W-:Y:S04]  /*11400*/  LDGSTS.E [R4+0x5900], [R6.64], P3 ;  /* 0x0590000006047fae */ /* 0x0003e80009921844 */
[----:B---3--:R-:W3:Y:S04]  /*11410*/  LDL.LU R11, [R1+0x300] ;  /* 0x00030000010b7983 */ /* 0x008ee80000300800 */
[----:B------:R-:W3:Y:S01]  /*11420*/  LDL.LU R10, [R1+0x304] ;  /* 0x00030400010a7983 */ /* 0x000ee20000300800 */
[----:B-1----:R-:W-:Y:S01]  /*11430*/  MOV R7, R9 ;  /* 0x0000000900077202 */ /* 0x002fe20000000f00 */
[----:B------:R-:W-:-:S02]  /*11440*/  IMAD.MOV.U32 R6, RZ, RZ, R8 ;  /* 0x000000ffff067224 */ /* 0x000fc400078e0008 */
[----:B------:R-:W3:Y:S04]  /*11450*/  LDL.LU R9, [R1+0x308] ;  /* 0x0003080001097983 */ /* 0x000ee80000300800 */
[----:B------:R-:W3:Y:S01]  /*11460*/  LDL.LU R8, [R1+0x30c] ;  /* 0x00030c0001087983 */ /* 0x000ee20000300800 */
[----:B------:R-:W-:Y:S02]  /*11470*/  SEL R5, R5, RZ, !P0 ;  /* 0x000000ff05057207 */ /* 0x000fe40004000000 */
[----:B------:R-:W-:Y:S02]  /*11480*/  ISETP.GT.AND P1, PT, R3, 0x34, PT ;  /* 0x000000340300780c */ /* 0x000fe40003f24270 */
[----:B------:R-:W-:Y:S02]  /*11490*/  ISETP.NE.U32.AND P2, PT, R5, RZ, PT ;  /* 0x000000ff0500720c */ /* 0x000fe40003f45070 */
[----:B------:R-:W-:-:S02]  /*114a0*/  SEL R5, RZ, 0x4, !P1 ;  /* 0x00000004ff057807 */ /* 0x000fc40004800000 */
[----:B------:R-:W-:Y:S02]  /*114b0*/  ISETP.GT.AND P1, PT, R3, 0x38, PT ;  /* 0x000000380300780c */ /* 0x000fe40003f24270 */
[----:B------:R-:W-:-:S04]  /*114c0*/  SEL R5, R5, RZ, !P0 ;  /* 0x000000ff05057207 */ /* 0x000fc80004000000 */
[----:B------:R-:W-:Y:S02]  /*114d0*/  ISETP.NE.U32.AND P3, PT, R5, RZ, PT ;  /* 0x000000ff0500720c */ /* 0x000fe40003f65070 */
[----:B------:R-:W-:Y:S01]  /*114e0*/  SEL R5, RZ, 0x4, !P1 ;  /* 0x00000004ff057807 */ /* 0x000fe20004800000 */
[----:B------:R1:W-:Y:S01]  /*114f0*/  LDGSTS.E [R4+0x6000], [R6.64], P2 ;  /* 0x0600000006047fae */ /* 0x0003e20009121844 */
[-C--:B------:R-:W-:Y:S02]  /*11500*/  IADD3 R20, P1, R20, R204.reuse, RZ ;  /* 0x000000cc14147210 */ /* 0x080fe40007f3e0ff */
[----:B------:R-:W-:Y:S02]  /*11510*/  IADD3 R18, P4, R18, R204, RZ ;  /* 0x000000cc12127210 */ /* 0x000fe40007f9e0ff */
[----:B------:R-:W-:Y:S01]  /*11520*/  SEL R5, R5, RZ, !P0 ;  /* 0x000000ff05057207 */ /* 0x000fe20004000000 */
[----:B-1----:R-:W-:Y:S01]  /*11530*/  IMAD.MOV.U32 R6, RZ, RZ, R20 ;  /* 0x000000ffff067224 */ /* 0x002fe200078e0014 */
[----:B------:R-:W-:Y:S01]  /*11540*/  STL [R1+0x24c], R20 ;  /* 0x00024c1401007387 */ /* 0x000fe20000100800 */
[----:B-----5:R-:W-:-:S04]  /*11550*/  IMAD.X R21, R21, 0x1, R0, P1 ;  /* 0x0000000115157824 */ /* 0x020fc800008e0600 */
[----:B------:R-:W-:Y:S01]  /*11560*/  IMAD.MOV.U32 R7, RZ, RZ, R21 ;  /* 0x000000ffff077224 */ /* 0x000fe200078e0015 */
[----:B------:R-:W-:-:S04]  /*11570*/  ISETP.NE.U32.AND P1, PT, R5, RZ, PT ;  /* 0x000000ff0500720c */ /* 0x000fc80003f25070 */
[----:B------:R1:W-:Y:S01]  /*11580*/  LDGSTS.E [R4+0x6100], [R6.64], P2 ;  /* 0x0610000006047fae */ /* 0x0003e20009121844 */
[----:B------:R-:W-:Y:S01]  /*11590*/  IMAD.X R19, R19, 0x1, R0, P4 ;  /* 0x0000000113137824 */ /* 0x000fe200020e0600 */
[----:B------:R-:W-:Y:S02]  /*115a0*/  ISETP.GT.AND P2, PT, R3, 0x3c, PT ;  /* 0x0000003c0300780c */ /* 0x000fe40003f44270 */
[----:B------:R-:W-:Y:S01]  /*115b0*/  IADD3 R16, P5, R16, R204, RZ ;  /* 0x000000cc10107210 */ /* 0x000fe20007fbe0ff */
[----:B-1----:R-:W-:Y:S02]  /*115c0*/  IMAD.MOV.U32 R6, RZ, RZ, R18 ;  /* 0x000000ffff067224 */ /* 0x002fe400078e0012 */
[----:B------:R-:W-:Y:S01]  /*115d0*/  IMAD.MOV.U32 R7, RZ, RZ, R19 ;  /* 0x000000ffff077224 */ /* 0x000fe200078e0013 */
[----:B--2---:R-:W-:Y:S02]  /*115e0*/  IADD3.X R17, R17, R0, RZ, P5, !PT ;  /* 0x0000000011117210 */ /* 0x004fe40002ffe4ff */
[----:B------:R-:W-:-:S02]  /*115f0*/  SEL R5, RZ, 0x4, !P2 ;  /* 0x00000004ff057807 */ /* 0x000fc40005000000 */
[----:B------:R1:W-:Y:S01]  /*11600*/  LDGSTS.E [R4+0x6800], [R6.64], P3 ;  /* 0x0680000006047fae */ /* 0x0003e20009921844 */
[----:B------:R-:W-:Y:S02]  /*11610*/  ISETP.GT.AND P2, PT, R3, 0x1, PT ;  /* 0x000000010300780c */ /* 0x000fe40003f44270 */
[----:B------:R-:W-:Y:S02]  /*11620*/  SEL R5, R5, RZ, !P0 ;  /* 0x000000ff05057207 */ /* 0x000fe40004000000 */
[----:B----4-:R-:W-:Y:S01]  /*11630*/  IADD3 R14, P4, R14, R204, RZ ;  /* 0x000000cc0e0e7210 */ /* 0x010fe20007f9e0ff */
[----:B-1----:R-:W-:Y:S01]  /*11640*/  IMAD.MOV.U32 R6, RZ, RZ, R16 ;  /* 0x000000ffff067224 */ /* 0x002fe200078e0010 */
[----:B------:R-:W-:Y:S01]  /*11650*/  MOV R7, R17 ;  /* 0x0000001100077202 */ /* 0x000fe20000000f00 */
[----:B------:R-:W-:Y:S04]  /*11660*/  STL [R1+0x248], R21 ;  /* 0x0002481501007387 */ /* 0x000fe80000100800 */
[----:B------:R1:W-:Y:S01]  /*11670*/  LDGSTS.E [R4+0x6900], [R6.64], P3 ;  /* 0x0690000006047fae */ /* 0x0003e20009921844 */
[----:B------:R-:W-:-:S02]  /*11680*/  ISETP.NE.U32.AND P3, PT, R5, RZ, PT ;  /* 0x000000ff0500720c */ /* 0x000fc40003f65070 */
[----:B------:R-:W-:Y:S01]  /*11690*/  SEL R5, RZ, 0x4, !P2 ;  /* 0x00000004ff057807 */ /* 0x000fe20005000000 */
[----:B------:R2:W-:Y:S01]  /*116a0*/  STL [R1+0x284], R18 ;  /* 0x0002841201007387 */ /* 0x0005e20000100800 */
[----:B------:R-:W-:-:S03]  /*116b0*/  IMAD.X R15, R15, 0x1, R0, P4 ;  /* 0x000000010f0f7824 */ /* 0x000fc600020e0600 */
[----:B------:R-:W-:Y:S01]  /*116c0*/  STL [R1+0x28c], R16 ;  /* 0x00028c1001007387 */ /* 0x000fe20000100800 */
[----:B-1----:R-:W-:-:S03]  /*116d0*/  IMAD.MOV.U32 R6, RZ, RZ, R14 ;  /* 0x000000ffff067224 */ /* 0x002fc600078e000e */
[----:B------:R-:W-:Y:S01]  /*116e0*/  STL [R1+0x280], R19 ;  /* 0x0002801301007387 */ /* 0x000fe20000100800 */
[----:B------:R-:W-:-:S03]  /*116f0*/  IMAD.MOV.U32 R7, RZ, RZ, R15 ;  /* 0x000000ffff077224 */ /* 0x000fc600078e000f */
[----:B------:R-:W-:Y:S04]  /*11700*/  STL [R1+0x2c4], R14 ;  /* 0x0002c40e01007387 */ /* 0x000fe80000100800 */
[----:B------:R-:W-:Y:S01]  /*11710*/  STL [R1+0x288], R17 ;  /* 0x0002881101007387 */ /* 0x000fe20000100800 */
[----:B------:R-:W-:-:S03]  /*11720*/  IADD3 R12, P2, R12, R204, RZ ;  /* 0x000000cc0c0c7210 */ /* 0x000fc60007f5e0ff */
[----:B------:R-:W-:Y:S02]  /*11730*/  STL [R1+0x2c0], R15 ;  /* 0x0002c00f01007387 */ /* 0x000fe40000100800 */
[----:B------:R-:W-:Y:S02]  /*11740*/  IMAD.X R13, R13, 0x1, R0, P2 ;  /* 0x000000010d0d7824 */ /* 0x000fe400010e0600 */
[----:B------:R-:W-:Y:S04]  /*11750*/  STL [R1+0x2cc], R12 ;  /* 0x0002cc0c01007387 */ /* 0x000fe80000100800 */
[----:B------:R1:W-:Y:S01]  /*11760*/  LDGSTS.E [R4+0x7000], [R6.64], P1 ;  /* 0x0700000006047fae */ /* 0x0003e20008921844 */
[----:B---3--:R-:W-:-:S05]  /*11770*/  IADD3 R10, P4, R10, R204, RZ ;  /* 0x000000cc0a0a7210 */ /* 0x008fca0007f9e0ff */
[----:B------:R-:W-:Y:S01]  /*11780*/  IMAD.X R11, R11, 0x1, R0, P4 ;  /* 0x000000010b0b7824 */ /* 0x000fe200020e0600 */
[----:B------:R-:W-:Y:S01]  /*11790*/  IADD3 R8, P5, R8, R204, RZ ;  /* 0x000000cc08087210 */ /* 0x000fe20007fbe0ff */
[----:B------:R-:W-:Y:S03]  /*117a0*/  STL [R1+0x304], R10 ;  /* 0x0003040a01007387 */ /* 0x000fe60000100800 */
[----:B------:R-:W-:Y:S01]  /*117b0*/  IADD3.X R9, R9, R0, RZ, P5, !PT ;  /* 0x0000000009097210 */ /* 0x000fe20002ffe4ff */
[----:B------:R3:W-:Y:S01]  /*117c0*/  STL [R1+0x2c8], R13 ;  /* 0x0002c80d01007387 */ /* 0x0007e20000100800 */
[----:B-1----:R-:W-:Y:S02]  /*117d0*/  IMAD.MOV.U32 R6, RZ, RZ, R12 ;  /* 0x000000ffff067224 */ /* 0x002fe400078e000c */
[----:B------:R-:W-:Y:S01]  /*117e0*/  IMAD.MOV.U32 R7, RZ, RZ, R13 ;  /* 0x000000ffff077224 */ /* 0x000fe200078e000d */
[----:B------:R-:W-:Y:S04]  /*117f0*/  STL [R1+0x30c], R8 ;  /* 0x00030c0801007387 */ /* 0x000fe80000100800 */
[----:B------:R1:W-:Y:S04]  /*11800*/  STL [R1+0x300], R11 ;  /* 0x0003000b01007387 */ /* 0x0003e80000100800 */
[----:B------:R4:W-:Y:S04]  /*11810*/  STL [R1+0x308], R9 ;  /* 0x0003080901007387 */ /* 0x0009e80000100800 */
[----:B--2---:R-:W2:Y:S04]  /*11820*/  LDL.LU R18, [R1+0x2c] ;  /* 0x00002c0001127983 */ /* 0x004ea80000300800 */
[----:B---3--:R-:W3:Y:S04]  /*11830*/  LDL.LU R13, [R1+0x30] ;  /* 0x00003000010d7983 */ /* 0x008ee80000300800 */
[----:B------:R5:W-:Y:S04]  /*11840*/  LDGSTS.E [R4+0x7100], [R6.64], P1 ;  /* 0x0710000006047fae */ /* 0x000be80008921844 */
[----:B------:R-:W2:Y:S04]  /*11850*/  LDL.LU R16, [R1+0x34] ;  /* 0x0000340001107983 */ /* 0x000ea80000300800 */
[----:B------:R-:W2:Y:S01]  /*11860*/  LDL.LU R12, [R1+0x544] ;  /* 0x00054400010c7983 */ /* 0x000ea20000300800 */
[----:B-----5:R-:W-:-:S02]  /*11870*/  IMAD.MOV.U32 R6, RZ, RZ, R10 ;  /* 0x000000ffff067224 */ /* 0x020fc400078e000a */
[----:B------:R-:W-:Y:S02]  /*11880*/  IMAD.MOV.U32 R7, RZ, RZ, R11 ;  /* 0x000000ffff077224 */ /* 0x000fe400078e000b */
[----:B-1----:R-:W5:Y:S04]  /*11890*/  LDL.LU R11, [R1+0x50] ;  /* 0x00005000010b7983 */ /* 0x002f680000300800 */
[----:B------:R1:W-:Y:S02]  /*118a0*/  LDGSTS.E [R4+0x7800], [R6.64], P3 ;  /* 0x0780000006047fae */ /* 0x0003e40009921844 */
[----:B-1----:R-:W-:Y:S02]  /*118b0*/  MOV R6, R8 ;  /* 0x0000000800067202 */ /* 0x002fe40000000f00 */
[----:B------:R-:W5:Y:S04]  /*118c0*/  LDL.LU R8, [R1+0x54] ;  /* 0x0000540001087983 */ /* 0x000f680000300800 */
[----:B------:R-:W5:Y:S04]  /*118d0*/  LDL.LU R21, [R1+0x58] ;  /* 0x0000580001157983 */ /* 0x000f680000300800 */
[----:B------:R-:W5:Y:S04]  /*118e0*/  LDL.LU R17, [R1+0x5c] ;  /* 0x00005c0001117983 */ /* 0x000f680000300800 */
[----:B------:R-:W5:Y:S04]  /*118f0*/  LDL.LU R15, [R1+0x90] ;  /* 0x00009000010f7983 */ /* 0x000f680000300800 */
[----:B------:R-:W5:Y:S04]  /*11900*/  LDL.LU R10, [R1+0x94] ;  /* 0x00009400010a7983 */ /* 0x000f680000300800 */
[----:B------:R-:W5:Y:S01]  /*11910*/  LDL.LU R14, [R1+0x9c] ;  /* 0x00009c00010e7983 */ /* 0x000f620000300800 */
[----:B------:R-:W-:-:S02]  /*11920*/  SEL R5, R5, RZ, !P0 ;  /* 0x000000ff05057207 */ /* 0x000fc40004000000 */
[----:B------:R-:W-:Y:S02]  /*11930*/  IADD3 R217, P1, R217, R204, RZ ;  /* 0x000000ccd9d97210 */ /* 0x000fe40007f3e0ff */
[----:B------:R-:W-:Y:S01]  /*11940*/  ISETP.NE.U32.AND P2, PT, R5, RZ, PT ;  /* 0x000000ff0500720c */ /* 0x000fe20003f45070 */
[----:B------:R-:W-:Y:S01]  /*11950*/  IMAD.MOV.U32 R7, RZ, RZ, R9 ;  /* 0x000000ffff077224 */ /* 0x000fe200078e0009 */
[----:B------:R-:W-:Y:S01]  /*11960*/  LOP3.LUT R19, R211, 0x20, RZ, 0x3c, !PT ;  /* 0x00000020d3137812 */ /* 0x000fe200078e3cff */
[----:B------:R-:W-:Y:S01]  /*11970*/  IMAD.X R216, R216, 0x1, R0, P1 ;  /* 0x00000001d8d87824 */ /* 0x000fe200008e0600 */
[----:B------:R-:W-:Y:S01]  /*11980*/  ISETP.GT.AND P1, PT, R3, 0x5, PT ;  /* 0x000000050300780c */ /* 0x000fe20003f24270 */
[----:B----4-:R-:W4:Y:S04]  /*11990*/  LDL.LU R9, [R1+0xd4] ;  /* 0x0000d40001097983 */ /* 0x010f280000300800 */
[----:B------:R1:W-:Y:S01]  /*119a0*/  LDGSTS.E [R4+0x7900], [R6.64], P3 ;  /* 0x0790000006047fae */ /* 0x0003e20009921844 */
[----:B------:R-:W-:-:S02]  /*119b0*/  SEL R5, RZ, 0x4, !P1 ;  /* 0x00000004ff057807 */ /* 0x000fc40004800000 */
[----:B------:R-:W-:Y:S01]  /*119c0*/  ISETP.GT.AND P1, PT, R3, 0x9, PT ;  /* 0x000000090300780c */ /* 0x000fe20003f24270 */
[----:B-1----:R-:W-:Y:S01]  /*119d0*/  IMAD R4, R201, 0x8000, R19 ;  /* 0x00008000c9047824 */ /* 0x002fe200078e0213 */
[----:B------:R-:W-:Y:S01]  /*119e0*/  MOV R7, R216 ;  /* 0x000000d800077202 */ /* 0x000fe20000000f00 */
[----:B------:R-:W-:-:S05]  /*119f0*/  IMAD.MOV.U32 R6, RZ, RZ, R217 ;  /* 0x000000ffff067224 */ /* 0x000fca00078e00d9 */
[----:B------:R1:W-:Y:S01]  /*11a00*/  LDGSTS.E [R4+0x200], [R6.64], P2 ;  /* 0x0020000006047fae */ /* 0x0003e20009121844 */
[----:B------:R-:W-:Y:S02]  /*11a10*/  SEL R5, R5, RZ, !P0 ;  /* 0x000000ff05057207 */ /* 0x000fe40004000000 */
[-C--:B------:R-:W-:Y:S02]  /*11a20*/  IADD3 R233, P4, R233, R204.reuse, RZ ;  /* 0x000000cce9e97210 */ /* 0x080fe40007f9e0ff */
[----:B-1----:R-:W-:Y:S02]  /*11a30*/  SEL R6, RZ, 0x4, !P1 ;  /* 0x00000004ff067807 */ /* 0x002fe40004800000 */
[----:B------:R-:W-:Y:S02]  /*11a40*/  IADD3 R219, P1, R219, R204, RZ ;  /* 0x000000ccdbdb7210 */ /* 0x000fe40007f3e0ff */
[----:B------:R-:W-:-:S03]  /*11a50*/  SEL R6, R6, RZ, !P0 ;  /* 0x000000ff06067207 */ /* 0x000fc60004000000 */
[----:B------:R-:W-:Y:S01]  /*11a60*/  IMAD.X R218, R218, 0x1, R0, P1 ;  /* 0x00000001dada7824 */ /* 0x000fe200008e0600 */
[----:B------:R-:W-:Y:S02]  /*11a70*/  ISETP.NE.U32.AND P3, PT, R5, RZ, PT ;  /* 0x000000ff0500720c */ /* 0x000fe40003f65070 */
[----:B------:R-:W-:Y:S01]  /*11a80*/  ISETP.NE.U32.AND P1, PT, R6, RZ, PT ;  /* 0x000000ff0600720c */ /* 0x000fe20003f25070 */
[----:B------:R-:W-:Y:S02]  /*11a90*/  IMAD.MOV.U32 R6, RZ, RZ, R219 ;  /* 0x000000ffff067224 */ /* 0x000fe400078e00db */
[----:B------:R-:W-:Y:S02]  /*11aa0*/  IMAD.MOV.U32 R7, RZ, RZ, R218 ;  /* 0x000000ffff077224 */ /* 0x000fe400078e00da */
[----:B------:R-:W-:Y:S01]  /*11ab0*/  IMAD.X R232, R232, 0x1, R0, P4 ;  /* 0x00000001e8e87824 */ /* 0x000fe200020e0600 */
[-C--:B------:R-:W-:Y:S02]  /*11ac0*/  IADD3 R235, P5, R235, R204.reuse, RZ ;  /* 0x000000ccebeb7210 */ /* 0x080fe40007fbe0ff */
[----:B------:R1:W-:Y:S01]  /*11ad0*/  LDGSTS.E [R4+0x300], [R6.64], P2 ;  /* 0x0030000006047fae */ /* 0x0003e20009121844 */
[----:B------:R-:W-:-:S02]  /*11ae0*/  IADD3 R249, P6, R249, R204, RZ ;  /* 0x000000ccf9f97210 */ /* 0x000fc40007fde0ff */
[----:B------:R-:W-:Y:S01]  /*11af0*/  IADD3.X R234, R234, R0, RZ, P5, !PT ;  /* 0x00000000eaea7210 */ /* 0x000fe20002ffe4ff */
[----:B-1----:R-:W-:Y:S02]  /*11b00*/  IMAD.MOV.U32 R6, RZ, RZ, R233 ;  /* 0x000000ffff067224 */ /* 0x002fe400078e00e9 */
[----:B------:R-:W-:Y:S01]  /*11b10*/  IMAD.MOV.U32 R7, RZ, RZ, R232 ;  /* 0x000000ffff077224 */ /* 0x000fe200078e00e8 */
[----:B------:R-:W-:Y:S01]  /*11b20*/  ISETP.GT.AND P2, PT, R3, 0xd, PT ;  /* 0x0000000d0300780c */ /* 0x000fe20003f44270 */
[----:B------:R-:W-:-:S03]  /*11b30*/  IMAD.X R248, R248, 0x1, R0, P6 ;  /* 0x00000001f8f87824 */ /* 0x000fc600030e0600 */
[----:B------:R1:W-:Y:S01]  /*11b40*/  LDGSTS.E [R4+0xa00], [R6.64], P3 ;  /* 0x00a0000006047fae */ /* 0x0003e20009921844 */
[----:B------:R-:W-:Y:S02]  /*11b50*/  SEL R5, RZ, 0x4, !P2 ;  /* 0x00000004ff057807 */ /* 0x000fe40005000000 */
[----:B------:R-:W-:Y:S01]  /*11b60*/  ISETP.GT.AND P2, PT, R3, 0x11, PT ;  /* 0x000000110300780c */ /* 0x000fe20003f44270 */
[----:B-1----:R-:W-:Y:S01]  /*11b70*/  IMAD.MOV.U32 R6, RZ, RZ, R235 ;  /* 0x000000ffff067224 */ /* 0x002fe200078e00eb */
[----:B------:R-:W-:-:S05]  /*11b80*/  MOV R7, R234 ;  /* 0x000000ea00077202 */ /* 0x000fca0000000f00 */
[----:B------:R1:W-:Y:S01]  /*11b90*/  LDGSTS.E [R4+0xb00], [R6.64], P3 ;  /* 0x00b0000006047fae */ /* 0x0003e20009921844 */
[----:B------:R-:W-:Y:S01]  /*11ba0*/  SEL R5, R5, RZ, !P0 ;  /* 0x000000ff05057207 */ /* 0x000fe20004000000 */
[----:B-1----:R-:W-:Y:S02]  /*11bb0*/  IMAD.MOV.U32 R6, RZ, RZ, R249 ;  /* 0x000000ffff067224 */ /* 0x002fe400078e00f9 */
[----:B------:R-:W-:-:S05]  /*11bc0*/  IMAD.MOV.U32 R7, RZ, RZ, R248 ;  /* 0x000000ffff077224 */ /* 0x000fca00078e00f8 */
[----:B------:R1:W-:Y:S01]  /*11bd0*/  LDGSTS.E [R4+0x1200], [R6.64], P1 ;  /* 0x0120000006047fae */ /* 0x0003e20008921844 */
[----:B------:R-:W-:Y:S02]  /*11be0*/  ISETP.NE.U32.AND P3, PT, R5, RZ, PT ;  /* 0x000000ff0500720c */ /* 0x000fe40003f65070 */
[----:B-1----:R-:W-:Y:S02]  /*11bf0*/  SEL R6, RZ, 0x4, !P2 ;  /* 0x00000004ff067807 */ /* 0x002fe40005000000 */
[----:B------:R-:W-:Y:S02]  /*11c00*/  IADD3 R251, P2, R251, R204, RZ ;  /* 0x000000ccfbfb7210 */ /* 0x000fe40007f5e0ff */
[----:B------:R-:W-:-:S03]  /*11c10*/  SEL R6, R6, RZ, !P0 ;  /* 0x000000ff06067207 */ /* 0x000fc60004000000 */
[----:B------:R-:W-:Y:S01]  /*11c20*/  IMAD.X R250, R250, 0x1, R0, P2 ;  /* 0x00000001fafa7824 */ /* 0x000fe200010e0600 */
[----:B------:R-:W-:Y:S02]  /*11c30*/  ISETP.NE.U32.AND P2, PT, R6, RZ, PT ;  /* 0x000000ff0600720c */ /* 0x000fe40003f45070 */
[----:B------:R-:W-:Y:S01]  /*11c40*/  MOV R6, R251 ;  /* 0x000000fb00067202 */ /* 0x000fe20000000f00 */
[----:B------:R-:W-:-:S05]  /*11c50*/  IMAD.MOV.U32 R7, RZ, RZ, R250 ;  /* 0x000000ffff077224 */ /* 0x000fca00078e00fa */
[----:B------:R1:W-:Y:S01]  /*11c60*/  LDGSTS.E [R4+0x1300], [R6.64], P1 ;  /* 0x0130000006047fae */ /* 0x0003e20008921844 */
[----:B------:R-:W-:-:S04]  /*11c70*/  ISETP.GT.AND P1, PT, R3, 0x15, PT ;  /* 0x000000150300780c */ /* 0x000fc80003f24270 */
[----:B------:R-:W-:Y:S02]  /*11c80*/  SEL R5, RZ, 0x4, !P1 ;  /* 0x00000004ff057807 */ /* 0x000fe40004800000 */
[----:B------:R-:W-:Y:S02]  /*11c90*/  ISETP.GT.AND P1, PT, R3, 0x19, PT ;  /* 0x000000190300780c */ /* 0x000fe40003f24270 */
[----:B---3--:R-:W-:-:S05]  /*11ca0*/  IADD3 R13, P4, R13, R204, RZ ;  /* 0x000000cc0d0d7210 */ /* 0x008fca0007f9e0ff */
[----:B--2---:R-:W-:Y:S01]  /*11cb0*/  IMAD.X R18, R18, 0x1, R0, P4 ;  /* 0x0000000112127824 */ /* 0x004fe200020e0600 */
[----:B------:R-:W-:Y:S01]  /*11cc0*/  STL [R1+0x30], R13 ;  /* 0x0000300d01007387 */ /* 0x000fe20000100800 */
[----:B-1----:R-:W-:Y:S01]  /*11cd0*/  IMAD.MOV.U32 R6, RZ, RZ, R13 ;  /* 0x000000ffff067224 */ /* 0x002fe200078e000d */
[----:B------:R-:W-:Y:S02]  /*11ce0*/  IADD3 R12, P5, R12, R204, RZ ;  /* 0x000000cc0c0c7210 */ /* 0x000fe40007fbe0ff */
[----:B------:R-:W-:-:S03]  /*11cf0*/  MOV R7, R18 ;  /* 0x0000001200077202 */ /* 0x000fc60000000f00 */
[----:B------:R-:W-:Y:S01]  /*11d00*/  STL [R1+0x544], R12 ;  /* 0x0005440c01007387 */ /* 0x000fe20000100800 */
[----:B------:R-:W-:-:S03]  /*11d10*/  IMAD.X R16, R16, 0x1, R0, P5 ;  /* 0x0000000110107824 */ /* 0x000fc600028e0600 */
[----:B------:R1:W-:Y:S04]  /*11d20*/  STL [R1+0x2c], R18 ;  /* 0x00002c1201007387 */ /* 0x0003e80000100800 */
[----:B------:R2:W-:Y:S01]  /*11d30*/  LDGSTS.E [R4+0x1a00], [R6.64], P3 ;  /* 0x01a0000006047fae */ /* 0x0005e20009921844 */
[----:B-----5:R-:W-:Y:S01]  /*11d40*/  IADD3 R8, P6, R8, R204, RZ ;  /* 0x000000cc08087210 */ /* 0x020fe20007fde0ff */
[----:B--2---:R-:W-:Y:S02]  /*11d50*/  IMAD.MOV.U32 R6, RZ, RZ, R12 ;  /* 0x000000ffff067224 */ /* 0x004fe400078e000c */
[----:B------:R-:W-:Y:S02]  /*11d60*/  IMAD.MOV.U32 R7, RZ, RZ, R16 ;  /* 0x000000ffff077224 */ /* 0x000fe400078e0010 */
[----:B------:R-:W-:Y:S01]  /*11d70*/  STL [R1+0x54], R8 ;  /* 0x0000540801007387 */ /* 0x000fe20000100800 */
[----:B------:R-:W-:-:S03]  /*11d80*/  IMAD.X R11, R11, 0x1, R0, P6 ;  /* 0x000000010b0b7824 */ /* 0x000fc600030e0600 */
[----:B-1----:R-:W2:Y:S04]  /*11d90*/  LDL.LU R18, [R1+0x98] ;  /* 0x0000980001127983 */ /* 0x002ea80000300800 */
[----:B------:R-:W-:Y:S04]  /*11da0*/  STL [R1+0x34], R16 ;  /* 0x0000341001007387 */ /* 0x000fe80000100800 */
[----:B------:R-:W3:Y:S04]  /*11db0*/  LDL.LU R13, [R1+0xd0] ;  /* 0x0000d000010d7983 */ /* 0x000ee80000300800 */
[----:B------:R1:W-:Y:S04]  /*11dc0*/  LDGSTS.E [R4+0x1b00], [R6.64], P3 ;  /* 0x01b0000006047fae */ /* 0x0003e80009921844 */
[----:B------:R5:W-:Y:S01]  /*11dd0*/  STL [R1+0x50], R11 ;  /* 0x0000500b01007387 */ /* 0x000be20000100800 */
[----:B------:R-:W-:-:S03]  /*11de0*/  IADD3 R10, P4, R10, R204, RZ ;  /* 0x000000cc0a0a7210 */ /* 0x000fc60007f9e0ff */
[----:B------:R-:W3:Y:S01]  /*11df0*/  LDL.LU R20, [R1+0xd8] ;  /* 0x0000d80001147983 */ /* 0x000ee20000300800 */
[----:B-1----:R-:W-:Y:S02]  /*11e00*/  IMAD.MOV.U32 R6, RZ, RZ, R8 ;  /* 0x000000ffff067224 */ /* 0x002fe400078e0008 */
[----:B------:R-:W-:Y:S02]  /*11e10*/  IMAD.MOV.U32 R7, RZ, RZ, R11 ;  /* 0x000000ffff077224 */ /* 0x000fe400078e000b */
[----:B-----5:R-:W5:Y:S04]  /*11e20*/  LDL.LU R11, [R1+0xdc] ;  /* 0x0000dc00010b7983 */ /* 0x020f680000300800 */
[----:B------:R1:W-:Y:S01]  /*11e30*/  LDGSTS.E [R4+0x2200], [R6.64], P2 ;  /* 0x0220000006047fae */ /* 0x0003e20009121844 */
[----:B------:R-:W-:-:S03]  /*11e40*/  IADD3 R14, P5, R14, R204, RZ ;  /* 0x000000cc0e0e7210 */ /* 0x000fc60007fbe0ff */
[----:B------:R-:W5:Y:S04]  /*11e50*/  LDL.LU R16, [R1+0x114] ;  /* 0x0001140001107983 */ /* 0x000f680000300800 */
[----:B------:R-:W5:Y:S01]  /*11e60*/  LDL.LU R12, [R1+0x11c] ;  /* 0x00011c00010c7983 */ /* 0x000f620000300800 */
[----:B-1----:R-:W-:-:S03]  /*11e70*/  SEL R6, RZ, 0x4, !P1 ;  /* 0x00000004ff067807 */ /* 0x002fc60004800000 */
[----:B------:R-:W5:Y:S01]  /*11e80*/  LDL.LU R8, [R1+0x154] ;  /* 0x0001540001087983 */ /* 0x000f620000300800 */
[----:B------:R-:W-:Y:S02]  /*11e90*/  IADD3 R17, P1, R17, R204, RZ ;  /* 0x000000cc11117210 */ /* 0x000fe40007f3e0ff */
[----:B------:R-:W-:Y:S02]  /*11ea0*/  SEL R6, R6, RZ, !P0 ;  /* 0x000000ff06067207 */ /* 0x000fe40004000000 */
[----:B------:R-:W-:Y:S01]  /*11eb0*/  IADD3.X R21, R21, R0, RZ, P1, !PT ;  /* 0x0000000015157210 */ /* 0x000fe20000ffe4ff */
[----:B------:R1:W-:Y:S01]  /*11ec0*/  STL [R1+0x5c], R17 ;  /* 0x00005c1101007387 */ /* 0x0003e20000100800 */
[----:B------:R-:W-:Y:S01]  /*11ed0*/  ISETP.NE.U32.AND P1, PT, R6, RZ, PT ;  /* 0x000000ff0600720c */ /* 0x000fe20003f25070 */
[----:B------:R-:W-:Y:S02]  /*11ee0*/  IMAD.MOV.U32 R6, RZ, RZ, R17 ;  /* 0x000000ffff067224 */ /* 0x000fe400078e0011 */
[----:B------:R-:W-:Y:S04]  /*11ef0*/  STL [R1+0x58], R21 ;  /* 0x0000581501007387 */ /* 0x000fe80000100800 */
[----:B------:R-:W-:Y:S04]  /*11f00*/  STL [R1+0x94], R10 ;  /* 0x0000940a01007387 */ /* 0x000fe80000100800 */
[----:B------:R-:W-:Y:S04]  /*11f10*/  STL [R1+0x9c], R14 ;  /* 0x00009c0e01007387 */ /* 0x000fe80000100800 */
[----:B-1----:R-:W5:Y:S01]  /*11f20*/  LDL.LU R17, [R1+0x110] ;  /* 0x0001100001117983 */ /* 0x002f620000300800 */
[----:B------:R-:W-:Y:S01]  /*11f30*/  SEL R5, R5, RZ, !P0 ;  /* 0x000000ff05057207 */ /* 0x000fe20004000000 */
[----:B------:R-:W-:-:S03]  /*11f40*/  IMAD.MOV.U32 R7, RZ, RZ, R21 ;  /* 0x000000ffff077224 */ /* 0x000fc600078e0015 */
[----:B------:R-:W-:Y:S01]  /*11f50*/  ISETP.NE.U32.AND P3, PT, R5, RZ, PT ;  /* 0x000000ff0500720c */ /* 0x000fe20003f65070 */
[----:B------:R-:W-:Y:S01]  /*11f60*/  IMAD.X R15, R15, 0x1, R0, P4 ;  /* 0x000000010f0f7824 */ /* 0x000fe200020e0600 */
[----:B----4-:R-:W-:Y:S01]  /*11f70*/  IADD3 R9, P6, R9, R204, RZ ;  /* 0x000000cc09097210 */ /* 0x010fe20007fde0ff */
[----:B------:R1:W-:Y:S04]  /*11f80*/  LDGSTS.E [R4+0x2300], [R6.64], P2 ;  /* 0x0230000006047fae */ /* 0x0003e80009121844 */
[----:B------:R4:W-:Y:S04]  /*11f90*/  STL [R1+0x90], R15 ;  /* 0x0000900f01007387 */ /* 0x0009e80000100800 */
[----:B------:R-:W-:Y:S01]  /*11fa0*/  STL [R1+0xd4], R9 ;  /* 0x0000d40901007387 */ /* 0x000fe20000100800 */
[----:B-1----:R-:W-:-:S02]  /*11fb0*/  IMAD.MOV.U32 R6, RZ, RZ, R10 ;  /* 0x000000ffff067224 */ /* 0x002fc400078e000a */
[----:B------:R-:W-:Y:S02]  /*11fc0*/  IMAD.MOV.U32 R7, RZ, RZ, R15 ;  /* 0x000000ffff077224 */ /* 0x000fe400078e000f */
[----:B----4-:R-:W4:Y:S04]  /*11fd0*/  LDL.LU R15, [R1+0x118] ;  /* 0x00011800010f7983 */ /* 0x010f280000300800 */
[----:B------:R1:W-:Y:S01]  /*11fe0*/  LDGSTS.E [R4+0x2a00], [R6.64], P3 ;  /* 0x02a0000006047fae */ /* 0x0003e20009921844 */
[----:B------:R-:W-:-:S04]  /*11ff0*/  ISETP.GT.AND P2, PT, R3, 0x1d, PT ;  /* 0x0000001d0300780c */ /* 0x000fc80003f44270 */
[----:B------:R-:W-:Y:S01]  /*12000*/  SEL R5, RZ, 0x4, !P2 ;  /* 0x00000004ff057807 */ /* 0x000fe20005000000 */
[----:B-1----:R-:W-:Y:S01]  /*12010*/  IMAD.MOV.U32 R6, RZ, RZ, R14 ;  /* 0x000000ffff067224 */ /* 0x002fe200078e000e */
[----:B------:R-:W-:Y:S01]  /*12020*/  ISETP.GT.AND P2, PT, R3, 0x21, PT ;  /* 0x000000210300780c */ /* 0x000fe20003f44270 */
[----:B--2---:R-:W-:-:S04]  /*12030*/  IMAD.X R18, R18, 0x1, R0, P5 ;  /* 0x0000000112127824 */ /* 0x004fc800028e0600 */
[----:B------:R-:W-:Y:S01]  /*12040*/  IMAD.MOV.U32 R7, RZ, RZ, R18 ;  /* 0x000000ffff077224 */ /* 0x000fe200078e0012 */
[----:B------:R-:W-:Y:S01]  /*12050*/  STL [R1+0x98], R18 ;  /* 0x0000981201007387 */ /* 0x000fe20000100800 */
[----:B---3--:R-:W-:-:S03]  /*12060*/  IADD3.X R13, R13, R0, RZ, P6, !PT ;  /* 0x000000000d0d7210 */ /* 0x008fc600037fe4ff */
[----:B------:R-:W2:Y:S04]  /*12070*/  LDL.LU R10, [R1+0x150] ;  /* 0x00015000010a7983 */ /* 0x000ea80000300800 */
[----:B------:R1:W-:Y:S04]  /*12080*/  LDGSTS.E [R4+0x2b00], [R6.64], P3 ;  /* 0x02b0000006047fae */ /* 0x0003e80009921844 */
[----:B------:R3:W-:Y:S04]  /*12090*/  STL [R1+0xd0], R13 ;  /* 0x0000d00d01007387 */ /* 0x0007e80000100800 */
[----:B------:R-:W2:Y:S01]  /*120a0*/  LDL.LU R21, [R1+0x158] ;  /* 0x0001580001157983 */ /* 0x000ea20000300800 */
[----:B-1----:R-:W-:Y:S01]  /*120b0*/  MOV R6, R9 ;  /* 0x0000000900067202 */ /* 0x002fe20000000f00 */
[----:B------:R-:W-:-:S02]  /*120c0*/  IMAD.MOV.U32 R7, RZ, RZ, R13 ;  /* 0x000000ffff077224 */ /* 0x000fc400078e000d */
[----:B---3--:R-:W3:Y:S04]  /*120d0*/  LDL.LU R13, [R1+0x15c] ;  /* 0x00015c00010d7983 */ /* 0x008ee80000300800 */
[----:B------:R1:W-:Y:S01]  /*120e0*/  LDGSTS.E [R4+0x3200], [R6.64], P1 ;  /* 0x0320000006047fae */ /* 0x0003e20008921844 */
[----:B-----5:R-:W-:-:S03]  /*120f0*/  IADD3 R16, P4, R16, R204, RZ ;  /* 0x000000cc10107210 */ /* 0x020fc60007f9e0ff */
[----:B------:R-:W2:Y:S01]  /*12100*/  LDL.LU R9, [R1+0x194] ;  /* 0x0001940001097983 */ /* 0x000ea20000300800 */
[----:B------:R-:W-:-:S03]  /*12110*/  IADD3 R12, P5, R12, R204, RZ ;  /* 0x000000cc0c0c7210 */ /* 0x000fc60007fbe0ff */
[----:B------:R-:W2:Y:S01]  /*12120*/  LDL.LU R18, [R1+0x19c] ;  /* 0x00019c0001127983 */ /* 0x000ea20000300800 */
[----:B-1----:R-:W-:-:S03]  /*12130*/  SEL R6, RZ, 0x4, !P2 ;  /* 0x00000004ff067807 */ /* 0x002fc60005000000 */
[----:B------:R-:W2:Y:S01]  /*12140*/  LDL.LU R14, [R1+0x1d4] ;  /* 0x0001d400010e7983 */ /* 0x000ea20000300800 */
[----:B------:R-:W-:Y:S02]  /*12150*/  IADD3 R11, P2, R11, R204, RZ ;  /* 0x000000cc0b0b7210 */ /* 0x000fe40007f5e0ff */
[----:B------:R-:W-:-:S03]  /*12160*/  SEL R6, R6, RZ, !P0 ;  /* 0x000000ff06067207 */ /* 0x000fc60004000000 */
[----:B------:R-:W-:Y:S01]  /*12170*/  IMAD.X R20, R20, 0x1, R0, P2 ;  /* 0x0000000114147824 */ /* 0x000fe200010e0600 */
[----:B------:R1:W-:Y:S01]  /*12180*/  STL [R1+0xdc], R11 ;  /* 0x0000dc0b01007387 */ /* 0x0003e20000100800 */
[----:B------:R-:W-:Y:S02]  /*12190*/  IADD3 R8, P6, R8, R204, RZ ;  /* 0x000000cc08087210 */ /* 0x000fe40007fde0ff */
[----:B------:R-:W-:Y:S01]  /*121a0*/  ISETP.NE.U32.AND P2, PT, R6, RZ, PT ;  /* 0x000000ff0600720c */ /* 0x000fe20003f45070 */
[----:B------:R1:W-:Y:S01]  /*121b0*/  STL [R1+0xd8], R20 ;  /* 0x0000d81401007387 */ /* 0x0003e20000100800 */
[----:B------:R-:W-:-:S03]  /*121c0*/  IMAD.MOV.U32 R6, RZ, RZ, R11 ;  /* 0x000000ffff067224 */ /* 0x000fc600078e000b */
[----:B------:R4:W-:Y:S01]  /*121d0*/  STL [R1+0x114], R16 ;  /* 0x0001141001007387 */ /* 0x0009e20000100800 */
[----:B------:R-:W-:-:S03]  /*121e0*/  MOV R7, R20 ;  /* 0x0000001400077202 */ /* 0x000fc60000000f00 */
[----:B------:R-:W-:Y:S01]  /*121f0*/  STL [R1+0x11c], R12 ;  /* 0x00011c0c01007387 */ /* 0x000fe20000100800 */
[----:B------:R-:W-:-:S03]  /*12200*/  IMAD.X R17, R17, 0x1, R0, P4 ;  /* 0x0000000111117824 */ /* 0x000fc600020e0600 */
[----:B-1----:R-:W2:Y:S04]  /*12210*/  LDL.LU R11, [R1+0x190] ;  /* 0x00019000010b7983 */ /* 0x002ea80000300800 */
[----:B------:R1:W-:Y:S04]  /*12220*/  STL [R1+0x110], R17 ;  /* 0x0001101101007387 */ /* 0x0003e80000100800 */
[----:B------:R-:W-:Y:S04]  /*12230*/  STL [R1+0x154], R8 ;  /* 0x0001540801007387 */ /* 0x000fe80000100800 */
[----:B------:R-:W2:Y:S01]  /*12240*/  LDL.LU R20, [R1+0x198] ;  /* 0x0001980001147983 */ /* 0x000ea20000300800 */
[----:B------:R-:W-:-:S03]  /*12250*/  SEL R5, R5, RZ, !P0 ;  /* 0x000000ff05057207 */ /* 0x000fc60004000000 */
[----:B------:R1:W-:Y:S01]  /*12260*/  LDGSTS.E [R4+0x3300], [R6.64], P1 ;  /* 0x0330000006047fae */ /* 0x0003e20008921844 */
[----:B------:R-:W-:Y:S01]  /*12270*/  ISETP.NE.U32.AND P3, PT, R5, RZ, PT ;  /* 0x000000ff0500720c */ /* 0x000fe20003f65070 */
[----:B----4-:R-:W-:Y:S02]  /*12280*/  IMAD.X R15, R15, 0x1, R0, P5 ;  /* 0x000000010f0f7824 */ /* 0x010fe400028e0600 */
[----:B-1----:R-:W-:Y:S02]  /*12290*/  IMAD.MOV.U32 R6, RZ, RZ, R16 ;  /* 0x000000ffff067224 */ /* 0x002fe400078e0010 */
[----:B------:R-:W-:Y:S01]  /*122a0*/  IMAD.MOV.U32 R7, RZ, RZ, R17 ;  /* 0x000000ffff077224 */ /* 0x000fe200078e0011 */
[----:B------:R1:W-:Y:S07]  /*122b0*/  STL [R1+0x118], R15 ;  /* 0x0001180f01007387 */ /* 0x0003ee0000100800 */
[----:B------:R4:W-:Y:S01]  /*122c0*/  LDGSTS.E [R4+0x3a00], [R6.64], P3 ;  /* 0x03a0000006047fae */ /* 0x0009e20009921844 */
[----:B------:R-:W-:-:S03]  /*122d0*/  ISETP.GT.AND P1, PT, R3, 0x25, PT ;  /* 0x000000250300780c */ /* 0x000fc60003f24270 */
[----:B------:R-:W2:Y:S01]  /*122e0*/  LDL.LU R16, [R1+0x1d0] ;  /* 0x0001d00001107983 */ /* 0x000ea20000300800 */
[----:B------:R-:W-:Y:S02]  /*122f0*/  SEL R5, RZ, 0x4, !P1 ;  /* 0x00000004ff057807 */ /* 0x000fe40004800000 */
[----:B----4-:R-:W-:Y:S01]  /*12300*/  MOV R6, R12 ;  /* 0x0000000c00067202 */ /* 0x010fe20000000f00 */
[----:B------:R-:W-:Y:S01]  /*12310*/  IMAD.MOV.U32 R7, RZ, RZ, R15 ;  /* 0x000000ffff077224 */ /* 0x000fe200078e000f */
[----:B------:R-:W-:-:S04]  /*12320*/  ISETP.GT.AND P1, PT, R3, 0x29, PT ;  /* 0x000000290300780c */ /* 0x000fc80003f24270 */
[----:B------:R4:W-:Y:S02]  /*12330*/  LDGSTS.E [R4+0x3b00], [R6.64], P3 ;  /* 0x03b0000006047fae */ /* 0x0009e40009921844 */
[----:B----4-:R-:W-:Y:S02]  /*12340*/  IMAD.MOV.U32 R6, RZ, RZ, R8 ;  /* 0x000000ffff067224 */ /* 0x010fe400078e0008 */
[----:B--2---:R-:W-:-:S04]  /*12350*/  IMAD.X R10, R10, 0x1, R0, P6 ;  /* 0x000000010a0a7824 */ /* 0x004fc800030e0600 */
[----:B------:R-:W-:Y:S01]  /*12360*/  IMAD.MOV.U32 R7, RZ, RZ, R10 ;  /* 0x000000ffff077224 */ /* 0x000fe200078e000a */
[----:B------:R2:W-:Y:S04]  /*12370*/  STL [R1+0x150], R10 ;  /* 0x0001500a01007387 */ /* 0x0005e80000100800 */
[----:B------:R4:W-:Y:S04]  /*12380*/  LDGSTS.E [R4+0x4200], [R6.64], P2 ;  /* 0x0420000006047fae */ /* 0x0009e80009121844 */
[----:B------:R-:W5:Y:S04]  /*12390*/  LDL.LU R17, [R1+0x1d8] ;  /* 0x0001d80001117983 */ /* 0x000f680000300800 */
[----:B-1----:R-:W5:Y:S01]  /*123a0*/  LDL.LU R15, [R1+0x1dc] ;  /* 0x0001dc00010f7983 */ /* 0x002f620000300800 */
[----:B----4-:R-:W-:-:S03]  /*123b0*/  SEL R6, RZ, 0x4, !P1 ;  /* 0x00000004ff067807 */ /* 0x010fc60004800000 */
[----:B------:R-:W4:Y:S01]  /*123c0*/  LDL.LU R12, [R1+0x214] ;  /* 0x00021400010c7983 */ /* 0x000f220000300800 */
[-C--:B---3--:R-:W-:Y:S02]  /*123d0*/  IADD3 R13, P1, R13, R204.reuse, RZ ;  /* 0x000000cc0d0d7210 */ /* 0x088fe40007f3e0ff */
[----:B------:R-:W-:Y:S01]  /*123e0*/  SEL R6, R6, RZ, !P0 ;  /* 0x000000ff06067207 */ /* 0x000fe20004000000 */
[----:B--2---:R-:W2:Y:S02]  /*123f0*/  LDL.LU R10, [R1+0x21c] ;  /* 0x00021c00010a7983 */ /* 0x004ea40000300800 */
[----:B------:R-:W-:Y:S01]  /*12400*/  IMAD.X R21, R21, 0x1, R0, P1 ;  /* 0x0000000115157824 */ /* 0x000fe200008e0600 */
[-C--:B------:R-:W-:Y:S01]  /*12410*/  IADD3 R9, P4, R9, R204.reuse, RZ ;  /* 0x000000cc09097210 */ /* 0x080fe20007f9e0ff */
[----:B------:R-:W3:Y:S01]  /*12420*/  LDL.LU R8, [R1+0x254] ;  /* 0x0002540001087983 */ /* 0x000ee20000300800 */
[----:B------:R-:W-:-:S03]  /*12430*/  IADD3 R18, P5, R18, R204, RZ ;  /* 0x000000cc12127210 */ /* 0x000fc60007fbe0ff */
[----:B------:R1:W-:Y:S01]  /*12440*/  STL [R1+0x15c], R13 ;  /* 0x00015c0d01007387 */ /* 0x0003e20000100800 */
[----:B------:R-:W-:Y:S01]  /*12450*/  ISETP.NE.U32.AND P1, PT, R6, RZ, PT ;  /* 0x000000ff0600720c */ /* 0x000fe20003f25070 */
[----:B------:R-:W-:Y:S02]  /*12460*/  IMAD.MOV.U32 R6, RZ, RZ, R13 ;  /* 0x000000ffff067224 */ /* 0x000fe400078e000d */
[----:B------:R-:W-:Y:S01]  /*12470*/  STL [R1+0x158], R21 ;  /* 0x0001581501007387 */ /* 0x000fe20000100800 */
[----:B------:R-:W-:Y:S01]  /*12480*/  IMAD.MOV.U32 R7, RZ, RZ, R21 ;  /* 0x000000ffff077224 */ /* 0x000fe200078e0015 */
[----:B------:R-:W-:Y:S02]  /*12490*/  IADD3 R14, P6, R14, R204, RZ ;  /* 0x000000cc0e0e7210 */ /* 0x000fe40007fde0ff */
[----:B------:R-:W-:Y:S04]  /*124a0*/  STL [R1+0x194], R9 ;  /* 0x0001940901007387 */ /* 0x000fe80000100800 */
[----:B------:R-:W-:Y:S04]  /*124b0*/  STL [R1+0x19c], R18 ;  /* 0x00019c1201007387 */ /* 0x000fe80000100800 */
[----:B-1----:R-:W3:Y:S04]  /*124c0*/  LDL.LU R13, [R1+0x210] ;  /* 0x00021000010d7983 */ /* 0x002ee80000300800 */
[----:B------:R1:W-:Y:S01]  /*124d0*/  LDGSTS.E [R4+0x4300], [R6.64], P2 ;  /* 0x0430000006047fae */ /* 0x0003e20009121844 */
[----:B------:R-:W-:-:S05]  /*124e0*/  IADD3.X R11, R11, R0, RZ, P4, !PT ;  /* 0x000000000b0b7210 */ /* 0x000fca00027fe4ff */
[----:B------:R1:W-:Y:S02]  /*124f0*/  STL [R1+0x190], R11 ;  /* 0x0001900b01007387 */ /* 0x0003e40000100800 */
[----:B-1----:R-:W-:Y:S02]  /*12500*/  IMAD.MOV.U32 R7, RZ, RZ, R11 ;  /* 0x000000ffff077224 */ /* 0x002fe400078e000b */
[----:B------:R-:W-:Y:S01]  /*12510*/  STL [R1+0x1d4], R14 ;  /* 0x0001d40e01007387 */ /* 0x000fe20000100800 */
[----:B------:R-:W-:Y:S01]  /*12520*/  IMAD.X R20, R20, 0x1, R0, P5 ;  /* 0x0000000114147824 */ /* 0x000fe200028e0600 */
[----:B------:R-:W-:Y:S02]  /*12530*/  MOV R6, R9 ;  /* 0x0000000900067202 */ /* 0x000fe40000000f00 */
[----:B------:R-:W3:Y:S04]  /*12540*/  LDL.LU R11, [R1+0x218] ;  /* 0x00021800010b7983 */ /* 0x000ee80000300800 */
[----:B------:R-:W-:Y:S04]  /*12550*/  STL [R1+0x198], R20 ;  /* 0x0001981401007387 */ /* 0x000fe80000100800 */
[----:B------:R-:W3:Y:S01]  /*12560*/  LDL.LU R9, [R1+0x250] ;  /* 0x0002500001097983 */ /* 0x000ee20000300800 */
[----:B------:R-:W-:-:S04]  /*12570*/  SEL R5, R5, RZ, !P0 ;  /* 0x000000ff05057207 */ /* 0x000fc80004000000 */
[----:B------:R-:W-:Y:S02]  /*12580*/  ISETP.NE.U32.AND P3, PT, R5, RZ, PT ;  /* 0x000000ff0500720c */ /* 0x000fe40003f65070 */
[----:B------:R-:W-:Y:S01]  /*12590*/  ISETP.GT.AND P2, PT, R3, 0x2d, PT ;  /* 0x0000002d0300780c */ /* 0x000fe20003f44270 */
[----:B------:R-:W-:-:S10]  /*125a0*/  IMAD.X R16, R16, 0x1, R0, P6 ;  /* 0x0000000110107824 */ /* 0x000fd400030e0600 */
[----:B------:R1:W-:Y:S01]  /*125b0*/  LDGSTS.E [R4+0x4a00], [R6.64], P3 ;  /* 0x04a0000006047fae */ /* 0x0003e20009921844 */
[----:B------:R-:W-:Y:S02]  /*125c0*/  SEL R5, RZ, 0x4, !P2 ;  /* 0x00000004ff057807 */ /* 0x000fe40005000000 */
[----:B------:R-:W-:Y:S01]  /*125d0*/  ISETP.GT.AND P2, PT, R3, 0x31, PT ;  /* 0x000000310300780c */ /* 0x000fe20003f44270 */
[----:B-1----:R-:W-:Y:S02]  /*125e0*/  IMAD.MOV.U32 R6, RZ, RZ, R18 ;  /* 0x000000ffff067224 */ /* 0x002fe400078e0012 */
[----:B------:R-:W-:-:S05]  /*125f0*/  IMAD.MOV.U32 R7, RZ, RZ, R20 ;  /* 0x000000ffff077224 */ /* 0x000fca00078e0014 */
[----:B------:R1:W-:Y:S01]  /*12600*/  LDGSTS.E [R4+0x4b00], [R6.64], P3 ;  /* 0x04b0000006047fae */ /* 0x0003e20009921844 */
[-C--:B------:R-:W-:Y:S03]  /*12610*/  HMMA.1688.F32.TF32 R44, R164, R22.reuse, R44 ;  /* 0x00000016a42c723c */ /* 0x080fe6000008102c */
[----:B------:R1:W-:Y:S02]  /*12620*/  STL [R1+0x1d0], R16 ;  /* 0x0001d01001007387 */ /* 0x0003e40000100800 */
[----:B-1----:R-:W-:Y:S01]  /*12630*/  IMAD.MOV.U32 R6, RZ, RZ, R14 ;  /* 0x000000ffff067224 */ /* 0x002fe200078e000e */
[----:B------:R-:W-:Y:S02]  /*12640*/  MOV R7, R16 ;  /* 0x0000001000077202 */ /* 0x000fe40000000f00 */
[-C--:B------:R-:W-:Y:S03]  /*12650*/  HMMA.1688.F32.TF32 R152, R160, R22.reuse, R152 ;  /* 0x00000016a098723c */ /* 0x080fe60000081098 */
[----:B------:R1:W-:Y:S05]  /*12660*/  LDGSTS.E [R4+0x5200], [R6.64], P1 ;  /* 0x0520000006047fae */ /* 0x0003ea0008921844 */
[----:B------:R-:W-:Y:S01]  /*12670*/  HMMA.1688.F32.TF32 R108, R132, R22, R108 ;  /* 0x00000016846c723c */ /* 0x000fe2000008106c */
[----:B------:R-:W3:Y:S04]  /*12680*/  LDL.LU R22, [R1+0x258] ;  /* 0x0002580001167983 */ /* 0x000ee80000300800 */
[----:B------:R-:W3:Y:S01]  /*12690*/  LDL.LU R21, [R1+0x25c] ;  /* 0x00025c0001157983 */ /* 0x000ee20000300800 */
[----:B-1----:R-:W-:-:S03]  /*126a0*/  SEL R6, RZ, 0x4, !P2 ;  /* 0x00000004ff067807 */ /* 0x002fc60005000000 */
[----:B------:R-:W3:Y:S04]  /*126b0*/  LDL.LU R18, [R1+0x294] ;  /* 0x0002940001127983 */ /* 0x000ee80000300800 */
[----:B------:R-:W3:Y:S04]  /*126c0*/  LDL.LU R16, [R1+0x29c] ;  /* 0x00029c0001107983 */ /* 0x000ee80000300800 */
[----:B------:R-:W3:Y:S01]  /*126d0*/  LDL.LU R14, [R1+0x2d4] ;  /* 0x0002d400010e7983 */ /* 0x000ee20000300800 */
[----:B------:R-:W-:Y:S02]  /*126e0*/  SEL R6, R6, RZ, !P0 ;  /* 0x000000ff06067207 */ /* 0x000fe40004000000 */
[----:B------:R-:W-:-:S04]  /*126f0*/  SEL R5, R5, RZ, !P0 ;  /* 0x000000ff05057207 */ /* 0x000fc80004000000 */
[----:B------:R-:W-:Y:S02]  /*12700*/  ISETP.NE.U32.AND P3, PT, R5, RZ, PT ;  /* 0x000000ff0500720c */ /* 0x000fe40003f65070 */
[----:B-----5:R-:W-:-:S05]  /*12710*/  IADD3 R15, P2, R15, R204, RZ ;  /* 0x000000cc0f0f7210 */ /* 0x020fca0007f5e0ff */
[----:B------:R-:W-:Y:S01]  /*12720*/  IMAD.X R17, R17, 0x1, R0, P2 ;  /* 0x0000000111117824 */ /* 0x000fe200010e0600 */
[-C--:B----4-:R-:W-:Y:S01]  /*12730*/  IADD3 R12, P4, R12, R204.reuse, RZ ;  /* 0x000000cc0c0c7210 */ /* 0x090fe20007f9e0ff */
[----:B------:R-:W-:Y:S01]  /*12740*/  STL [R1+0x1dc], R15 ;  /* 0x0001dc0f01007387 */ /* 0x000fe20000100800 */
[----:B--2---:R-:W-:-:S03]  /*12750*/  IADD3 R10, P5, R10, R204, RZ ;  /* 0x000000cc0a0a7210 */ /* 0x004fc60007fbe0ff */
[----:B------:R1:W-:Y:S04]  /*12760*/  STL [R1+0x1d8], R17 ;  /* 0x0001d81101007387 */ /* 0x0003e80000100800 */
[----:B------:R-:W-:Y:S01]  /*12770*/  STL [R1+0x214], R12 ;  /* 0x0002140c01007387 */ /* 0x000fe20000100800 */
[----:B---3--:R-:W-:-:S03]  /*12780*/  IADD3 R8, P6, R8, R204, RZ ;  /* 0x000000cc08087210 */ /* 0x008fc60007fde0ff */
[----:B------:R-:W-:Y:S04]  /*12790*/  STL [R1+0x21c], R10 ;  /* 0x00021c0a01007387 */ /* 0x000fe80000100800 */
[----:B------:R-:W2:Y:S01]  /*127a0*/  LDL.LU R20, [R1+0x290] ;  /* 0x0002900001147983 */ /* 0x000ea20000300800 */
[----:B------:R-:W-:Y:S01]  /*127b0*/  ISETP.NE.U32.AND P2, PT, R6, RZ, PT ;  /* 0x000000ff0600720c */ /* 0x000fe20003f45070 */
[----:B------:R-:W-:Y:S02]  /*127c0*/  IMAD.MOV.U32 R6, RZ, RZ, R15 ;  /* 0x000000ffff067224 */ /* 0x000fe400078e000f */
[----:B------:R-:W-:-:S05]  /*127d0*/  IMAD.MOV.U32 R7, RZ, RZ, R17 ;  /* 0x000000ffff077224 */ /* 0x000fca00078e0011 */
[----:B------:R3:W-:Y:S01]  /*127e0*/  LDGSTS.E [R4+0x5300], [R6.64], P1 ;  /* 0x0530000006047fae */ /* 0x0007e20008921844 */
[----:B------:R-:W-:-:S05]  /*127f0*/  IMAD.X R13, R13, 0x1, R0, P4 ;  /* 0x000000010d0d7824 */ /* 0x000fca00020e0600 */
[----:B------:R4:W-:Y:S04]  /*12800*/  STL [R1+0x210], R13 ;  /* 0x0002100d01007387 */ /* 0x0009e80000100800 */
[----:B------:R-:W-:Y:S04]  /*12810*/  STL [R1+0x254], R8 ;  /* 0x0002540801007387 */ /* 0x000fe80000100800 */
[----:B-1----:R-:W5:Y:S01]  /*12820*/  LDL.LU R17, [R1+0x298] ;  /* 0x0002980001117983 */ /* 0x002f620000300800 */
[----:B---3--:R-:W-:Y:S02]  /*12830*/  IMAD.MOV.U32 R7, RZ, RZ, R13 ;  /* 0x000000ffff077224 */ /* 0x008fe400078e000d */
[----:B------:R-:W-:-:S05]  /*12840*/  IMAD.MOV.U32 R6, RZ, RZ, R12 ;  /* 0x000000ffff067224 */ /* 0x000fca00078e000c */
[----:B------:R1:W-:Y:S01]  /*12850*/  LDGSTS.E [R4+0x5a00], [R6.64], P3 ;  /* 0x05a0000006047fae */ /* 0x0003e20009921844 */
[----:B------:R-:W-:-:S05]  /*12860*/  IADD3.X R11, R11, R0, RZ, P5, !PT ;  /* 0x000000000b0b7210 */ /* 0x000fca0002ffe4ff */
[----:B------:R3:W-:Y:S01]  /*12870*/  STL [R1+0x218], R11 ;  /* 0x0002180b01007387 */ /* 0x0007e20000100800 */
[----:B------:R-:W-:-:S03]  /*12880*/  IMAD.X R9, R9, 0x1, R0, P6 ;  /* 0x0000000109097824 */ /* 0x000fc600030e0600 */
[----:B------:R-:W5:Y:S04]  /*12890*/  LDL.LU R15, [R1+0x2d0] ;  /* 0x0002d000010f7983 */ /* 0x000f680000300800 */
[----:B------:R3:W-:Y:S04]  /*128a0*/  STL [R1+0x250], R9 ;  /* 0x0002500901007387 */ /* 0x0007e80000100800 */
[----:B----4-:R-:W4:Y:S04]  /*128b0*/  LDL.LU R13, [R1+0x2d8] ;  /* 0x0002d800010d7983 */ /* 0x010f280000300800 */
[----:B------:R-:W4:Y:S01]  /*128c0*/  LDL.LU R12, [R1+0x2dc] ;  /* 0x0002dc00010c7983 */ /* 0x000f220000300800 */
[----:B-1----:R-:W-:Y:S01]  /*128d0*/  IMAD.MOV.U32 R6, RZ, RZ, R10 ;  /* 0x000000ffff067224 */ /* 0x002fe200078e000a */
[----:B------:R-:W-:-:S02]  /*128e0*/  MOV R7, R11 ;  /* 0x0000000b00077202 */ /* 0x000fc40000000f00 */
[----:B---3--:R-:W3:Y:S04]  /*128f0*/  LDL.LU R11, [R1+0x310] ;  /* 0x00031000010b7983 */ /* 0x008ee80000300800 */
[----:B------:R1:W-:Y:S04]  /*12900*/  LDGSTS.E [R4+0x5b00], [R6.64], P3 ;  /* 0x05b0000006047fae */ /* 0x0003e80009921844 */
[----:B------:R-:W3:Y:S01]  /*12910*/  LDL.LU R10, [R1+0x314] ;  /* 0x00031400010a7983 */ /* 0x000ee20000300800 */
[----:B-1----:R-:W-:Y:S02]  /*12920*/  IMAD.MOV.U32 R7, RZ, RZ, R9 ;  /* 0x000000ffff077224 */ /* 0x002fe400078e0009 */
[----:B------:R-:W-:Y:S01]  /*12930*/  IMAD.MOV.U32 R6, RZ, RZ, R8 ;  /* 0x000000ffff067224 */ /* 0x000fe200078e0008 */
[----:B------:R-:W3:Y:S04]  /*12940*/  LDL.LU R9, [R1+0x318] ;  /* 0x0003180001097983 */ /* 0x000ee80000300800 */
[----:B------:R-:W3:Y:S01]  /*12950*/  LDL.LU R8, [R1+0x31c] ;  /* 0x00031c0001087983 */ /* 0x000ee20000300800 */
[----:B------:R-:W-:-:S03]  /*12960*/  ISETP.GT.AND P1, PT, R3, 0x35, PT ;  /* 0x000000350300780c */ /* 0x000fc60003f24270 */
[----:B------:R1:W-:Y:S01]  /*12970*/  LDGSTS.E [R4+0x6200], [R6.64], P2 ;  /* 0x0620000006047fae */ /* 0x0003e20009121844 */
[----:B------:R-:W-:Y:S02]  /*12980*/  SEL R5, RZ, 0x4, !P1 ;  /* 0x00000004ff057807 */ /* 0x000fe40004800000 */
[----:B------:R-:W-:Y:S02]  /*12990*/  ISETP.GT.AND P1, PT, R3, 0x39, PT ;  /* 0x000000390300780c */ /* 0x000fe40003f24270 */
[----:B------:R-:W-:Y:S02]  /*129a0*/  SEL R5, R5, RZ, !P0 ;  /* 0x000000ff05057207 */ /* 0x000fe40004000000 */
[----:B-1----:R-:W-:-:S04]  /*129b0*/  SEL R6, RZ, 0x4, !P1 ;  /* 0x00000004ff067807 */ /* 0x002fc80004800000 */
[----:B------:R-:W-:Y:S02]  /*129c0*/  SEL R6, R6, RZ, !P0 ;  /* 0x000000ff06067207 */ /* 0x000fe40004000000 */
[-C--:B------:R-:W-:Y:S02]  /*129d0*/  IADD3 R21, P1, R21, R204.reuse, RZ ;  /* 0x000000cc15157210 */ /* 0x080fe40007f3e0ff */
[----:B------:R-:W-:Y:S02]  /*129e0*/  ISETP.NE.U32.AND P3, PT, R5, RZ, PT ;  /* 0x000000ff0500720c */ /* 0x000fe40003f65070 */
[-C--:B------:R-:W-:Y:S01]  /*129f0*/  IADD3 R18, P4, R18, R204.reuse, RZ ;  /* 0x000000cc12127210 */ /* 0x080fe20007f9e0ff */
[----:B------:R-:W-:Y:S01]  /*12a00*/  IMAD.X R22, R22, 0x1, R0, P1 ;  /* 0x0000000116167824 */ /* 0x000fe200008e0600 */
[----:B------:R-:W-:Y:S02]  /*12a10*/  ISETP.NE.U32.AND P1, PT, R6, RZ, PT ;  /* 0x000000ff0600720c */ /* 0x000fe40003f25070 */
[----:B------:R-:W-:Y:S01]  /*12a20*/  MOV R6, R21 ;  /* 0x0000001500067202 */ /* 0x000fe20000000f00 */
[----:B------:R-:W-:Y:S01]  /*12a30*/  IMAD.MOV.U32 R7, RZ, RZ, R22 ;  /* 0x000000ffff077224 */ /* 0x000fe200078e0016 */
[----:B------:R-:W-:-:S04]  /*12a40*/  IADD3 R16, P5, R16, R204, RZ ;  /* 0x000000cc10107210 */ /* 0x000fc80007fbe0ff */
[----:B------:R1:W-:Y:S01]  /*12a50*/  LDGSTS.E [R4+0x6300], [R6.64], P2 ;  /* 0x0630000006047fae */ /* 0x0003e20009121844 */
[----:B------:R-:W-:Y:S02]  /*12a60*/  IADD3 R14, P6, R14, R204, RZ ;  /* 0x000000cc0e0e7210 */ /* 0x000fe40007fde0ff */
[----:B------:R-:W-:Y:S01]  /*12a70*/  ISETP.GT.AND P2, PT, R3, 0x3d, PT ;  /* 0x0000003d0300780c */ /* 0x000fe20003f44270 */
[----:B-1----:R-:W-:-:S03]  /*12a80*/  IMAD.MOV.U32 R6, RZ, RZ, R18 ;  /* 0x000000ffff067224 */ /* 0x002fc600078e0012 */
[----:B------:R-:W-:Y:S01]  /*12a90*/  SEL R5, RZ, 0x4, !P2 ;  /* 0x00000004ff057807 */ /* 0x000fe20005000000 */
[----:B------:R-:W-:Y:S03]  /*12aa0*/  STL [R1+0x25c], R21 ;  /* 0x00025c1501007387 */ /* 0x000fe60000100800 */
[----:B------:R-:W-:Y:S01]  /*12ab0*/  SEL R5, R5, RZ, !P0 ;  /* 0x000000ff05057207 */ /* 0x000fe20004000000 */
[----:B------:R-:W-:Y:S04]  /*12ac0*/  STL [R1+0x258], R22 ;  /* 0x0002581601007387 */ /* 0x000fe80000100800 */
[----:B------:R-:W-:Y:S04]  /*12ad0*/  STL [R1+0x294], R18 ;  /* 0x0002941201007387 */ /* 0x000fe80000100800 */
[----:B------:R-:W-:Y:S01]  /*12ae0*/  STL [R1+0x29c], R16 ;  /* 0x00029c1001007387 */ /* 0x000fe20000100800 */
[----:B--2---:R-:W-:-:S05]  /*12af0*/  IMAD.X R20, R20, 0x1, R0, P4 ;  /* 0x0000000114147824 */ /* 0x004fca00020e0600 */
[----:B------:R-:W-:-:S05]  /*12b00*/  MOV R7, R20 ;  /* 0x0000001400077202 */ /* 0x000fca0000000f00 */
[----:B------:R1:W-:Y:S01]  /*12b10*/  LDGSTS.E [R4+0x6a00], [R6.64], P3 ;  /* 0x06a0000006047fae */ /* 0x0003e20009921844 */
[----:B-----5:R-:W-:Y:S02]  /*12b20*/  IMAD.X R17, R17, 0x1, R0, P5 ;  /* 0x0000000111117824 */ /* 0x020fe400028e0600 */
[----:B-1----:R-:W-:Y:S02]  /*12b30*/  IMAD.MOV.U32 R6, RZ, RZ, R16 ;  /* 0x000000ffff067224 */ /* 0x002fe400078e0010 */
[----:B------:R-:W-:-:S05]  /*12b40*/  IMAD.MOV.U32 R7, RZ, RZ, R17 ;  /* 0x000000ffff077224 */ /* 0x000fca00078e0011 */
[----:B------:R1:W-:Y:S01]  /*12b50*/  LDGSTS.E [R4+0x6b00], [R6.64], P3 ;  /* 0x06b0000006047fae */ /* 0x0003e20009921844 */
[----:B------:R-:W-:Y:S02]  /*12b60*/  IMAD.X R15, R15, 0x1, R0, P6 ;  /* 0x000000010f0f7824 */ /* 0x000fe400030e0600 */
[----:B-1----:R-:W-:Y:S02]  /*12b70*/  IMAD.MOV.U32 R6, RZ, RZ, R14 ;  /* 0x000000ffff067224 */ /* 0x002fe400078e000e */
[----:B------:R-:W-:-:S05]  /*12b80*/  IMAD.MOV.U32 R7, RZ, RZ, R15 ;  /* 0x000000ffff077224 */ /* 0x000fca00078e000f */
[----:B------:R1:W-:Y:S01]  /*12b90*/  LDGSTS.E [R4+0x7200], [R6.64], P1 ;  /* 0x0720000006047fae */ /* 0x0003e20008921844 */
[----:B----4-:R-:W-:-:S04]  /*12ba0*/  IADD3 R12, P2, R12, R204, RZ ;  /* 0x000000cc0c0c7210 */ /* 0x010fc80007f5e0ff */
[----:B------:R-:W-:Y:S02]  /*12bb0*/  IADD3.X R13, R13, R0, RZ, P2, !PT ;  /* 0x000000000d0d7210 */ /* 0x000fe400017fe4ff */
[----:B------:R-:W-:Y:S01]  /*12bc0*/  ISETP.GT.AND P2, PT, R3, 0x2, PT ;  /* 0x000000020300780c */ /* 0x000fe20003f44270 */
[----:B-1----:R-:W-:Y:S02]  /*12bd0*/  IMAD.MOV.U32 R6, RZ, RZ, R12 ;  /* 0x000000ffff067224 */ /* 0x002fe400078e000c */
[----:B------:R-:W-:Y:S01]  /*12be0*/  IMAD.MOV.U32 R7, RZ, RZ, R13 ;  /* 0x000000ffff077224 */ /* 0x000fe200078e000d */
[----:B------:R-:W-:Y:S02]  /*12bf0*/  ISETP.NE.U32.AND P3, PT, R5, RZ, PT ;  /* 0x000000ff0500720c */ /* 0x000fe40003f65070 */
[----:B------:R-:W-:Y:S02]  /*12c00*/  SEL R5, RZ, 0x4, !P2 ;  /* 0x00000004ff057807 */ /* 0x000fe40005000000 */
[----:B------:R1:W-:Y:S01]  /*12c10*/  LDGSTS.E [R4+0x7300], [R6.64], P1 ;  /* 0x0730000006047fae */ /* 0x0003e20008921844 */
[----:B---3--:R-:W-:-:S03]  /*12c20*/  IADD3 R10, P1, R10, R204, RZ ;  /* 0x000000cc0a0a7210 */ /* 0x008fc60007f3e0ff */
[----:B------:R-:W-:Y:S02]  /*12c30*/  STL [R1+0x290], R20 ;  /* 0x0002901401007387 */ /* 0x000fe40000100800 */
[----:B------:R-:W-:Y:S02]  /*12c40*/  IMAD.X R11, R11, 0x1, R0, P1 ;  /* 0x000000010b0b7824 */ /* 0x000fe400008e0600 */
[----:B------:R-:W-:Y:S01]  /*12c50*/  STL [R1+0x2d4], R14 ;  /* 0x0002d40e01007387 */ /* 0x000fe20000100800 */
[----:B------:R-:W-:-:S03]  /*12c60*/  IADD3 R8, P2, R8, R204, RZ ;  /* 0x000000cc08087210 */ /* 0x000fc60007f5e0ff */
[----:B------:R-:W-:Y:S04]  /*12c70*/  STL [R1+0x298], R17 ;  /* 0x0002981101007387 */ /* 0x000fe80000100800 */
[----:B------:R-:W-:Y:S01]  /*12c80*/  STL [R1+0x2d0], R15 ;  /* 0x0002d00f01007387 */ /* 0x000fe20000100800 */
[----:B------:R-:W-:-:S03]  /*12c90*/  IMAD.X R9, R9, 0x1, R0, P2 ;  /* 0x0000000109097824 */ /* 0x000fc600010e0600 */
[----:B------:R-:W-:Y:S04]  /*12ca0*/  STL [R1+0x2dc], R12 ;  /* 0x0002dc0c01007387 */ /* 0x000fe80000100800 */
[----:B------:R-:W-:Y:S01]  /*12cb0*/  STL [R1+0x2d8], R13 ;  /* 0x0002d80d01007387 */ /* 0x000fe20000100800 */
[----:B-1----:R-:W-:-:S03]  /*12cc0*/  MOV R6, R10 ;  /* 0x0000000a00067202 */ /* 0x002fc60000000f00 */
[----:B------:R1:W-:Y:S04]  /*12cd0*/  STL [R1+0x314], R10 ;  /* 0x0003140a01007387 */ /* 0x0003e80000100800 */
[----:B------:R-:W-:Y:S04]  /*12ce0*/  STL [R1+0x310], R11 ;  /* 0x0003100b01007387 */ /* 0x000fe80000100800 */
[----:B------:R2:W-:Y:S04]  /*12cf0*/  STL [R1+0x31c], R8 ;  /* 0x00031c0801007387 */ /* 0x0005e80000100800 */
[----:B------:R3:W-:Y:S04]  /*12d00*/  STL [R1+0x318], R9 ;  /* 0x0003180901007387 */ /* 0x0007e80000100800 */
[----:B-1----:R-:W4:Y:S01]  /*12d10*/  LDL.LU R10, [R1] ;  /* 0x00000000010a7983 */ /* 0x002f220000300800 */
[----:B------:R-:W-:Y:S01]  /*12d20*/  SEL R5, R5, RZ, !P0 ;  /* 0x000000ff05057207 */ /* 0x000fe20004000000 */
[----:B------:R-:W-:Y:S01]  /*12d30*/  IMAD.MOV.U32 R7, RZ, RZ, R11 ;  /* 0x000000ffff077224 */ /* 0x000fe200078e000b */
[----:B------:R-:W-:Y:S01]  /*12d40*/  ISETP.GT.AND P1, PT, R3, 0x6, PT ;  /* 0x000000060300780c */ /* 0x000fe20003f24270 */
[----:B------:R-:W5:Y:S01]  /*12d50*/  LDL.LU R21, [R1+0x4] ;  /* 0x0000040001157983 */ /* 0x000f620000300800 */
[----:B------:R-:W-:-:S02]  /*12d60*/  ISETP.NE.U32.AND P2, PT, R5, RZ, PT ;  /* 0x000000ff0500720c */ /* 0x000fc40003f45070 */
[----:B------:R-:W-:Y:S01]  /*12d70*/  SEL R5, RZ, 0x4, !P1 ;  /* 0x00000004ff057807 */ /* 0x000fe20004800000 */
[----:B------:R1:W-:Y:S01]  /*12d80*/  LDGSTS.E [R4+0x7a00], [R6.64], P3 ;  /* 0x07a0000006047fae */ /* 0x0003e20009921844 */
[----:B------:R-:W-:Y:S02]  /*12d90*/  IADD3 R221, P4, R221, R204, RZ ;  /* 0x000000ccdddd7210 */ /* 0x000fe40007f9e0ff */
[----:B------:R-:W-:Y:S02]  /*12da0*/  SEL R5, R5, RZ, !P0 ;  /* 0x000000ff05057207 */ /* 0x000fe40004000000 */
[----:B------:R-:W-:Y:S01]  /*12db0*/  ISETP.GT.AND P1, PT, R3, 0xa, PT ;  /* 0x0000000a0300780c */ /* 0x000fe20003f24270 */
[----:B-1----:R-:W-:Y:S02]  /*12dc0*/  IMAD.MOV.U32 R6, RZ, RZ, R8 ;  /* 0x000000ffff067224 */ /* 0x002fe400078e0008 */
[----:B------:R-:W-:Y:S01]  /*12dd0*/  IMAD.MOV.U32 R7, RZ, RZ, R9 ;  /* 0x000000ffff077224 */ /* 0x000fe200078e0009 */
[----:B--2---:R-:W2:Y:S01]  /*12de0*/  LDL.LU R8, [R1+0x8] ;  /* 0x0000080001087983 */ /* 0x004ea20000300800 */
[----:B------:R-:W-:Y:S01]  /*12df0*/  LOP3.LUT R17, R211, 0x40, RZ, 0x3c, !PT ;  /* 0x00000040d3117812 */ /* 0x000fe200078e3cff */
[----:B------:R-:W-:-:S02]  /*12e00*/  IMAD.X R220, R220, 0x1, R0, P4 ;  /* 0x00000001dcdc7824 */ /* 0x000fc400020e0600 */
[----:B------:R-:W2:Y:S04]  /*12e10*/  LDL.LU R20, [R1+0x548] ;  /* 0x0005480001147983 */ /* 0x000ea80000300800 */
[----:B------:R1:W-:Y:S01]  /*12e20*/  LDGSTS.E [R4+0x7b00], [R6.64], P3 ;  /* 0x07b0000006047fae */ /* 0x0003e20009921844 */
[----:B------:R-:W-:Y:S02]  /*12e30*/  ISETP.NE.U32.AND P3, PT, R5, RZ, PT ;  /* 0x000000ff0500720c */ /* 0x000fe40003f65070 */
[----:B------:R-:W-:Y:S01]  /*12e40*/  SEL R5, RZ, 0x4, !P1 ;  /* 0x00000004ff057807 */ /* 0x000fe20004800000 */
[----:B------:R-:W2:Y:S01]  /*12e50*/  LDL.LU R12, [R1+0x54c] ;  /* 0x00054c00010c7983 */ /* 0x000ea20000300800 */
[----:B------:R-:W-:-:S03]  /*12e60*/  IADD3 R223, P1, R223, R204, RZ ;  /* 0x000000ccdfdf7210 */ /* 0x000fc60007f3e0ff */
[----:B------:R-:W5:Y:S04]  /*12e70*/  LDL.LU R16, [R1+0x550] ;  /* 0x0005500001107983 */ /* 0x000f680000300800 */
[----:B---3--:R-:W5:Y:S01]  /*12e80*/  LDL.LU R9, [R1+0x554] ;  /* 0x0005540001097983 */ /* 0x008f620000300800 */
[----:B-1----:R-:W-:Y:S01]  /*12e90*/  LEA R4, R201, R17, 0xf ;  /* 0x00000011c9047211 */ /* 0x002fe200078e78ff */
[----:B------:R-:W-:Y:S02]  /*12ea0*/  IMAD.MOV.U32 R6, RZ, RZ, R221 ;  /* 0x000000ffff067224 */ /* 0x000fe400078e00dd */
[----:B------:R-:W-:Y:S01]  /*12eb0*/  IMAD.MOV.U32 R7, RZ, RZ, R220 ;  /* 0x000000ffff077224 */ /* 0x000fe200078e00dc */
[-C--:B------:R-:W-:Y:S01]  /*12ec0*/  IADD3 R237, P4, R237, R204.reuse, RZ ;  /* 0x000000cceded7210 */ /* 0x080fe20007f9e0ff */
[--C-:B------:R-:W-:Y:S01]  /*12ed0*/  IMAD.X R222, R222, 0x1, R0.reuse, P1 ;  /* 0x00000001dede7824 */ /* 0x100fe200008e0600 */
[----:B------:R-:W-:Y:S01]  /*12ee0*/  IADD3 R239, P5, R239, R204, RZ ;  /* 0x000000ccefef7210 */ /* 0x000fe20007fbe0ff */
[----:B------:R-:W5:Y:S04]  /*12ef0*/  LDL.LU R15, [R1+0x60] ;  /* 0x00006000010f7983 */ /* 0x000f680000300800 */
[----:B------:R1:W-:Y:S01]  /*12f00*/  LDGSTS.E [R4+0x400], [R6.64], P2 ;  /* 0x0040000006047fae */ /* 0x0003e20009121844 */
[----:B------:R-:W-:-:S02]  /*12f10*/  IMAD.X R236, R236, 0x1, R0, P4 ;  /* 0x00000001ecec7824 */ /* 0x000fc400020e0600 */
[----:B------:R-:W-:Y:S01]  /*12f20*/  IMAD.X R238, R238, 0x1, R0, P5 ;  /* 0x00000001eeee7824 */ /* 0x000fe200028e0600 */
[----:B------:R-:W5:Y:S01]  /*12f30*/  LDL.LU R13, [R1+0x64] ;  /* 0x00006400010d7983 */ /* 0x000f620000300800 */
[----:B-1----:R-:W-:Y:S01]  /*12f40*/  MOV R6, R223 ;  /* 0x000000df00067202 */ /* 0x002fe20000000f00 */
[----:B------:R-:W-:-:S05]  /*12f50*/  IMAD.MOV.U32 R7, RZ, RZ, R222 ;  /* 0x000000ffff077224 */ /* 0x000fca00078e00de */
[----:B------:R1:W-:Y:S02]  /*12f60*/  LDGSTS.E [R4+0x500], [R6.64], P2 ;  /* 0x0050000006047fae */ /* 0x0003e40009121844 */
[----:B-1----:R-:W-:Y:S02]  /*12f70*/  IMAD.MOV.U32 R6, RZ, RZ, R237 ;  /* 0x000000ffff067224 */ /* 0x002fe400078e00ed */
[----:B------:R-:W-:-:S05]  /*12f80*/  IMAD.MOV.U32 R7, RZ, RZ, R236 ;  /* 0x000000ffff077224 */ /* 0x000fca00078e00ec */
[----:B------:R1:W-:Y:S02]  /*12f90*/  LDGSTS.E [R4+0xc00], [R6.64], P3 ;  /* 0x00c0000006047fae */ /* 0x0003e40009921844 */
[----:B-1----:R-:W-:Y:S02]  /*12fa0*/  IMAD.MOV.U32 R6, RZ, RZ, R239 ;  /* 0x000000ffff067224 */ /* 0x002fe400078e00ef */
[----:B------:R-:W-:-:S05]  /*12fb0*/  IMAD.MOV.U32 R7, RZ, RZ, R238 ;  /* 0x000000ffff077224 */ /* 0x000fca00078e00ee */
[----:B------:R1:W-:Y:S01]  /*12fc0*/  LDGSTS.E [R4+0xd00], [R6.64], P3 ;  /* 0x00d0000006047fae */ /* 0x0003e20009921844 */
[----:B----4-:R-:W-:-:S05]  /*12fd0*/  IADD3 R10, P4, R10, R204, RZ ;  /* 0x000000cc0a0a7210 */ /* 0x010fca0007f9e0ff */
[----:B------:R4:W-:Y:S01]  /*12fe0*/  STL [R1], R10 ;  /* 0x0000000a01007387 */ /* 0x0009e20000100800 */
[----:B-1----:R-:W-:-:S03]  /*12ff0*/  IMAD.MOV.U32 R6, RZ, RZ, R10 ;  /* 0x000000ffff067224 */ /* 0x002fc600078e000a */
[----:B------:R-:W3:Y:S04]  /*13000*/  LDL.LU R18, [R1+0x68] ;  /* 0x0000680001127983 */ /* 0x000ee80000300800 */
[----:B----4-:R-:W4:Y:S04]  /*13010*/  LDL.LU R10, [R1+0x6c] ;  /* 0x00006c00010a7983 */ /* 0x010f280000300800 */
[----:B------:R-:W3:Y:S01]  /*13020*/  LDL.LU R14, [R1+0xa4] ;  /* 0x0000a400010e7983 */ /* 0x000ee20000300800 */
[----:B------:R-:W-:Y:S02]  /*13030*/  SEL R5, R5, RZ, !P0 ;  /* 0x000000ff05057207 */ /* 0x000fe40004000000 */
[----:B------:R-:W-:Y:S01]  /*13040*/  ISETP.GT.AND P2, PT, R3, 0xe, PT ;  /* 0x0000000e0300780c */ /* 0x000fe20003f44270 */
[----:B------:R-:W3:Y:S01]  /*13050*/  LDL.LU R11, [R1+0xac] ;  /* 0x0000ac00010b7983 */ /* 0x000ee20000300800 */
[----:B------:R-:W-:-:S02]  /*13060*/  ISETP.NE.U32.AND P1, PT, R5, RZ, PT ;  /* 0x000000ff0500720c */ /* 0x000fc40003f25070 */
[----:B------:R-:W-:Y:S02]  /*13070*/  SEL R5, RZ, 0x4, !P2 ;  /* 0x00000004ff057807 */ /* 0x000fe40005000000 */
[----:B------:R-:W-:Y:S02]  /*13080*/  ISETP.GT.AND P2, PT, R3, 0x12, PT ;  /* 0x000000120300780c */ /* 0x000fe40003f44270 */
[----:B------:R-:W-:Y:S02]  /*13090*/  SEL R5, R5, RZ, !P0 ;  /* 0x000000ff05057207 */ /* 0x000fe40004000000 */
[----:B------:R-:W-:Y:S02]  /*130a0*/  IADD3.X R252, R252, R0, RZ, P4, !PT ;  /* 0x00000000fcfc7210 */ /* 0x000fe400027fe4ff */
[----:B------:R-:W-:Y:S02]  /*130b0*/  ISETP.NE.U32.AND P3, PT, R5, RZ, PT ;  /* 0x000000ff0500720c */ /* 0x000fe40003f65070 */
[----:B------:R-:W-:-:S02]  /*130c0*/  SEL R5, RZ, 0x4, !P2 ;  /* 0x00000004ff057807 */ /* 0x000fc40005000000 */
[-C--:B--2---:R-:W-:Y:S01]  /*130d0*/  IADD3 R8, P2, R8, R204.reuse, RZ ;  /* 0x000000cc08087210 */ /* 0x084fe20007f5e0ff */
[----:B------:R-:W-:Y:S01]  /*130e0*/  IMAD.MOV.U32 R7, RZ, RZ, R252 ;  /* 0x000000ffff077224 */ /* 0x000fe200078e00fc */
[----:B------:R-:W-:Y:S02]  /*130f0*/  IADD3 R12, P4, R12, R204, RZ ;  /* 0x000000cc0c0c7210 */ /* 0x000fe40007f9e0ff */
[----:B-----5:R-:W-:Y:S01]  /*13100*/  IADD3.X R21, R21, R0, RZ, P2, !PT ;  /* 0x0000000015157210 */ /* 0x020fe200017fe4ff */
[----:B------:R-:W-:Y:S01]  /*13110*/  STL [R1+0x8], R8 ;  /* 0x0000080801007387 */ /* 0x000fe20000100800 */
[----:B------:R-:W-:Y:S01]  /*13120*/  IADD3 R9, P5, R9, R204, RZ ;  /* 0x000000cc09097210 */ /* 0x000fe20007fbe0ff */
[----:B------:R-:W-:Y:S02]  /*13130*/  IMAD.X R20, R20, 0x1, R0, P4 ;  /* 0x0000000114147824 */ /* 0x000fe400020e0600 */
[----:B------:R1:W-:Y:S04]  /*13140*/  LDGSTS.E [R4+0x1400], [R6.64], P1 ;  /* 0x0140000006047fae */ /* 0x0003e80008921844 */
[----:B------:R2:W-:Y:S04]  /*13150*/  STL [R1+0x4], R21 ;  /* 0x0000041501007387 */ /* 0x0005e80000100800 */
[----:B------:R5:W-:Y:S01]  /*13160*/  STL [R1+0x54c], R12 ;  /* 0x00054c0c01007387 */ /* 0x000be20000100800 */
[----:B-1----:R-:W-:-:S02]  /*13170*/  IMAD.MOV.U32 R6, RZ, RZ, R8 ;  /* 0x000000ffff067224 */ /* 0x002fc400078e0008 */
[----:B------:R-:W-:Y:S02]  /*13180*/  IMAD.MOV.U32 R7, RZ, RZ, R21 ;  /* 0x000000ffff077224 */ /* 0x000fe400078e0015 */
[----:B--2---:R-:W2:Y:S04]  /*13190*/  LDL.LU R21, [R1+0xa0] ;  /* 0x0000a00001157983 */ /* 0x004ea80000300800 */
[----:B------:R1:W-:Y:S04]  /*131a0*/  STL [R1+0x554], R9 ;  /* 0x0005540901007387 */ /* 0x0003e80000100800 */
[----:B------:R1:W-:Y:S04]  /*131b0*/  STL [R1+0x548], R20 ;  /* 0x0005481401007387 */ /* 0x0003e80000100800 */
[----:B------:R1:W-:Y:S04]  /*131c0*/  LDGSTS.E [R4+0x1500], [R6.64], P1 ;  /* 0x0150000006047fae */ /* 0x0003e80008921844 */
[----:B------:R-:W2:Y:S01]  /*131d0*/  LDL.LU R8, [R1+0xe4] ;  /* 0x0000e40001087983 */ /* 0x000ea20000300800 */
[----:B------:R-:W-:-:S02]  /*131e0*/  SEL R5, R5, RZ, !P0 ;  /* 0x000000ff05057207 */ /* 0x000fc40004000000 */
[----:B------:R-:W-:Y:S02]  /*131f0*/  ISETP.GT.AND P1, PT, R3, 0x16, PT ;  /* 0x000000160300780c */ /* 0x000fe40003f24270 */
[----:B-1----:R-:W-:Y:S02]  /*13200*/  MOV R6, R12 ;  /* 0x0000000c00067202 */ /* 0x002fe40000000f00 */
[----:B-----5:R-:W5:Y:S01]  /*13210*/  LDL.LU R12, [R1+0xa8] ;  /* 0x0000a800010c7983 */ /* 0x020f620000300800 */
[----:B------:R-:W-:Y:S01]  /*13220*/  IMAD.MOV.U32 R7, RZ, RZ, R20 ;  /* 0x000000ffff077224 */ /* 0x000fe200078e0014 */
[----:B------:R-:W-:Y:S01]  /*13230*/  ISETP.NE.U32.AND P2, PT, R5, RZ, PT ;  /* 0x000000ff0500720c */ /* 0x000fe20003f45070 */
[--C-:B------:R-:W-:Y:S01]  /*13240*/  IMAD.X R16, R16, 0x1, R0.reuse, P5 ;  /* 0x0000000110107824 */ /* 0x100fe200028e0600 */
[----:B------:R-:W-:Y:S02]  /*13250*/  IADD3 R13, P4, R13, R204, RZ ;  /* 0x000000cc0d0d7210 */ /* 0x000fe40007f9e0ff */
[----:B------:R-:W-:Y:S01]  /*13260*/  SEL R5, RZ, 0x4, !P1 ;  /* 0x00000004ff057807 */ /* 0x000fe20004800000 */
[----:B------:R1:W-:Y:S01]  /*13270*/  LDGSTS.E [R4+0x1c00], [R6.64], P3 ;  /* 0x01c0000006047fae */ /* 0x0003e20009921844 */
[----:B------:R-:W-:Y:S01]  /*13280*/  ISETP.GT.AND P1, PT, R3, 0x1a, PT ;  /* 0x0000001a0300780c */ /* 0x000fe20003f24270 */
[----:B------:R-:W-:Y:S01]  /*13290*/  IMAD.X R15, R15, 0x1, R0, P4 ;  /* 0x000000010f0f7824 */ /* 0x000fe200020e0600 */
[----:B------:R-:W-:Y:S01]  /*132a0*/  SEL R5, R5, RZ, !P0 ;  /* 0x000000ff05057207 */ /* 0x000fe20004000000 */
[----:B------:R-:W-:Y:S04]  /*132b0*/  STL [R1+0x64], R13 ;  /* 0x0000640d01007387 */ /* 0x000fe80000100800 */
[----:B------:R1:W-:Y:S02]  /*132c0*/  STL [R1+0x550], R16 ;  /* 0x0005501001007387 */ /* 0x0003e40000100800 */
[----:B-1----:R-:W-:-:S02]  /*132d0*/  IMAD.MOV.U32 R6, RZ, RZ, R9 ;  /* 0x000000ffff067224 */ /* 0x002fc400078e0009 */
[----:B------:R-:W-:Y:S01]  /*132e0*/  IMAD.MOV.U32 R7, RZ, RZ, R16 ;  /* 0x000000ffff077224 */ /* 0x000fe200078e0010 */
[----:B------:R-:W5:Y:S04]  /*132f0*/  LDL.LU R9, [R1+0xe0] ;  /* 0x0000e00001097983 */ /* 0x000f680000300800 */
[----:B------:R1:W-:Y:S01]  /*13300*/  LDGSTS.E [R4+0x1d00], [R6.64], P3 ;  /* 0x01d0000006047fae */ /* 0x0003e20009921844 */
[----:B------:R-:W-:Y:S02]  /*13310*/  ISETP.NE.U32.AND P3, PT, R5, RZ, PT ;  /* 0x000000ff0500720c */ /* 0x000fe40003f65070 */
[----:B------:R-:W-:Y:S01]  /*13320*/  SEL R5, RZ, 0x4, !P1 ;  /* 0x00000004ff057807 */ /* 0x000fe20004800000 */
[----:B------:R1:W-:Y:S04]  /*13330*/  STL [R1+0x60], R15 ;  /* 0x0000600f01007387 */ /* 0x0003e80000100800 */
[----:B------:R-:W5:Y:S04]  /*13340*/  LDL.LU R20, [R1+0xe8] ;  /* 0x0000e80001147983 */ /* 0x000f680000300800 */
[----:B------:R-:W5:Y:S01]  /*13350*/  LDL.LU R16, [R1+0xec] ;  /* 0x0000ec0001107983 */ /* 0x000f620000300800 */
[----:B-1----:R-:W-:Y:S01]  /*13360*/  MOV R6, R13 ;  /* 0x0000000d00067202 */ /* 0x002fe20000000f00 */
[----:B------:R-:W-:-:S02]  /*13370*/  IMAD.MOV.U32 R7, RZ, RZ, R15 ;  /* 0x000000ffff077224 */ /* 0x000fc400078e000f */
[----:B------:R-:W5:Y:S04]  /*13380*/  LDL.LU R15, [R1+0x124] ;  /* 0x00012400010f7983 */ /* 0x000f680000300800 */
[----:B------:R-:W5:Y:S04]  /*13390*/  LDL.LU R13, [R1+0x12c] ;  /* 0x00012c00010d7983 */ /* 0x000f680000300800 */
[----:B------:R1:W-:Y:S01]  /*133a0*/  LDGSTS.E [R4+0x2400], [R6.64], P2 ;  /* 0x0240000006047fae */ /* 0x0003e20009121844 */
[-C--:B----4-:R-:W-:Y:S02]  /*133b0*/  IADD3 R10, P1, R10, R204.reuse, RZ ;  /* 0x000000cc0a0a7210 */ /* 0x090fe40007f3e0ff */
[----:B---3--:R-:W-:-:S03]  /*133c0*/  IADD3 R14, P4, R14, R204, RZ ;  /* 0x000000cc0e0e7210 */ /* 0x008fc60007f9e0ff */
[----:B------:R-:W-:Y:S01]  /*133d0*/  IMAD.X R18, R18, 0x1, R0, P1 ;  /* 0x0000000112127824 */ /* 0x000fe200008e0600 */
[----:B------:R-:W-:Y:S04]  /*133e0*/  STL [R1+0x6c], R10 ;  /* 0x00006c0a01007387 */ /* 0x000fe80000100800 */
[----:B------:R3:W-:Y:S01]  /*133f0*/  STL [R1+0x68], R18 ;  /* 0x0000681201007387 */ /* 0x0007e20000100800 */
[----:B-1----:R-:W-:-:S03]  /*13400*/  MOV R7, R18 ;  /* 0x0000001200077202 */ /* 0x002fc60000000f00 */
[----:B------:R1:W-:Y:S04]  /*13410*/  STL [R1+0xa4], R14 ;  /* 0x0000a40e01007387 */ /* 0x0003e80000100800 */
[----:B---3--:R-:W3:Y:S01]  /*13420*/  LDL.LU R18, [R1+0x120] ;  /* 0x0001200001127983 */ /* 0x008ee20000300800 */
[----:B------:R-:W-:Y:S01]  /*13430*/  IMAD.MOV.U32 R6, RZ, RZ, R10 ;  /* 0x000000ffff067224 */ /* 0x000fe200078e000a */
[----:B------:R-:W-:-:S04]  /*13440*/  IADD3 R11, P5, R11, R204, RZ ;  /* 0x000000cc0b0b7210 */ /* 0x000fc80007fbe0ff */
[----:B------:R4:W-:Y:S04]  /*13450*/  LDGSTS.E [R4+0x2500], [R6.64], P2 ;  /* 0x0250000006047fae */ /* 0x0009e80009121844 */
[----:B------:R-:W-:Y:S01]  /*13460*/  STL [R1+0xac], R11 ;  /* 0x0000ac0b01007387 */ /* 0x000fe20000100800 */
[----:B------:R-:W-:Y:S01]  /*13470*/  SEL R5, R5, RZ, !P0 ;  /* 0x000000ff05057207 */ /* 0x000fe20004000000 */
[----:B----4-:R-:W-:Y:S02]  /*13480*/  IMAD.MOV.U32 R6, RZ, RZ, R14 ;  /* 0x000000ffff067224 */ /* 0x010fe400078e000e */
[----:B--2---:R-:W-:-:S04]  /*13490*/  IMAD.X R21, R21, 0x1, R0, P4 ;  /* 0x0000000115157824 */ /* 0x004fc800020e0600 */
[----:B------:R-:W-:Y:S01]  /*134a0*/  IMAD.MOV.U32 R7, RZ, RZ, R21 ;  /* 0x000000ffff077224 */ /* 0x000fe200078e0015 */
[----:B------:R-:W-:Y:S04]  /*134b0*/  STL [R1+0xa0], R21 ;  /* 0x0000a01501007387 */ /* 0x000fe80000100800 */
[----:B------:R-:W2:Y:S01]  /*134c0*/  LDL.LU R10, [R1+0x164] ;  /* 0x00016400010a7983 */ /* 0x000ea20000300800 */
[----:B------:R-:W-:-:S03]  /*134d0*/  ISETP.GT.AND P2, PT, R3, 0x1e, PT ;  /* 0x0000001e0300780c */ /* 0x000fc60003f44270 */
[----:B-1----:R-:W4:Y:S01]  /*134e0*/  LDL.LU R14, [R1+0x128] ;  /* 0x00012800010e7983 */ /* 0x002f220000300800 */
[----:B------:R-:W-:-:S03]  /*134f0*/  IADD3 R8, P4, R8, R204, RZ ;  /* 0x000000cc08087210 */ /* 0x000fc60007f9e0ff */
[----:B------:R1:W-:Y:S04]  /*13500*/  LDGSTS.E [R4+0x2c00], [R6.64], P3 ;  /* 0x02c0000006047fae */ /* 0x0003e80009921844 */
[----:B------:R-:W-:Y:S01]  /*13510*/  STL [R1+0xe4], R8 ;  /* 0x0000e40801007387 */ /* 0x000fe20000100800 */
[----:B-----5:R-:W-:-:S04]  /*13520*/  IMAD.X R12, R12, 0x1, R0, P5 ;  /* 0x000000010c0c7824 */ /* 0x020fc800028e0600 */
[----:B-1----:R-:W-:Y:S01]  /*13530*/  IMAD.MOV.U32 R7, RZ, RZ, R12 ;  /* 0x000000ffff077224 */ /* 0x002fe200078e000c */
[----:B------:R1:W-:Y:S01]  /*13540*/  STL [R1+0xa8], R12 ;  /* 0x0000a80c01007387 */ /* 0x0003e20000100800 */
[----:B------:R-:W-:Y:S02]  /*13550*/  ISETP.NE.U32.AND P1, PT, R5, RZ, PT ;  /* 0x000000ff0500720c */ /* 0x000fe40003f25070 */
[----:B------:R-:W-:Y:S01]  /*13560*/  SEL R5, RZ, 0x4, !P2 ;  /* 0x00000004ff057807 */ /* 0x000fe20005000000 */
[----:B-1----:R-:W3:Y:S01]  /*13570*/  LDL.LU R12, [R1+0x160] ;  /* 0x00016000010c7983 */ /* 0x002ee20000300800 */
[----:B------:R-:W-:Y:S02]  /*13580*/  MOV R6, R11 ;  /* 0x0000000b00067202 */ /* 0x000fe40000000f00 */
[----:B------:R-:W-:Y:S02]  /*13590*/  SEL R5, R5, RZ, !P0 ;  /* 0x000000ff05057207 */ /* 0x000fe40004000000 */
[----:B------:R-:W-:Y:S01]  /*135a0*/  ISETP.GT.AND P2, PT, R3, 0x22, PT ;  /* 0x000000220300780c */ /* 0x000fe20003f44270 */
[----:B------:R1:W-:Y:S01]  /*135b0*/  LDGSTS.E [R4+0x2d00], [R6.64], P3 ;  /* 0x02d0000006047fae */ /* 0x0003e20009921844 */
[----:B------:R-:W-:Y:S01]  /*135c0*/  IMAD.X R9, R9, 0x1, R0, P4 ;  /* 0x0000000109097824 */ /* 0x000fe200020e0600 */
[----:B------:R-:W-:-:S02]  /*135d0*/  ISETP.NE.U32.AND P3, PT, R5, RZ, PT ;  /* 0x000000ff0500720c */ /* 0x000fc40003f65070 */
[----:B------:R-:W-:Y:S02]  /*135e0*/  SEL R5, RZ, 0x4, !P2 ;  /* 0x00000004ff057807 */ /* 0x000fe40005000000 */
[----:B------:R1:W-:Y:S04]  /*135f0*/  STL [R1+0xe0], R9 ;  /* 0x0000e00901007387 */ /* 0x0003e80000100800 */
[----:B------:R-:W3:Y:S01]  /*13600*/  LDL.LU R22, [R1+0x168] ;  /* 0x0001680001167983 */ /* 0x000ee20000300800 */
[----:B-1----:R-:W-:-:S03]  /*13610*/  IMAD.MOV.U32 R6, RZ, RZ, R8 ;  /* 0x000000ffff067224 */ /* 0x002fc600078e0008 */
[----:B------:R-:W3:Y:S01]  /*13620*/  LDL.LU R8, [R1+0x16c] ;  /* 0x00016c0001087983 */ /* 0x000ee20000300800 */
[-C--:B------:R-:W-:Y:S01]  /*13630*/  IADD3 R16, P2, R16, R204.reuse, RZ ;  /* 0x000000cc10107210 */ /* 0x080fe20007f5e0ff */
[----:B------:R-:W-:Y:S02]  /*13640*/  IMAD.MOV.U32 R7, RZ, RZ, R9 ;  /* 0x000000ffff077224 */ /* 0x000fe400078e0009 */
[----:B------:R-:W3:Y:S01]  /*13650*/  LDL.LU R11, [R1+0x1a4] ;  /* 0x0001a400010b7983 */ /* 0x000ee20000300800 */
[-C--:B------:R-:W-:Y:S01]  /*13660*/  IADD3 R15, P4, R15, R204.reuse, RZ ;  /* 0x000000cc0f0f7210 */ /* 0x080fe20007f9e0ff */
[----:B------:R-:W-:Y:S02]  /*13670*/  IMAD.X R20, R20, 0x1, R0, P2 ;  /* 0x0000000114147824 */ /* 0x000fe400010e0600 */
[----:B------:R-:W3:Y:S01]  /*13680*/  LDL.LU R9, [R1+0x1ac] ;  /* 0x0001ac0001097983 */ /* 0x000ee20000300800 */
[----:B------:R-:W-:-:S03]  /*13690*/  IADD3 R13, P5, R13, R204, RZ ;  /* 0x000000cc0d0d7210 */ /* 0x000fc60007fbe0ff */
[----:B------:R1:W-:Y:S04]  /*136a0*/  STL [R1+0xec], R16 ;  /* 0x0000ec1001007387 */ /* 0x0003e80000100800 */
[----:B------:R1:W-:Y:S04]  /*136b0*/  STL [R1+0xe8], R20 ;  /* 0x0000e81401007387 */ /* 0x0003e80000100800 */
[----:B------:R-:W-:Y:S04]  /*136c0*/  STL [R1+0x124], R15 ;  /* 0x0001240f01007387 */ /* 0x000fe80000100800 */
[----:B------:R-:W3:Y:S04]  /*136d0*/  LDL.LU R21, [R1+0x1a0] ;  /* 0x0001a00001157983 */ /* 0x000ee80000300800 */
[----:B------:R1:W-:Y:S04]  /*136e0*/  LDGSTS.E [R4+0x3400], [R6.64], P1 ;  /* 0x0340000006047fae */ /* 0x0003e80008921844 */
[----:B------:R-:W-:Y:S01]  /*136f0*/  STL [R1+0x12c], R13 ;  /* 0x00012c0d01007387 */ /* 0x000fe20000100800 */
[----:B-1----:R-:W-:-:S02]  /*13700*/  IMAD.MOV.U32 R6, RZ, RZ, R16 ;  /* 0x000000ffff067224 */ /* 0x002fc400078e0010 */
[----:B------:R-:W-:Y:S01]  /*13710*/  IMAD.MOV.U32 R7, RZ, RZ, R20 ;  /* 0x000000ffff077224 */ /* 0x000fe200078e0014 */
[----:B------:R-:W-:-:S04]  /*13720*/  SEL R5, R5, RZ, !P0 ;  /* 0x000000ff05057207 */ /* 0x000fc80004000000 */
[----:B------:R1:W-:Y:S01]  /*13730*/  LDGSTS.E [R4+0x3500], [R6.64], P1 ;  /* 0x0350000006047fae */ /* 0x0003e20008921844 */
[----:B---3--:R-:W-:-:S05]  /*13740*/  IADD3.X R18, R18, R0, RZ, P4, !PT ;  /* 0x0000000012127210 */ /* 0x008fca00027fe4ff */
[----:B------:R3:W-:Y:S04]  /*13750*/  STL [R1+0x120], R18 ;  /* 0x0001201201007387 */ /* 0x0007e80000100800 */
[----:B------:R-:W5:Y:S04]  /*13760*/  LDL.LU R16, [R1+0x1e4] ;  /* 0x0001e40001107983 */ /* 0x000f680000300800 */
[----:B------:R-:W5:Y:S01]  /*13770*/  LDL.LU R20, [R1+0x1a8] ;  /* 0x0001a80001147983 */ /* 0x000f620000300800 */
[----:B-1----:R-:W-:Y:S01]  /*13780*/  IMAD.MOV.U32 R6, RZ, RZ, R15 ;  /* 0x000000ffff067224 */ /* 0x002fe200078e000f */
[----:B------:R-:W-:-:S02]  /*13790*/  MOV R7, R18 ;  /* 0x0000001200077202 */ /* 0x000fc40000000f00 */
[----:B------:R-:W-:Y:S02]  /*137a0*/  ISETP.GT.AND P1, PT, R3, 0x26, PT ;  /* 0x000000260300780c */ /* 0x000fe40003f24270 */
[----:B------:R-:W-:Y:S01]  /*137b0*/  ISETP.NE.U32.AND P2, PT, R5, RZ, PT ;  /* 0x000000ff0500720c */ /* 0x000fe20003f45070 */
[----:B------:R1:W-:Y:S01]  /*137c0*/  LDGSTS.E [R4+0x3c00], [R6.64], P3 ;  /* 0x03c0000006047fae */ /* 0x0003e20009921844 */
[----:B------:R-:W-:Y:S02]  /*137d0*/  SEL R5, RZ, 0x4, !P1 ;  /* 0x00000004ff057807 */ /* 0x000fe40004800000 */
[----:B--2---:R-:W-:Y:S01]  /*137e0*/  IADD3 R10, P4, R10, R204, RZ ;  /* 0x000000cc0a0a7210 */ /* 0x004fe20007f9e0ff */
[----:B----4-:R-:W-:-:S04]  /*137f0*/  IMAD.X R14, R14, 0x1, R0, P5 ;  /* 0x000000010e0e7824 */ /* 0x010fc800028e0600 */
[----:B------:R-:W-:Y:S01]  /*13800*/  STL [R1+0x164], R10 ;  /* 0x0001640a01007387 */ /* 0x000fe20000100800 */
[----:B-1----:R-:W-:-:S03]  /*13810*/  IMAD.MOV.U32 R6, RZ, RZ, R13 ;  /* 0x000000ffff067224 */ /* 0x002fc600078e000d */
[----:B------:R1:W-:Y:S01]  /*13820*/  STL [R1+0x128], R14 ;  /* 0x0001280e01007387 */ /* 0x0003e20000100800 */
[----:B------:R-:W-:-:S03]  /*13830*/  IMAD.MOV.U32 R7, RZ, RZ, R14 ;  /* 0x000000ffff077224 */ /* 0x000fc600078e000e */
[----:B---3--:R-:W2:Y:S01]  /*13840*/  LDL.LU R18, [R1+0x1e0] ;  /* 0x0001e00001127983 */ /* 0x008ea20000300800 */
[----:B------:R-:W-:Y:S02]  /*13850*/  SEL R5, R5, RZ, !P0 ;  /* 0x000000ff05057207 */ /* 0x000fe40004000000 */
[----:B------:R-:W-:Y:S01]  /*13860*/  ISETP.GT.AND P1, PT, R3, 0x2a, PT ;  /* 0x0000002a0300780c */ /* 0x000fe20003f24270 */
[----:B------:R3:W-:Y:S01]  /*13870*/  LDGSTS.E [R4+0x3d00], [R6.64], P3 ;  /* 0x03d0000006047fae */ /* 0x0007e20009921844 */
[----:B------:R-:W-:Y:S01]  /*13880*/  ISETP.NE.U32.AND P3, PT, R5, RZ, PT ;  /* 0x000000ff0500720c */ /* 0x000fe20003f65070 */
[----:B------:R-:W-:-:S05]  /*13890*/  IMAD.X R12, R12, 0x1, R0, P4 ;  /* 0x000000010c0c7824 */ /* 0x000fca00020e0600 */
[----:B------:R4:W-:Y:S04]  /*138a0*/  STL [R1+0x160], R12 ;  /* 0x0001600c01007387 */ /* 0x0009e80000100800 */
[----:B------:R-:W2:Y:S04]  /*138b0*/  LDL.LU R15, [R1+0x1e8] ;  /* 0x0001e800010f7983 */ /* 0x000ea80000300800 */
[----:B-1----:R-:W2:Y:S01]  /*138c0*/  LDL.LU R14, [R1+0x1ec] ;  /* 0x0001ec00010e7983 */ /* 0x002ea20000300800 */
[----:B---3--:R-:W-:-:S03]  /*138d0*/  MOV R7, R12 ;  /* 0x0000000c00077202 */ /* 0x008fc60000000f00 */
[----:B------:R-:W3:Y:S01]  /*138e0*/  LDL.LU R13, [R1+0x220] ;  /* 0x00022000010d7983 */ /* 0x000ee20000300800 */
[----:B------:R-:W-:-:S03]  /*138f0*/  SEL R5, RZ, 0x4, !P1 ;  /* 0x00000004ff057807 */ /* 0x000fc60004800000 */
[----:B----4-:R-:W4:Y:S01]  /*13900*/  LDL.LU R12, [R1+0x224] ;  /* 0x00022400010c7983 */ /* 0x010f220000300800 */
[-C--:B------:R-:W-:Y:S01]  /*13910*/  IADD3 R8, P1, R8, R204.reuse, RZ ;  /* 0x000000cc08087210 */ /* 0x080fe20007f3e0ff */
[----:B------:R-:W-:Y:S02]  /*13920*/  IMAD.MOV.U32 R6, RZ, RZ, R10 ;  /* 0x000000ffff067224 */ /* 0x000fe400078e000a */
[----:B------:R-:W3:Y:S01]  /*13930*/  LDL.LU R10, [R1+0x22c] ;  /* 0x00022c00010a7983 */ /* 0x000ee20000300800 */
[-C--:B------:R-:W-:Y:S01]  /*13940*/  IADD3 R11, P4, R11, R204.reuse, RZ ;  /* 0x000000cc0b0b7210 */ /* 0x080fe20007f9e0ff */
[----:B------:R-:W-:Y:S02]  /*13950*/  IMAD.X R22, R22, 0x1, R0, P1 ;  /* 0x0000000116167824 */ /* 0x000fe400008e0600 */
[----:B------:R1:W-:Y:S01]  /*13960*/  LDGSTS.E [R4+0x4400], [R6.64], P2 ;  /* 0x0440000006047fae */ /* 0x0003e20009121844 */
[----:B------:R-:W-:-:S03]  /*13970*/  IADD3 R9, P5, R9, R204, RZ ;  /* 0x000000cc09097210 */ /* 0x000fc60007fbe0ff */
[----:B------:R1:W-:Y:S02]  /*13980*/  STL [R1+0x16c], R8 ;  /* 0x00016c0801007387 */ /* 0x0003e40000100800 */
[----:B-1----:R-:W-:Y:S02]  /*13990*/  IMAD.MOV.U32 R6, RZ, RZ, R8 ;  /* 0x000000ffff067224 */ /* 0x002fe400078e0008 */
[----:B------:R-:W-:Y:S02]  /*139a0*/  IMAD.MOV.U32 R7, RZ, RZ, R22 ;  /* 0x000000ffff077224 */ /* 0x000fe400078e0016 */
[----:B------:R-:W-:Y:S01]  /*139b0*/  IMAD.X R21, R21, 0x1, R0, P4 ;  /* 0x0000000115157824 */ /* 0x000fe200020e0600 */
[----:B------:R-:W-:Y:S04]  /*139c0*/  STL [R1+0x168], R22 ;  /* 0x0001681601007387 */ /* 0x000fe80000100800 */
[----:B------:R1:W-:Y:S04]  /*139d0*/  LDGSTS.E [R4+0x4500], [R6.64], P2 ;  /* 0x0450000006047fae */ /* 0x0003e80009121844 */
[----:B------:R1:W-:Y:S04]  /*139e0*/  STL [R1+0x1a4], R11 ;  /* 0x0001a40b01007387 */ /* 0x0003e80000100800 */
[----:B------:R-:W3:Y:S01]  /*139f0*/  LDL.LU R8, [R1+0x264] ;  /* 0x0002640001087983 */ /* 0x000ee20000300800 */
[----:B-1----:R-:W-:-:S02]  /*13a00*/  IMAD.MOV.U32 R6, RZ, RZ, R11 ;  /* 0x000000ffff067224 */ /* 0x002fc400078e000b */
[----:B------:R-:W-:Y:S01]  /*13a10*/  IMAD.MOV.U32 R7, RZ, RZ, R21 ;  /* 0x000000ffff077224 */ /* 0x000fe200078e0015 */
[----:B------:R1:W-:Y:S04]  /*13a20*/  STL [R1+0x1ac], R9 ;  /* 0x0001ac0901007387 */ /* 0x0003e80000100800 */
[----:B------:R-:W-:Y:S04]  /*13a30*/  STL [R1+0x1a0], R21 ;  /* 0x0001a01501007387 */ /* 0x000fe80000100800 */
[----:B------:R-:W3:Y:S04]  /*13a40*/  LDL.LU R11, [R1+0x228] ;  /* 0x00022800010b7983 */ /* 0x000ee80000300800 */
[----:B------:R1:W-:Y:S02]  /*13a50*/  LDGSTS.E [R4+0x4c00], [R6.64], P3 ;  /* 0x04c0000006047fae */ /* 0x0003e40009921844 */
[----:B-1----:R-:W-:Y:S01]  /*13a60*/  IMAD.MOV.U32 R6, RZ, RZ, R9 ;  /* 0x000000ffff067224 */ /* 0x002fe200078e0009 */
[----:B-----5:R-:W-:-:S02]  /*13a70*/  IADD3 R16, P4, R16, R204, RZ ;  /* 0x000000cc10107210 */ /* 0x020fc40007f9e0ff */
[----:B------:R-:W-:-:S03]  /*13a80*/  IADD3.X R20, R20, R0, RZ, P5, !PT ;  /* 0x0000000014147210 */ /* 0x000fc60002ffe4ff */
[----:B------:R-:W-:Y:S04]  /*13a90*/  STL [R1+0x1e4], R16 ;  /* 0x0001e41001007387 */ /* 0x000fe80000100800 */
[----:B------:R1:W-:Y:S04]  /*13aa0*/  STL [R1+0x1a8], R20 ;  /* 0x0001a81401007387 */ /* 0x0003e80000100800 */
[----:B------:R-:W5:Y:S01]  /*13ab0*/  LDL.LU R9, [R1+0x260] ;  /* 0x0002600001097983 */ /* 0x000f620000300800 */
[----:B------:R-:W-:Y:S02]  /*13ac0*/  SEL R5, R5, RZ, !P0 ;  /* 0x000000ff05057207 */ /* 0x000fe40004000000 */
[----:B------:R-:W-:-:S02]  /*13ad0*/  ISETP.GT.AND P2, PT, R3, 0x2e, PT ;  /* 0x0000002e0300780c */ /* 0x000fc40003f44270 */
[----:B------:R-:W-:Y:S02]  /*13ae0*/  ISETP.NE.U32.AND P1, PT, R5, RZ, PT ;  /* 0x000000ff0500720c */ /* 0x000fe40003f25070 */
[----:B------:R-:W-:Y:S02]  /*13af0*/  SEL R5, RZ, 0x4, !P2 ;  /* 0x00000004ff057807 */ /* 0x000fe40005000000 */
[----:B------:R-:W-:Y:S02]  /*13b00*/  MOV R7, R20 ;  /* 0x0000001400077202 */ /* 0x000fe40000000f00 */
[----:B------:R-:W-:Y:S02]  /*13b10*/  SEL R5, R5, RZ, !P0 ;  /* 0x000000ff05057207 */ /* 0x000fe40004000000 */
[----:B------:R-:W-:Y:S01]  /*13b20*/  ISETP.GT.AND P2, PT, R3, 0x32, PT ;  /* 0x000000320300780c */ /* 0x000fe20003f44270 */
[----:B------:R1:W-:Y:S01]  /*13b30*/  LDGSTS.E [R4+0x4d00], [R6.64], P3 ;  /* 0x04d0000006047fae */ /* 0x0003e20009921844 */
[----:B------:R-:W-:-:S02]  /*13b40*/  ISETP.NE.U32.AND P3, PT, R5, RZ, PT ;  /* 0x000000ff0500720c */ /* 0x000fc40003f65070 */
[----:B------:R-:W-:Y:S01]  /*13b50*/  SEL R5, RZ, 0x4, !P2 ;  /* 0x00000004ff057807 */ /* 0x000fe20005000000 */
[----:B--2---:R-:W-:-:S05]  /*13b60*/  IMAD.X R18, R18, 0x1, R0, P4 ;  /* 0x0000000112127824 */ /* 0x004fca00020e0600 */
[----:B------:R-:W-:Y:S04]  /*13b70*/  STL [R1+0x1e0], R18 ;  /* 0x0001e01201007387 */ /* 0x000fe80000100800 */
[----:B------:R-:W2:Y:S04]  /*13b80*/  LDL.LU R22, [R1+0x26c] ;  /* 0x00026c0001167983 */ /* 0x000ea80000300800 */
[----:B-1----:R-:W2:Y:S01]  /*13b90*/  LDL.LU R20, [R1+0x2a4] ;  /* 0x0002a40001147983 */ /* 0x002ea20000300800 */
[----:B------:R-:W-:Y:S01]  /*13ba0*/  IMAD.MOV.U32 R6, RZ, RZ, R16 ;  /* 0x000000ffff067224 */ /* 0x000fe200078e0010 */
[----:B------:R-:W-:-:S05]  /*13bb0*/  IADD3 R14, P2, R14, R204, RZ ;  /* 0x000000cc0e0e7210 */ /* 0x000fca0007f5e0ff */
[--C-:B------:R-:W-:Y:S01]  /*13bc0*/  IMAD.X R15, R15, 0x1, R0.reuse, P2 ;  /* 0x000000010f0f7824 */ /* 0x100fe200010e0600 */
[-C--:B----4-:R-:W-:Y:S01]  /*13bd0*/  IADD3 R12, P4, R12, R204.reuse, RZ ;  /* 0x000000cc0c0c7210 */ /* 0x090fe20007f9e0ff */
[----:B------:R1:W-:Y:S04]  /*13be0*/  STL [R1+0x1ec], R14 ;  /* 0x0001ec0e01007387 */ /* 0x0003e80000100800 */
[----:B------:R4:W-:Y:S01]  /*13bf0*/  STL [R1+0x1e8], R15 ;  /* 0x0001e80f01007387 */ /* 0x0009e20000100800 */
[----:B---3--:R-:W-:Y:S01]  /*13c00*/  IADD3 R10, P5, R10, R204, RZ ;  /* 0x000000cc0a0a7210 */ /* 0x008fe20007fbe0ff */
[----:B------:R-:W-:Y:S02]  /*13c10*/  IMAD.X R13, R13, 0x1, R0, P4 ;  /* 0x000000010d0d7824 */ /* 0x000fe400020e0600 */
[----:B------:R-:W-:Y:S04]  /*13c20*/  STL [R1+0x224], R12 ;  /* 0x0002240c01007387 */ /* 0x000fe80000100800 */
[----:B------:R-:W3:Y:S01]  /*13c30*/  LDL.LU R23, [R1+0x268] ;  /* 0x0002680001177983 */ /* 0x000ee20000300800 */
[----:B------:R-:W-:-:S03]  /*13c40*/  IMAD.MOV.U32 R7, RZ, RZ, R18 ;  /* 0x000000ffff077224 */ /* 0x000fc600078e0012 */
[----:B------:R-:W-:Y:S04]  /*13c50*/  STL [R1+0x22c], R10 ;  /* 0x00022c0a01007387 */ /* 0x000fe80000100800 */
[----:B------:R1:W-:Y:S04]  /*13c60*/  STL [R1+0x220], R13 ;  /* 0x0002200d01007387 */ /* 0x0003e80000100800 */
[----:B------:R-:W3:Y:S04]  /*13c70*/  LDL.LU R21, [R1+0x2a0] ;  /* 0x0002a00001157983 */ /* 0x000ee80000300800 */
[----:B------:R-:W3:Y:S04]  /*13c80*/  LDL.LU R16, [R1+0x2ac] ;  /* 0x0002ac0001107983 */ /* 0x000ee80000300800 */
[----:B------:R1:W-:Y:S01]  /*13c90*/  LDGSTS.E [R4+0x5400], [R6.64], P1 ;  /* 0x0540000006047fae */ /* 0x0003e20008921844 */
[----:B------:R-:W-:-:S02]  /*13ca0*/  IADD3 R8, P4, R8, R204, RZ ;  /* 0x000000cc08087210 */ /* 0x000fc40007f9e0ff */
[----:B-1----:R-:W-:Y:S01]  /*13cb0*/  MOV R6, R14 ;  /* 0x0000000e00067202 */ /* 0x002fe20000000f00 */
[----:B------:R-:W-:Y:S01]  /*13cc0*/  IMAD.MOV.U32 R7, RZ, RZ, R15 ;  /* 0x000000ffff077224 */ /* 0x000fe200078e000f */
[----:B------:R-:W3:Y:S04]  /*13cd0*/  LDL.LU R14, [R1+0x2e4] ;  /* 0x0002e400010e7983 */ /* 0x000ee80000300800 */
[----:B------:R-:W3:Y:S01]  /*13ce0*/  LDL.LU R18, [R1+0x2a8] ;  /* 0x0002a80001127983 */ /* 0x000ee20000300800 */
[----:B------:R-:W-:-:S03]  /*13cf0*/  IMAD.X R11, R11, 0x1, R0, P5 ;  /* 0x000000010b0b7824 */ /* 0x000fc600028e0600 */
[----:B------:R1:W-:Y:S04]  /*13d00*/  LDGSTS.E [R4+0x5500], [R6.64], P1 ;  /* 0x0550000006047fae */ /* 0x0003e80008921844 */
[----:B------:R-:W-:Y:S04]  /*13d10*/  STL [R1+0x264], R8 ;  /* 0x0002640801007387 */ /* 0x000fe80000100800 */
[----:B------:R5:W-:Y:S01]  /*13d20*/  STL [R1+0x228], R11 ;  /* 0x0002280b01007387 */ /* 0x000be20000100800 */
[----:B-1----:R-:W-:-:S03]  /*13d30*/  IMAD.MOV.U32 R6, RZ, RZ, R12 ;  /* 0x000000ffff067224 */ /* 0x002fc600078e000c */
[----:B----4-:R-:W4:Y:S01]  /*13d40*/  LDL.LU R15, [R1+0x2e0] ;  /* 0x0002e000010f7983 */ /* 0x010f220000300800 */
[----:B------:R-:W-:-:S05]  /*13d50*/  IMAD.MOV.U32 R7, RZ, RZ, R13 ;  /* 0x000000ffff077224 */ /* 0x000fca00078e000d */
[----:B------:R1:W-:Y:S02]  /*13d60*/  LDGSTS.E [R4+0x5c00], [R6.64], P3 ;  /* 0x05c0000006047fae */ /* 0x0003e40009921844 */
[----:B-1----:R-:W-:Y:S02]  /*13d70*/  IMAD.MOV.U32 R6, RZ, RZ, R10 ;  /* 0x000000ffff067224 */ /* 0x002fe400078e000a */
[----:B------:R-:W-:-:S05]  /*13d80*/  IMAD.MOV.U32 R7, RZ, RZ, R11 ;  /* 0x000000ffff077224 */ /* 0x000fca00078e000b */
[----:B------:R1:W-:Y:S02]  /*13d90*/  LDGSTS.E [R4+0x5d00], [R6.64], P3 ;  /* 0x05d0000006047fae */ /* 0x0003e40009921844 */
[----:B-1----:R-:W-:Y:S01]  /*13da0*/  IMAD.MOV.U32 R6, RZ, RZ, R8 ;  /* 0x000000ffff067224 */ /* 0x002fe200078e0008 */
[----:B-----5:R-:W-:-:S05]  /*13db0*/  IADD3.X R9, R9, R0, RZ, P4, !PT ;  /* 0x0000000009097210 */ /* 0x020fca00027fe4ff */
[----:B------:R1:W-:Y:S04]  /*13dc0*/  STL [R1+0x260], R9 ;  /* 0x0002600901007387 */ /* 0x0003e80000100800 */
[----:B------:R-:W5:Y:S04]  /*13dd0*/  LDL.LU R13, [R1+0x2e8] ;  /* 0x0002e800010d7983 */ /* 0x000f680000300800 */
[----:B------:R-:W5:Y:S01]  /*13de0*/  LDL.LU R10, [R1+0x2ec] ;  /* 0x0002ec00010a7983 */ /* 0x000f620000300800 */
[----:B------:R-:W-:-:S03]  /*13df0*/  IMAD.MOV.U32 R7, RZ, RZ, R9 ;  /* 0x000000ffff077224 */ /* 0x000fc600078e0009 */
[----:B------:R-:W5:Y:S04]  /*13e00*/  LDL.LU R12, [R1+0x320] ;  /* 0x00032000010c7983 */ /* 0x000f680000300800 */
[----:B------:R-:W5:Y:S04]  /*13e10*/  LDL.LU R11, [R1+0x324] ;  /* 0x00032400010b7983 */ /* 0x000f680000300800 */
[----:B-1----:R-:W5:Y:S04]  /*13e20*/  LDL.LU R9, [R1+0x328] ;  /* 0x0003280001097983 */ /* 0x002f680000300800 */
[----:B------:R-:W5:Y:S01]  /*13e30*/  LDL.LU R8, [R1+0x32c] ;  /* 0x00032c0001087983 */ /* 0x000f620000300800 */
[----:B------:R-:W-:-:S02]  /*13e40*/  SEL R5, R5, RZ, !P0 ;  /* 0x000000ff05057207 */ /* 0x000fc40004000000 */
[----:B------:R-:W-:Y:S02]  /*13e50*/  ISETP.GT.AND P1, PT, R3, 0x36, PT ;  /* 0x000000360300780c */ /* 0x000fe40003f24270 */
[----:B------:R-:W-:Y:S02]  /*13e60*/  ISETP.NE.U32.AND P2, PT, R5, RZ, PT ;  /* 0x000000ff0500720c */ /* 0x000fe40003f45070 */
[----:B------:R-:W-:Y:S02]  /*13e70*/  SEL R5, RZ, 0x4, !P1 ;  /* 0x00000004ff057807 */ /* 0x000fe40004800000 */
[----:B------:R-:W-:Y:S02]  /*13e80*/  ISETP.GT.AND P1, PT, R3, 0x3a, PT ;  /* 0x0000003a0300780c */ /* 0x000fe40003f24270 */
[----:B------:R-:W-:-:S04]  /*13e90*/  SEL R5, R5, RZ, !P0 ;  /* 0x000000ff05057207 */ /* 0x000fc80004000000 */
[----:B------:R-:W-:Y:S02]  /*13ea0*/  ISETP.NE.U32.AND P3, PT, R5, RZ, PT ;  /* 0x000000ff0500720c */ /* 0x000fe40003f65070 */
[----:B------:R-:W-:Y:S01]  /*13eb0*/  SEL R5, RZ, 0x4, !P1 ;  /* 0x00000004ff057807 */ /* 0x000fe20004800000 */
[----:B------:R1:W-:Y:S01]  /*13ec0*/  LDGSTS.E [R4+0x6400], [R6.64], P2 ;  /* 0x0640000006047fae */ /* 0x0003e20009121844 */
[-C--:B--2---:R-:W-:Y:S02]  /*13ed0*/  IADD3 R22, P1, R22, R204.reuse, RZ ;  /* 0x000000cc16167210 */ /* 0x084fe40007f3e0ff */
[----:B------:R-:W-:Y:S02]  /*13ee0*/  IADD3 R20, P4, R20, R204, RZ ;  /* 0x000000cc14147210 */ /* 0x000fe40007f9e0ff */
[----:B------:R-:W-:Y:S01]  /*13ef0*/  SEL R5, R5, RZ, !P0 ;  /* 0x000000ff05057207 */ /* 0x000fe20004000000 */
[----:B-1----:R-:W-:Y:S01]  /*13f00*/  IMAD.MOV.U32 R6, RZ, RZ, R22 ;  /* 0x000000ffff067224 */ /* 0x002fe200078e0016 */
[----:B---3--:R-:W-:-:S05]  /*13f10*/  IADD3.X R23, R23, R0, RZ, P1, !PT ;  /* 0x0000000017177210 */ /* 0x008fca0000ffe4ff */
[----:B------:R-:W-:Y:S02]  /*13f20*/  IMAD.MOV.U32 R7, RZ, RZ, R23 ;  /* 0x000000ffff077224 */ /* 0x000fe400078e0017 */
[----:B------:R-:W-:-:S03]  /*13f30*/  IMAD.X R21, R21, 0x1, R0, P4 ;  /* 0x0000000115157824 */ /* 0x000fc600020e0600 */
[----:B------:R1:W-:Y:S01]  /*13f40*/  LDGSTS.E [R4+0x6500], [R6.64], P2 ;  /* 0x0650000006047fae */ /* 0x0003e20009121844 */
[----:B------:R-:W-:Y:S02]  /*13f50*/  IADD3 R16, P5, R16, R204, RZ ;  /* 0x000000cc10107210 */ /* 0x000fe40007fbe0ff */
[----:B------:R-:W-:Y:S02]  /*13f60*/  ISETP.GT.AND P2, PT, R3, 0x3e, PT ;  /* 0x0000003e0300780c */ /* 0x000fe40003f44270 */
[----:B------:R-:W-:Y:S02]  /*13f70*/  ISETP.NE.U32.AND P1, PT, R5, RZ, PT ;  /* 0x000000ff0500720c */ /* 0x000fe40003f25070 */
[----:B-1----:R-:W-:Y:S01]  /*13f80*/  MOV R6, R20 ;  /* 0x0000001400067202 */ /* 0x002fe20000000f00 */
[----:B------:R-:W-:Y:S01]  /*13f90*/  IMAD.MOV.U32 R7, RZ, RZ, R21 ;  /* 0x000000ffff077224 */ /* 0x000fe200078e0015 */
[----:B------:R-:W-:-:S04]  /*13fa0*/  SEL R5, RZ, 0x4, !P2 ;  /* 0x00000004ff057807 */ /* 0x000fc80005000000 */
[----:B------:R1:W-:Y:S01]  /*13fb0*/  LDGSTS.E [R4+0x6c00], [R6.64], P3 ;  /* 0x06c0000006047fae */ /* 0x0003e20009921844 */
[----:B------:R-:W-:Y:S01]  /*13fc0*/  SEL R5, R5, RZ, !P0 ;  /* 0x000000ff05057207 */ /* 0x000fe20004000000 */
[----:B------:R-:W-:Y:S01]  /*13fd0*/  IMAD.X R18, R18, 0x1, R0, P5 ;  /* 0x0000000112127824 */ /* 0x000fe200028e0600 */
[----:B------:R-:W-:Y:S01]  /*13fe0*/  ISETP.GT.AND P2, PT, R3, 0x3, PT ;  /* 0x000000030300780c */ /* 0x000fe20003f44270 */
[----:B-1----:R-:W-:Y:S02]  /*13ff0*/  IMAD.MOV.U32 R6, RZ, RZ, R16 ;  /* 0x000000ffff067224 */ /* 0x002fe400078e0010 */
[----:B------:R-:W-:Y:S01]  /*14000*/  IMAD.MOV.U32 R7, RZ, RZ, R18 ;  /* 0x000000ffff077224 */ /* 0x000fe200078e0012 */
[----:B------:R-:W-:Y:S01]  /*14010*/  IADD3 R14, P4, R14, R204, RZ ;  /* 0x000000cc0e0e7210 */ /* 0x000fe20007f9e0ff */
[----:B------:R-:W-:Y:S04]  /*14020*/  STL [R1+0x26c], R22 ;  /* 0x00026c1601007387 */ /* 0x000fe80000100800 */
[----:B------:R1:W-:Y:S01]  /*14030*/  LDGSTS.E [R4+0x6d00], [R6.64], P3 ;  /* 0x06d0000006047fae */ /* 0x0003e20009921844 */
[----:B------:R-:W-:-:S02]  /*14040*/  ISETP.NE.U32.AND P3, PT, R5, RZ, PT ;  /* 0x000000ff0500720c */ /* 0x000fc40003f65070 */
[----:B------:R-:W-:Y:S01]  /*14050*/  SEL R5, RZ, 0x4, !P2 ;  /* 0x00000004ff057807 */ /* 0x000fe20005000000 */
[----:B------:R-:W-:Y:S01]  /*14060*/  STL [R1+0x268], R23 ;  /* 0x0002681701007387 */ /* 0x000fe20000100800 */
[----:B----4-:R-:W-:-:S03]  /*14070*/  IMAD.X R15, R15, 0x1, R0, P4 ;  /* 0x000000010f0f7824 */ /* 0x010fc600020e0600 */
[----:B------:R-:W-:Y:S04]  /*14080*/  STL [R1+0x2a4], R20 ;  /* 0x0002a41401007387 */ /* 0x000fe80000100800 */
[----:B------:R-:W-:Y:S01]  /*14090*/  STL [R1+0x2ac], R16 ;  /* 0x0002ac1001007387 */ /* 0x000fe20000100800 */
[----:B-1----:R-:W-:Y:S01]  /*140a0*/  MOV R6, R14 ;  /* 0x0000000e00067202 */ /* 0x002fe20000000f00 */
[----:B------:R-:W-:Y:S02]  /*140b0*/  IMAD.MOV.U32 R7, RZ, RZ, R15 ;  /* 0x000000ffff077224 */ /* 0x000fe400078e000f */
[----:B------:R-:W-:Y:S04]  /*140c0*/  STL [R1+0x2a0], R21 ;  /* 0x0002a01501007387 */ /* 0x000fe80000100800 */
[----:B------:R-:W-:Y:S04]  /*140d0*/  STL [R1+0x2e4], R14 ;  /* 0x0002e40e01007387 */ /* 0x000fe80000100800 */
[----:B------:R-:W-:Y:S04]  /*140e0*/  STL [R1+0x2a8], R18 ;  /* 0x0002a81201007387 */ /* 0x000fe80000100800 */
[----:B------:R-:W-:Y:S04]  /*140f0*/  STL [R1+0x2e0], R15 ;  /* 0x0002e00f01007387 */ /* 0x000fe80000100800 */
[----:B------:R1:W-:Y:S01]  /*14100*/  LDGSTS.E [R4+0x7400], [R6.64], P1 ;  /* 0x0740000006047fae */ /* 0x0003e20008921844 */
[----:B-----5:R-:W-:-:S05]  /*14110*/  IADD3 R10, P2, R10, R204, RZ ;  /* 0x000000cc0a0a7210 */ /* 0x020fca0007f5e0ff */
[--C-:B------:R-:W-:Y:S01]  /*14120*/  IMAD.X R13, R13, 0x1, R0.reuse, P2 ;  /* 0x000000010d0d7824 */ /* 0x100fe200010e0600 */
[-C--:B------:R-:W-:Y:S01]  /*14130*/  IADD3 R11, P4, R11, R204.reuse, RZ ;  /* 0x000000cc0b0b7210 */ /* 0x080fe20007f9e0ff */
[----:B------:R2:W-:Y:S04]  /*14140*/  STL [R1+0x2ec], R10 ;  /* 0x0002ec0a01007387 */ /* 0x0005e80000100800 */
[----:B------:R-:W-:Y:S01]  /*14150*/  IMAD.X R12, R12, 0x1, R0, P4 ;  /* 0x000000010c0c7824 */ /* 0x000fe200020e0600 */
[----:B------:R-:W-:Y:S01]  /*14160*/  IADD3 R8, P5, R8, R204, RZ ;  /* 0x000000cc08087210 */ /* 0x000fe20007fbe0ff */
[----:B------:R-:W-:Y:S01]  /*14170*/  STL [R1+0x324], R11 ;  /* 0x0003240b01007387 */ /* 0x000fe20000100800 */
[----:B-1----:R-:W-:-:S03]  /*14180*/  MOV R6, R10 ;  /* 0x0000000a00067202 */ /* 0x002fc60000000f00 */
[----:B------:R1:W-:Y:S01]  /*14190*/  STL [R1+0x2e8], R13 ;  /* 0x0002e80d01007387 */ /* 0x0003e20000100800 */
[----:B------:R-:W-:-:S03]  /*141a0*/  IMAD.X R9, R9, 0x1, R0, P5 ;  /* 0x0000000109097824 */ /* 0x000fc600028e0600 */
[----:B------:R-:W-:Y:S04]  /*141b0*/  STL [R1+0x32c], R8 ;  /* 0x00032c0801007387 */ /* 0x000fe80000100800 */
[----:B------:R3:W-:Y:S01]  /*141c0*/  STL [R1+0x320], R12 ;  /* 0x0003200c01007387 */ /* 0x0007e20000100800 */
[----:B------:R-:W-:-:S03]  /*141d0*/  IMAD.MOV.U32 R7, RZ, RZ, R13 ;  /* 0x000000ffff077224 */ /* 0x000fc600078e000d */
[----:B--2---:R-:W2:Y:S04]  /*141e0*/  LDL.LU R10, [R1+0x10] ;  /* 0x00001000010a7983 */ /* 0x004ea80000300800 */
[----:B------:R4:W-:Y:S04]  /*141f0*/  STL [R1+0x328], R9 ;  /* 0x0003280901007387 */ /* 0x0009e80000100800 */
[----:B-1----:R-:W5:Y:S01]  /*14200*/  LDL.LU R13, [R1+0xc] ;  /* 0x00000c00010d7983 */ /* 0x002f620000300800 */
[----:B------:R-:W-:-:S03]  /*14210*/  SEL R5, R5, RZ, !P0 ;  /* 0x000000ff05057207 */ /* 0x000fc60004000000 */
[----:B------:R1:W-:Y:S01]  /*14220*/  LDGSTS.E [R4+0x7500], [R6.64], P1 ;  /* 0x0750000006047fae */ /* 0x0003e20008921844 */
[----:B------:R-:W-:-:S03]  /*14230*/  IADD3 R225, P1, R225, R204, RZ ;  /* 0x000000cce1e17210 */ /* 0x000fc60007f3e0ff */
[----:B------:R-:W5:Y:S01]  /*14240*/  LDL.LU R22, [R1+0x14] ;  /* 0x0000140001167983 */ /* 0x000f620000300800 */
[----:B------:R-:W-:-:S03]  /*14250*/  ISETP.NE.U32.AND P2, PT, R5, RZ, PT ;  /* 0x000000ff0500720c */ /* 0x000fc60003f45070 */
[----:B------:R-:W5:Y:S01]  /*14260*/  LDL.LU R14, [R1+0x18] ;  /* 0x00001800010e7983 */ /* 0x000f620000300800 */
[----:B-1----:R-:W-:Y:S02]  /*14270*/  IMAD.MOV.U32 R6, RZ, RZ, R11 ;  /* 0x000000ffff067224 */ /* 0x002fe400078e000b */
[----:B------:R-:W-:Y:S02]  /*14280*/  IMAD.MOV.U32 R7, RZ, RZ, R12 ;  /* 0x000000ffff077224 */ /* 0x000fe400078e000c */
[----:B---3--:R-:W3:Y:S01]  /*14290*/  LDL.LU R12, [R1+0x38] ;  /* 0x00003800010c7983 */ /* 0x008ee20000300800 */
[----:B------:R-:W-:-:S03]  /*142a0*/  LOP3.LUT R18, R211, 0x60, RZ, 0x3c, !PT ;  /* 0x00000060d3127812 */ /* 0x000fc600078e3cff */
[----:B------:R1:W-:Y:S01]  /*142b0*/  LDGSTS.E [R4+0x7c00], [R6.64], P3 ;  /* 0x07c0000006047fae */ /* 0x0003e20009921844 */
[----:B------:R-:W-:Y:S01]  /*142c0*/  IMAD.X R224, R224, 0x1, R0, P1 ;  /* 0x00000001e0e07824 */ /* 0x000fe200008e0600 */
[----:B------:R-:W-:-:S03]  /*142d0*/  ISETP.GT.AND P1, PT, R3, 0x7, PT ;  /* 0x000000070300780c */ /* 0x000fc60003f24270 */
[----:B------:R-:W-:Y:S01]  /*142e0*/  IMAD.MOV.U32 R5, RZ, RZ, R224 ;  /* 0x000000ffff057224 */ /* 0x000fe200078e00e0 */
[----:B-1----:R-:W-:Y:S01]  /*142f0*/  MOV R7, R9 ;  /* 0x0000000900077202 */ /* 0x002fe20000000f00 */
[----:B------:R-:W-:Y:S01]  /*14300*/  IMAD.MOV.U32 R6, RZ, RZ, R8 ;  /* 0x000000ffff067224 */ /* 0x000fe200078e0008 */
[----:B----4-:R-:W4:Y:S04]  /*14310*/  LDL.LU R9, [R1+0x558] ;  /* 0x0005580001097983 */ /* 0x010f280000300800 */
[----:B------:R-:W3:Y:S04]  /*14320*/  LDL.LU R21, [R1+0x3c] ;  /* 0x00003c0001157983 */ /* 0x000ee80000300800 */
[----:B------:R-:W3:Y:S04]  /*14330*/  LDL.LU R20, [R1+0x540] ;  /* 0x0005400001147983 */ /* 0x000ee80000300800 */
[----:B------:R-:W3:Y:S04]  /*14340*/  LDL.LU R11, [R1+0x70] ;  /* 0x00007000010b7983 */ /* 0x000ee80000300800 */
[----:B------:R1:W-:Y:S04]  /*14350*/  LDGSTS.E [R4+0x7d00], [R6.64], P3 ;  /* 0x07d0000006047fae */ /* 0x0003e80009921844 */
[----:B------:R-:W3:Y:S01]  /*14360*/  LDL.LU R8, [R1+0x74] ;  /* 0x0000740001087983 */ /* 0x000ee20000300800 */
[----:B-1----:R-:W-:-:S02]  /*14370*/  IMAD R6, R201, 0x8000, R18 ;  /* 0x00008000c9067824 */ /* 0x002fc400078e0212 */
[----:B------:R-:W-:-:S05]  /*14380*/  IMAD.MOV.U32 R4, RZ, RZ, R225 ;  /* 0x000000ffff047224 */ /* 0x000fca00078e00e1 */
[----:B------:R1:W-:Y:S02]  /*14390*/  LDGSTS.E [R6+0x600], [R4.64], P2 ;  /* 0x0060000004067fae */ /* 0x0003e40009121844 */
[----:B-1----:R-:W-:Y:S02]  /*143a0*/  SEL R4, RZ, 0x4, !P1 ;  /* 0x00000004ff047807 */ /* 0x002fe40004800000 */
[----:B------:R-:W-:-:S04]  /*143b0*/  ISETP.GT.AND P1, PT, R3, 0xb, PT ;  /* 0x0000000b0300780c */ /* 0x000fc80003f24270 */
[----:B------:R-:W-:Y:S02]  /*143c0*/  SEL R5, RZ, 0x4, !P1 ;  /* 0x00000004ff057807 */ /* 0x000fe40004800000 */
[----:B------:R-:W-:Y:S02]  /*143d0*/  IADD3 R227, P1, R227, R204, RZ ;  /* 0x000000cce3e37210 */ /* 0x000fe40007f3e0ff */
[----:B------:R-:W-:Y:S02]  /*143e0*/  SEL R4, R4, RZ, !P0 ;  /* 0x000000ff04047207 */ /* 0x000fe40004000000 */
[----:B------:R-:W-:Y:S02]  /*143f0*/  SEL R5, R5, RZ, !P0 ;  /* 0x000000ff05057207 */ /* 0x000fe40004000000 */
[----:B------:R-:W-:Y:S02]  /*14400*/  IADD3.X R226, R226, R0, RZ, P1, !PT ;  /* 0x00000000e2e27210 */ /* 0x000fe40000ffe4ff */
[----:B------:R-:W-:-:S02]  /*14410*/  IADD3 R241, P4, R241, R204, RZ ;  /* 0x000000ccf1f17210 */ /* 0x000fc40007f9e0ff */
[----:B------:R-:W-:Y:S01]  /*14420*/  ISETP.NE.U32.AND P3, PT, R4, RZ, PT ;  /* 0x000000ff0400720c */ /* 0x000fe20003f65070 */
[----:B------:R-:W-:Y:S01]  /*14430*/  IMAD.MOV.U32 R4, RZ, RZ, R227 ;  /* 0x000000ffff047224 */ /* 0x000fe200078e00e3 */
[----:B------:R-:W-:Y:S01]  /*14440*/  ISETP.NE.U32.AND P1, PT, R5, RZ, PT ;  /* 0x000000ff0500720c */ /* 0x000fe20003f25070 */
[----:B------:R-:W-:Y:S01]  /*14450*/  IMAD.MOV.U32 R5, RZ, RZ, R226 ;  /* 0x000000ffff057224 */ /* 0x000fe200078e00e2 */
[----:B------:R-:W-:Y:S01]  /*14460*/  IADD3 R243, P5, R243, R204, RZ ;  /* 0x000000ccf3f37210 */ /* 0x000fe20007fbe0ff */
[----:B------:R-:W-:-:S03]  /*14470*/  IMAD.X R240, R240, 0x1, R0, P4 ;  /* 0x00000001f0f07824 */ /* 0x000fc600020e0600 */
[----:B------:R1:W-:Y:S01]  /*14480*/  LDGSTS.E [R6+0x700], [R4.64], P2 ;  /* 0x0070000004067fae */ /* 0x0003e20009121844 */
[----:B------:R-:W-:Y:S02]  /*14490*/  IMAD.X R242, R242, 0x1, R0, P5 ;  /* 0x00000001f2f27824 */ /* 0x000fe400028e0600 */
[----:B-1----:R-:W-:Y:S02]  /*144a0*/  IMAD.MOV.U32 R4, RZ, RZ, R241 ;  /* 0x000000ffff047224 */ /* 0x002fe400078e00f1 */
[----:B------:R-:W-:-:S05]  /*144b0*/  IMAD.MOV.U32 R5, RZ, RZ, R240 ;  /* 0x000000ffff057224 */ /* 0x000fca00078e00f0 */
[----:B------:R1:W-:Y:S02]  /*144c0*/  LDGSTS.E [R6+0xe00], [R4.64], P3 ;  /* 0x00e0000004067fae */ /* 0x0003e40009921844 */
[----:B-1----:R-:W-:Y:S02]  /*144d0*/  IMAD.MOV.U32 R4, RZ, RZ, R243 ;  /* 0x000000ffff047224 */ /* 0x002fe400078e00f3 */
[----:B------:R-:W-:-:S05]  /*144e0*/  IMAD.MOV.U32 R5, RZ, RZ, R242 ;  /* 0x000000ffff057224 */ /* 0x000fca00078e00f2 */
[----:B------:R1:W-:Y:S01]  /*144f0*/  LDGSTS.E [R6+0xf00], [R4.64], P3 ;  /* 0x00f0000004067fae */ /* 0x0003e20009921844 */
[----:B--2---:R-:W-:-:S04]  /*14500*/  IADD3 R10, P6, R10, R204, RZ ;  /* 0x000000cc0a0a7210 */ /* 0x004fc80007fde0ff */
[----:B-----5:R-:W-:Y:S01]  /*14510*/  IADD3.X R13, R13, R0, RZ, P6, !PT ;  /* 0x000000000d0d7210 */ /* 0x020fe200037fe4ff */
[----:B------:R-:W-:Y:S04]  /*14520*/  STL [R1+0x10], R10 ;  /* 0x0000100a01007387 */ /* 0x000fe80000100800 */
[----:B------:R2:W-:Y:S04]  /*14530*/  STL [R1+0xc], R13 ;  /* 0x00000c0d01007387 */ /* 0x0005e80000100800 */
[----:B------:R-:W5:Y:S04]  /*14540*/  LDL.LU R16, [R1+0x78] ;  /* 0x0000780001107983 */ /* 0x000f680000300800 */
[----:B------:R-:W5:Y:S01]  /*14550*/  LDL.LU R15, [R1+0x7c] ;  /* 0x00007c00010f7983 */ /* 0x000f620000300800 */
[----:B-1----:R-:W-:Y:S01]  /*14560*/  IMAD.MOV.U32 R5, RZ, RZ, R13 ;  /* 0x000000ffff057224 */ /* 0x002fe200078e000d */
[----:B------:R-:W-:-:S02]  /*14570*/  MOV R4, R10 ;  /* 0x0000000a00047202 */ /* 0x000fc40000000f00 */
[----:B--2---:R-:W2:Y:S04]  /*14580*/  LDL.LU R13, [R1+0xb4] ;  /* 0x0000b400010d7983 */ /* 0x004ea80000300800 */
[----:B------:R-:W2:Y:S01]  /*14590*/  LDL.LU R10, [R1+0xbc] ;  /* 0x0000bc00010a7983 */ /* 0x000ea20000300800 */
[----:B------:R-:W-:-:S03]  /*145a0*/  ISETP.GT.AND P2, PT, R3, 0xf, PT ;  /* 0x0000000f0300780c */ /* 0x000fc60003f44270 */
[----:B------:R1:W-:Y:S04]  /*145b0*/  LDGSTS.E [R6+0x1600], [R4.64], P1 ;  /* 0x0160000004067fae */ /* 0x0003e80008921844 */
[----:B------:R-:W2:Y:S01]  /*145c0*/  LDL.LU R7, [R1+0xf4] ;  /* 0x0000f40001077983 */ /* 0x000ea20000300800 */
[----:B-1----:R-:W-:Y:S02]  /*145d0*/  SEL R4, RZ, 0x4, !P2 ;  /* 0x00000004ff047807 */ /* 0x002fe40005000000 */
[----:B------:R-:W-:-:S04]  /*145e0*/  ISETP.GT.AND P2, PT, R3, 0x13, PT ;  /* 0x000000130300780c */ /* 0x000fc80003f44270 */
[----:B------:R-:W-:Y:S02]  /*145f0*/  SEL R5, RZ, 0x4, !P2 ;  /* 0x00000004ff057807 */ /* 0x000fe40005000000 */
[-C--:B------:R-:W-:Y:S02]  /*14600*/  IADD3 R14, P2, R14, R204.reuse, RZ ;  /* 0x000000cc0e0e7210 */ /* 0x080fe40007f5e0ff */
[----:B------:R-:W-:Y:S02]  /*14610*/  SEL R4, R4, RZ, !P0 ;  /* 0x000000ff04047207 */ /* 0x000fe40004000000 */
[----:B------:R-:W-:Y:S01]  /*14620*/  SEL R5, R5, RZ, !P0 ;  /* 0x000000ff05057207 */ /* 0x000fe20004000000 */
[--C-:B------:R-:W-:Y:S01]  /*14630*/  IMAD.X R22, R22, 0x1, R0.reuse, P2 ;  /* 0x0000000116167824 */ /* 0x100fe200010e0600 */
[-C--:B----4-:R-:W-:Y:S02]  /*14640*/  IADD3 R9, P4, R9, R204.reuse, RZ ;  /* 0x000000cc09097210 */ /* 0x090fe40007f9e0ff */
[----:B---3--:R-:W-:Y:S01]  /*14650*/  IADD3 R20, P5, R20, R204, RZ ;  /* 0x000000cc14147210 */ /* 0x008fe20007fbe0ff */
[----:B------:R1:W-:Y:S01]  /*14660*/  STL [R1+0x18], R14 ;  /* 0x0000180e01007387 */ /* 0x0003e20000100800 */
[----:B------:R-:W-:Y:S01]  /*14670*/  ISETP.NE.U32.AND P3, PT, R4, RZ, PT ;  /* 0x000000ff0400720c */ /* 0x000fe20003f65070 */
[----:B------:R-:W-:Y:S01]  /*14680*/  IMAD.X R12, R12, 0x1, R0, P4 ;  /* 0x000000010c0c7824 */ /* 0x000fe200020e0600 */
[----:B------:R-:W-:Y:S01]  /*14690*/  ISETP.NE.U32.AND P2, PT, R5, RZ, PT ;  /* 0x000000ff0500720c */ /* 0x000fe20003f45070 */
[----:B------:R-:W-:Y:S01]  /*146a0*/  IMAD.MOV.U32 R4, RZ, RZ, R14 ;  /* 0x000000ffff047224 */ /* 0x000fe200078e000e */
[----:B------:R-:W-:Y:S01]  /*146b0*/  MOV R5, R22 ;  /* 0x0000001600057202 */ /* 0x000fe20000000f00 */
[----:B------:R-:W-:Y:S01]  /*146c0*/  STL [R1+0x14], R22 ;  /* 0x0000141601007387 */ /* 0x000fe20000100800 */
[----:B------:R-:W-:Y:S01]  /*146d0*/  IADD3 R8, P6, R8, R204, RZ ;  /* 0x000000cc08087210 */ /* 0x000fe20007fde0ff */
[----:B------:R-:W-:-:S02]  /*146e0*/  IMAD.X R21, R21, 0x1, R0, P5 ;  /* 0x0000000115157824 */ /* 0x000fc400028e0600 */
[----:B------:R-:W-:Y:S04]  /*146f0*/  STL [R1+0x558], R9 ;  /* 0x0005580901007387 */ /* 0x000fe80000100800 */
[----:B------:R-:W-:Y:S04]  /*14700*/  STL [R1+0x540], R20 ;  /* 0x0005401401007387 */ /* 0x000fe80000100800 */
[----:B-1----:R-:W3:Y:S04]  /*14710*/  LDL.LU R14, [R1+0xb0] ;  /* 0x0000b000010e7983 */ /* 0x002ee80000300800 */
[----:B------:R1:W-:Y:S04]  /*14720*/  STL [R1+0x38], R12 ;  /* 0x0000380c01007387 */ /* 0x0003e80000100800 */
[----:B------:R4:W-:Y:S04]  /*14730*/  LDGSTS.E [R6+0x1700], [R4.64], P1 ;  /* 0x0170000004067fae */ /* 0x0009e80008921844 */
[----:B------:R-:W-:Y:S01]  /*14740*/  STL [R1+0x74], R8 ;  /* 0x0000740801007387 */ /* 0x000fe20000100800 */
[----:B----4-:R-:W-:-:S03]  /*14750*/  IMAD.MOV.U32 R5, RZ, RZ, R12 ;  /* 0x000000ffff057224 */ /* 0x010fc600078e000c */
[----:B-1----:R-:W4:Y:S01]  /*14760*/  LDL.LU R12, [R1+0xb8] ;  /* 0x0000b800010c7983 */ /* 0x002f220000300800 */
[----:B------:R-:W-:-:S03]  /*14770*/  IMAD.MOV.U32 R4, RZ, RZ, R9 ;  /* 0x000000ffff047224 */ /* 0x000fc600078e0009 */
[----:B------:R-:W-:Y:S04]  /*14780*/  STL [R1+0x3c], R21 ;  /* 0x00003c1501007387 */ /* 0x000fe80000100800 */
[----:B------:R-:W4:Y:S01]  /*14790*/  LDL.LU R9, [R1+0xf0] ;  /* 0x0000f00001097983 */ /* 0x000f220000300800 */
[----:B------:R-:W-:-:S03]  /*147a0*/  IMAD.X R11, R11, 0x1, R0, P6 ;  /* 0x000000010b0b7824 */ /* 0x000fc600030e0600 */
[----:B------:R1:W-:Y:S01]  /*147b0*/  LDGSTS.E [R6+0x1e00], [R4.64], P3 ;  /* 0x01e0000004067fae */ /* 0x0003e20009921844 */
[----:B------:R-:W-:Y:S02]  /*147c0*/  ISETP.GT.AND P1, PT, R3, 0x17, PT ;  /* 0x000000170300780c */ /* 0x000fe40003f24270 */
[----:B-1----:R-:W-:Y:S01]  /*147d0*/  MOV R4, R20 ;  /* 0x0000001400047202 */ /* 0x002fe20000000f00 */
[----:B------:R-:W-:-:S05]  /*147e0*/  IMAD.MOV.U32 R5, RZ, RZ, R21 ;  /* 0x000000ffff057224 */ /* 0x000fca00078e0015 */
[----:B------:R1:W-:Y:S02]  /*147f0*/  LDGSTS.E [R6+0x1f00], [R4.64], P3 ;  /* 0x01f0000004067fae */ /* 0x0003e40009921844 */
[----:B-1----:R-:W-:Y:S02]  /*14800*/  IMAD.MOV.U32 R4, RZ, RZ, R8 ;  /* 0x000000ffff047224 */ /* 0x002fe400078e0008 */
[----:B------:R-:W-:-:S05]  /*14810*/  IMAD.MOV.U32 R5, RZ, RZ, R11 ;  /* 0x000000ffff057224 */ /* 0x000fca00078e000b */
[----:B------:R1:W-:Y:S04]  /*14820*/  LDGSTS.E [R6+0x2600], [R4.64], P2 ;  /* 0x0260000004067fae */ /* 0x0003e80009121844 */
[----:B------:R1:W-:Y:S02]  /*14830*/  STL [R1+0x70], R11 ;  /* 0x0000700b01007387 */ /* 0x0003e40000100800 */
[----:B-1----:R-:W-:Y:S02]  /*14840*/  SEL R4, RZ, 0x4, !P1 ;  /* 0x00000004ff047807 */ /* 0x002fe40004800000 */
[----:B------:R-:W-:Y:S01]  /*14850*/  ISETP.GT.AND P1, PT, R3, 0x1b, PT ;  /* 0x0000001b0300780c */ /* 0x000fe20003f24270 */
[----:B------:R-:W4:Y:S03]  /*14860*/  LDL.LU R11, [R1+0xf8] ;  /* 0x0000f800010b7983 */ /* 0x000f260000300800 */
[----:B------:R-:W-:Y:S01]  /*14870*/  SEL R5, RZ, 0x4, !P1 ;  /* 0x00000004ff057807 */ /* 0x000fe20004800000 */
[----:B------:R-:W4:Y:S04]  /*14880*/  LDL.LU R8, [R1+0xfc] ;  /* 0x0000fc0001087983 */ /* 0x000f280000300800 */
[----:B------:R-:W4:Y:S04]  /*14890*/  LDL.LU R24, [R1+0x134] ;  /* 0x0001340001187983 */ /* 0x000f280000300800 */
[----:B------:R-:W4:Y:S04]  /*148a0*/  LDL.LU R22, [R1+0x13c] ;  /* 0x00013c0001167983 */ /* 0x000f280000300800 */
[----:B------:R-:W4:Y:S01]  /*148b0*/  LDL.LU R20, [R1+0x174] ;  /* 0x0001740001147983 */ /* 0x000f220000300800 */
[----:B-----5:R-:W-:-:S02]  /*148c0*/  IADD3 R15, P1, R15, R204, RZ ;  /* 0x000000cc0f0f7210 */ /* 0x020fc40007f3e0ff */
[----:B--2---:R-:W-:-:S03]  /*148d0*/  IADD3 R13, P4, R13, R204, RZ ;  /* 0x000000cc0d0d7210 */ /* 0x004fc60007f9e0ff */
[----:B------:R-:W-:Y:S01]  /*148e0*/  IMAD.X R16, R16, 0x1, R0, P1 ;  /* 0x0000000110107824 */ /* 0x000fe200008e0600 */
[----:B------:R-:W-:Y:S01]  /*148f0*/  STL [R1+0x7c], R15 ;  /* 0x00007c0f01007387 */ /* 0x000fe20000100800 */
[----:B------:R-:W-:-:S03]  /*14900*/  IADD3 R10, P5, R10, R204, RZ ;  /* 0x000000cc0a0a7210 */ /* 0x000fc60007fbe0ff */
[----:B------:R1:W-:Y:S04]  /*14910*/  STL [R1+0x78], R16 ;  /* 0x0000781001007387 */ /* 0x0003e80000100800 */
[----:B------:R-:W-:Y:S04]  /*14920*/  STL [R1+0xb4], R13 ;  /* 0x0000b40d01007387 */ /* 0x000fe80000100800 */
[----:B------:R-:W-:Y:S04]  /*14930*/  STL [R1+0xbc], R10 ;  /* 0x0000bc0a01007387 */ /* 0x000fe80000100800 */
[----:B------:R-:W2:Y:S01]  /*14940*/  LDL.LU R25, [R1+0x130] ;  /* 0x0001300001197983 */ /* 0x000ea20000300800 */
[----:B------:R-:W-:-:S02]  /*14950*/  SEL R4, R4, RZ, !P0 ;  /* 0x000000ff04047207 */ /* 0x000fc40004000000 */
[----:B------:R-:W-:Y:S02]  /*14960*/  SEL R5, R5, RZ, !P0 ;  /* 0x000000ff05057207 */ /* 0x000fe40004000000 */
[----:B------:R-:W-:Y:S02]  /*14970*/  IADD3 R7, P6, R7, R204, RZ ;  /* 0x000000cc07077210 */ /* 0x000fe40007fde0ff */
[----:B------:R-:W-:Y:S01]  /*14980*/  ISETP.NE.U32.AND P3, PT, R4, RZ, PT ;  /* 0x000000ff0400720c */ /* 0x000fe20003f65070 */
[----:B------:R-:W-:Y:S01]  /*14990*/  IMAD.MOV.U32 R4, RZ, RZ, R15 ;  /* 0x000000ffff047224 */ /* 0x000fe200078e000f */
[----:B------:R-:W-:Y:S01]  /*149a0*/  ISETP.NE.U32.AND P1, PT, R5, RZ, PT ;  /* 0x000000ff0500720c */ /* 0x000fe20003f25070 */
[----:B------:R-:W-:-:S05]  /*149b0*/  IMAD.MOV.U32 R5, RZ, RZ, R16 ;  /* 0x000000ffff057224 */ /* 0x000fca00078e0010 */
[----:B------:R5:W-:Y:S02]  /*149c0*/  LDGSTS.E [R6+0x2700], [R4.64], P2 ;  /* 0x0270000004067fae */ /* 0x000be40009121844 */
[----:B-----5:R-:W-:Y:S02]  /*149d0*/  MOV R4, R13 ;  /* 0x0000000d00047202 */ /* 0x020fe40000000f00 */
[----:B---3--:R-:W-:-:S05]  /*149e0*/  IADD3.X R14, R14, R0, RZ, P4, !PT ;  /* 0x000000000e0e7210 */ /* 0x008fca00027fe4ff */
[----:B------:R3:W-:Y:S01]  /*149f0*/  STL [R1+0xb0], R14 ;  /* 0x0000b00e01007387 */ /* 0x0007e20000100800 */
[----:B------:R-:W-:-:S03]  /*14a00*/  IMAD.MOV.U32 R5, RZ, RZ, R14 ;  /* 0x000000ffff057224 */ /* 0x000fc600078e000e */
[----:B------:R-:W-:Y:S04]  /*14a10*/  STL [R1+0xf4], R7 ;  /* 0x0000f40701007387 */ /* 0x000fe80000100800 */
[----:B------:R5:W-:Y:S01]  /*14a20*/  LDGSTS.E [R6+0x2e00], [R4.64], P3 ;  /* 0x02e0000004067fae */ /* 0x000be20009921844 */
[--C-:B----4-:R-:W-:Y:S02]  /*14a30*/  IMAD.X R12, R12, 0x1, R0.reuse, P5 ;  /* 0x000000010c0c7824 */ /* 0x110fe400028e0600 */
[----:B------:R-:W-:-:S03]  /*14a40*/  IMAD.X R9, R9, 0x1, R0, P6 ;  /* 0x0000000109097824 */ /* 0x000fc600030e0600 */
[----:B------:R-:W-:Y:S04]  /*14a50*/  STL [R1+0xb8], R12 ;  /* 0x0000b80c01007387 */ /* 0x000fe80000100800 */
[----:B------:R4:W-:Y:S04]  /*14a60*/  STL [R1+0xf0], R9 ;  /* 0x0000f00901007387 */ /* 0x0009e80000100800 */
[----:B------:R-:W2:Y:S01]  /*14a70*/  LDL.LU R23, [R1+0x138] ;  /* 0x0001380001177983 */ /* 0x000ea20000300800 */
[----:B-----5:R-:W-:Y:S02]  /*14a80*/  IMAD.MOV.U32 R4, RZ, RZ, R10 ;  /* 0x000000ffff047224 */ /* 0x020fe400078e000a */
[----:B------:R-:W-:Y:S01]  /*14a90*/  IMAD.MOV.U32 R5, RZ, RZ, R12 ;  /* 0x000000ffff057224 */ /* 0x000fe200078e000c */
[----:B------:R-:W5:Y:S01]  /*14aa0*/  LDL.LU R21, [R1+0x170] ;  /* 0x0001700001157983 */ /* 0x000f620000300800 */
[----:B------:R-:W-:-:S03]  /*14ab0*/  ISETP.GT.AND P2, PT, R3, 0x1f, PT ;  /* 0x0000001f0300780c */ /* 0x000fc60003f44270 */
[----:B------:R3:W-:Y:S04]  /*14ac0*/  LDGSTS.E [R6+0x2f00], [R4.64], P3 ;  /* 0x02f0000004067fae */ /* 0x0007e80009921844 */
[----:B-1----:R-:W5:Y:S04]  /*14ad0*/  LDL.LU R16, [R1+0x178] ;  /* 0x0001780001107983 */ /* 0x002f680000300800 */
[----:B------:R-:W5:Y:S01]  /*14ae0*/  LDL.LU R15, [R1+0x17c] ;  /* 0x00017c00010f7983 */ /* 0x000f620000300800 */
[----:B---3--:R-:W-:Y:S01]  /*14af0*/  IMAD.MOV.U32 R4, RZ, RZ, R7 ;  /* 0x000000ffff047224 */ /* 0x008fe200078e0007 */
[----:B------:R-:W-:-:S02]  /*14b00*/  MOV R5, R9 ;  /* 0x0000000900057202 */ /* 0x000fc40000000f00 */
[----:B------:R-:W3:Y:S04]  /*14b10*/  LDL.LU R14, [R1+0x1b0] ;  /* 0x0001b000010e7983 */ /* 0x000ee80000300800 */
[----:B------:R1:W-:Y:S04]  /*14b20*/  LDGSTS.E [R6+0x3600], [R4.64], P1 ;  /* 0x0360000004067fae */ /* 0x0003e80008921844 */
[----:B------:R-:W3:Y:S04]  /*14b30*/  LDL.LU R13, [R1+0x1b4] ;  /* 0x0001b400010d7983 */ /* 0x000ee80000300800 */
[----:B----4-:R-:W4:Y:S01]  /*14b40*/  LDL.LU R9, [R1+0x1bc] ;  /* 0x0001bc0001097983 */ /* 0x010f220000300800 */
[----:B-1----:R-:W-:-:S03]  /*14b50*/  SEL R4, RZ, 0x4, !P2 ;  /* 0x00000004ff047807 */ /* 0x002fc60005000000 */
[----:B------:R-:W3:Y:S01]  /*14b60*/  LDL.LU R10, [R1+0x1f4] ;  /* 0x0001f400010a7983 */ /* 0x000ee20000300800 */
[----:B------:R-:W-:-:S03]  /*14b70*/  ISETP.GT.AND P2, PT, R3, 0x23, PT ;  /* 0x000000230300780c */ /* 0x000fc60003f44270 */
[----:B------:R-:W3:Y:S01]  /*14b80*/  LDL.LU R7, [R1+0x1fc] ;  /* 0x0001fc0001077983 */ /* 0x000ee20000300800 */
[----:B------:R-:W-:Y:S02]  /*14b90*/  SEL R5, RZ, 0x4, !P2 ;  /* 0x00000004ff057807 */ /* 0x000fe40005000000 */
[-C--:B------:R-:W-:Y:S02]  /*14ba0*/  IADD3 R8, P2, R8, R204.reuse, RZ ;  /* 0x000000cc08087210 */ /* 0x080fe40007f5e0ff */
[----:B------:R-:W-:-:S03]  /*14bb0*/  IADD3 R24, P4, R24, R204, RZ ;  /* 0x000000cc18187210 */ /* 0x000fc60007f9e0ff */
[----:B------:R-:W-:Y:S01]  /*14bc0*/  IMAD.X R11, R11, 0x1, R0, P2 ;  /* 0x000000010b0b7824 */ /* 0x000fe200010e0600 */
[----:B------:R-:W-:Y:S01]  /*14bd0*/  STL [R1+0xfc], R8 ;  /* 0x0000fc0801007387 */ /* 0x000fe20000100800 */
[-C--:B------:R-:W-:Y:S02]  /*14be0*/  IADD3 R22, P5, R22, R204.reuse, RZ ;  /* 0x000000cc16167210 */ /* 0x080fe40007fbe0ff */
[----:B------:R-:W-:Y:S01]  /*14bf0*/  SEL R5, R5, RZ, !P0 ;  /* 0x000000ff05057207 */ /* 0x000fe20004000000 */
[----:B------:R1:W-:Y:S01]  /*14c00*/  STL [R1+0xf8], R11 ;  /* 0x0000f80b01007387 */ /* 0x0003e20000100800 */
[----:B------:R-:W-:-:S03]  /*14c10*/  IADD3 R20, P6, R20, R204, RZ ;  /* 0x000000cc14147210 */ /* 0x000fc60007fde0ff */
[----:B------:R-:W-:Y:S01]  /*14c20*/  STL [R1+0x134], R24 ;  /* 0x0001341801007387 */ /* 0x000fe20000100800 */
[----:B------:R-:W-:-:S03]  /*14c30*/  ISETP.NE.U32.AND P2, PT, R5, RZ, PT ;  /* 0x000000ff0500720c */ /* 0x000fc60003f45070 */
[----:B------:R-:W-:Y:S01]  /*14c40*/  STL [R1+0x13c], R22 ;  /* 0x00013c1601007387 */ /* 0x000fe20000100800 */
[----:B------:R-:W-:-:S03]  /*14c50*/  IMAD.MOV.U32 R5, RZ, RZ, R11 ;  /* 0x000000ffff057224 */ /* 0x000fc600078e000b */
[----:B------:R-:W4:Y:S01]  /*14c60*/  LDL.LU R12, [R1+0x1b8] ;  /* 0x0001b800010c7983 */ /* 0x000f220000300800 */
[----:B------:R-:W-:-:S04]  /*14c70*/  SEL R4, R4, RZ, !P0 ;  /* 0x000000ff04047207 */ /* 0x000fc80004000000 */
[----:B------:R-:W-:Y:S01]  /*14c80*/  ISETP.NE.U32.AND P3, PT, R4, RZ, PT ;  /* 0x000000ff0400720c */ /* 0x000fe20003f65070 */
[----:B------:R-:W-:-:S05]  /*14c90*/  IMAD.MOV.U32 R4, RZ, RZ, R8 ;  /* 0x000000ffff047224 */ /* 0x000fca00078e0008 */
[----:B------:R1:W-:Y:S01]  /*14ca0*/  LDGSTS.E [R6+0x3700], [R4.64], P1 ;  /* 0x0370000004067fae */ /* 0x0003e20008921844 */
[----:B--2---:R-:W-:-:S05]  /*14cb0*/  IMAD.X R25, R25, 0x1, R0, P4 ;  /* 0x0000000119197824 */ /* 0x004fca00020e0600 */
[----:B------:R-:W-:Y:S04]  /*14cc0*/  STL [R1+0x130], R25 ;  /* 0x0001301901007387 */ /* 0x000fe80000100800 */
[----:B------:R-:W-:Y:S04]  /*14cd0*/  STL [R1+0x174], R20 ;  /* 0x0001741401007387 */ /* 0x000fe80000100800 */
[----:B-1----:R-:W2:Y:S04]  /*14ce0*/  LDL.LU R11, [R1+0x1f0] ;  /* 0x0001f000010b7983 */ /* 0x002ea80000300800 */
[----:B------:R-:W2:Y:S01]  /*14cf0*/  LDL.LU R8, [R1+0x1f8] ;  /* 0x0001f80001087983 */ /* 0x000ea20000300800 */
[----:B------:R-:W-:-:S02]  /*14d00*/  IMAD.MOV.U32 R4, RZ, RZ, R24 ;  /* 0x000000ffff047224 */ /* 0x000fc400078e0018 */
[----:B------:R-:W-:-:S05]  /*14d10*/  IMAD.MOV.U32 R5, RZ, RZ, R25 ;  /* 0x000000ffff057224 */ /* 0x000fca00078e0019 */
[----:B------:R1:W-:Y:S01]  /*14d20*/  LDGSTS.E [R6+0x3e00], [R4.64], P3 ;  /* 0x03e0000004067fae */ /* 0x0003e20009921844 */
[----:B------:R-:W-:Y:S01]  /*14d30*/  ISETP.GT.AND P1, PT, R3, 0x27, PT ;  /* 0x000000270300780c */ /* 0x000fe20003f24270 */
[----:B-1----:R-:W-:Y:S01]  /*14d40*/  IMAD.MOV.U32 R4, RZ, RZ, R22 ;  /* 0x000000ffff047224 */ /* 0x002fe200078e0016 */
[----:B------:R-:W-:-:S04]  /*14d50*/  IADD3.X R23, R23, R0, RZ, P5, !PT ;  /* 0x0000000017177210 */ /* 0x000fc80002ffe4ff */
[----:B------:R-:W-:Y:S01]  /*14d60*/  MOV R5, R23 ;  /* 0x0000001700057202 */ /* 0x000fe20000000f00 */
[----:B-----5:R-:W-:-:S04]  /*14d70*/  IMAD.X R21, R21, 0x1, R0, P6 ;  /* 0x0000000115157824 */ /* 0x020fc800030e0600 */
[----:B------:R1:W-:Y:S02]  /*14d80*/  LDGSTS.E [R6+0x3f00], [R4.64], P3 ;  /* 0x03f0000004067fae */ /* 0x0003e40009921844 */
[----:B-1----:R-:W-:Y:S02]  /*14d90*/  IMAD.MOV.U32 R4, RZ, RZ, R20 ;  /* 0x000000ffff047224 */ /* 0x002fe400078e0014 */
[----:B------:R-:W-:-:S05]  /*14da0*/  IMAD.MOV.U32 R5, RZ, RZ, R21 ;  /* 0x000000ffff057224 */ /* 0x000fca00078e0015 */
[----:B------:R1:W-:Y:S02]  /*14db0*/  LDGSTS.E [R6+0x4600], [R4.64], P2 ;  /* 0x0460000004067fae */ /* 0x0003e40009121844 */
[----:B-1----:R-:W-:Y:S02]  /*14dc0*/  SEL R4, RZ, 0x4, !P1 ;  /* 0x00000004ff047807 */ /* 0x002fe40004800000 */
[----:B------:R-:W-:-:S04]  /*14dd0*/  ISETP.GT.AND P1, PT, R3, 0x2b, PT ;  /* 0x0000002b0300780c */ /* 0x000fc80003f24270 */
[----:B------:R-:W-:Y:S02]  /*14de0*/  SEL R5, RZ, 0x4, !P1 ;  /* 0x00000004ff057807 */ /* 0x000fe40004800000 */
[-C--:B------:R-:W-:Y:S02]  /*14df0*/  IADD3 R15, P1, R15, R204.reuse, RZ ;  /* 0x000000cc0f0f7210 */ /* 0x080fe40007f3e0ff */
[----:B------:R-:W-:Y:S02]  /*14e00*/  SEL R4, R4, RZ, !P0 ;  /* 0x000000ff04047207 */ /* 0x000fe40004000000 */
[----:B------:R-:W-:Y:S01]  /*14e10*/  SEL R5, R5, RZ, !P0 ;  /* 0x000000ff05057207 */ /* 0x000fe20004000000 */
[----:B------:R-:W-:Y:S01]  /*14e20*/  IMAD.X R16, R16, 0x1, R0, P1 ;  /* 0x0000000110107824 */ /* 0x000fe200008e0600 */
[----:B------:R-:W-:Y:S02]  /*14e30*/  ISETP.NE.U32.AND P3, PT, R4, RZ, PT ;  /* 0x000000ff0400720c */ /* 0x000fe40003f65070 */
[----:B---3--:R-:W-:-:S02]  /*14e40*/  IADD3 R13, P4, R13, R204, RZ ;  /* 0x000000cc0d0d7210 */ /* 0x008fc40007f9e0ff */
[----:B------:R-:W-:Y:S01]  /*14e50*/  ISETP.NE.U32.AND P1, PT, R5, RZ, PT ;  /* 0x000000ff0500720c */ /* 0x000fe20003f25070 */
[----:B------:R-:W-:Y:S01]  /*14e60*/  IMAD.MOV.U32 R5, RZ, RZ, R16 ;  /* 0x000000ffff057224 */ /* 0x000fe200078e0010 */
[----:B------:R-:W-:Y:S01]  /*14e70*/  MOV R4, R15 ;  /* 0x0000000f00047202 */ /* 0x000fe20000000f00 */
[----:B------:R-:W-:Y:S01]  /*14e80*/  STL [R1+0x138], R23 ;  /* 0x0001381701007387 */ /* 0x000fe20000100800 */
[-C--:B----4-:R-:W-:Y:S01]  /*14e90*/  IADD3 R9, P6, R9, R204.reuse, RZ ;  /* 0x000000cc09097210 */ /* 0x090fe20007fde0ff */
[--C-:B------:R-:W-:Y:S01]  /*14ea0*/  IMAD.X R14, R14, 0x1, R0.reuse, P4 ;  /* 0x000000010e0e7824 */ /* 0x100fe200020e0600 */
[-C--:B------:R-:W-:Y:S01]  /*14eb0*/  IADD3 R10, P5, R10, R204.reuse, RZ ;  /* 0x000000cc0a0a7210 */ /* 0x080fe20007fbe0ff */
[----:B------:R-:W-:Y:S04]  /*14ec0*/  STL [R1+0x170], R21 ;  /* 0x0001701501007387 */ /* 0x000fe80000100800 */
[----:B------:R-:W-:Y:S04]  /*14ed0*/  STL [R1+0x17c], R15 ;  /* 0x00017c0f01007387 */ /* 0x000fe80000100800 */
[----:B------:R1:W-:Y:S01]  /*14ee0*/  LDGSTS.E [R6+0x4700], [R4.64], P2 ;  /* 0x0470000004067fae */ /* 0x0003e20009121844 */
[----:B------:R-:W-:Y:S01]  /*14ef0*/  IADD3 R7, P2, R7, R204, RZ ;  /* 0x000000cc07077210 */ /* 0x000fe20007f5e0ff */
[----:B------:R-:W-:-:S02]  /*14f00*/  IMAD.X R12, R12, 0x1, R0, P6 ;  /* 0x000000010c0c7824 */ /* 0x000fc400030e0600 */
[----:B------:R-:W-:Y:S04]  /*14f10*/  STL [R1+0x178], R16 ;  /* 0x0001781001007387 */ /* 0x000fe80000100800 */
[----:B------:R3:W-:Y:S04]  /*14f20*/  STL [R1+0x1b4], R13 ;  /* 0x0001b40d01007387 */ /* 0x0007e80000100800 */
[----:B------:R-:W-:Y:S01]  /*14f30*/  STL [R1+0x1bc], R9 ;  /* 0x0001bc0901007387 */ /* 0x000fe20000100800 */
[----:B-1----:R-:W-:Y:S01]  /*14f40*/  IMAD.MOV.U32 R4, RZ, RZ, R13 ;  /* 0x000000ffff047224 */ /* 0x002fe200078e000d */
[----:B------:R-:W-:-:S02]  /*14f50*/  MOV R5, R14 ;  /* 0x0000000e00057202 */ /* 0x000fc40000000f00 */
[----:B------:R1:W-:Y:S04]  /*14f60*/  STL [R1+0x1b0], R14 ;  /* 0x0001b00e01007387 */ /* 0x0003e80000100800 */
[----:B------:R-:W-:Y:S04]  /*14f70*/  STL [R1+0x1f4], R10 ;  /* 0x0001f40a01007387 */ /* 0x000fe80000100800 */
[----:B------:R-:W-:Y:S04]  /*14f80*/  STL [R1+0x1fc], R7 ;  /* 0x0001fc0701007387 */ /* 0x000fe80000100800 */
[----:B------:R4:W-:Y:S04]  /*14f90*/  STL [R1+0x1b8], R12 ;  /* 0x0001b80c01007387 */ /* 0x0009e80000100800 */
[----:B---3--:R-:W5:Y:S04]  /*14fa0*/  LDL.LU R13, [R1+0x234] ;  /* 0x00023400010d7983 */ /* 0x008f680000300800 */
[----:B------:R5:W-:Y:S02]  /*14fb0*/  LDGSTS.E [R6+0x4e00], [R4.64], P3 ;  /* 0x04e0000004067fae */ /* 0x000be40009921844 */
[----:B-----5:R-:W-:-:S02]  /*14fc0*/  IMAD.MOV.U32 R4, RZ, RZ, R9 ;  /* 0x000000ffff047224 */ /* 0x020fc400078e0009 */
[----:B------:R-:W-:Y:S01]  /*14fd0*/  IMAD.MOV.U32 R5, RZ, RZ, R12 ;  /* 0x000000ffff057224 */ /* 0x000fe200078e000c */
[----:B------:R-:W5:Y:S04]  /*14fe0*/  S2R R199, SR_TID.X ;  /* 0x0000000000c77919 */ /* 0x000f680000002100 */
[----:B------:R1:W-:Y:S01]  /*14ff0*/  LDGSTS.E [R6+0x4f00], [R4.64], P3 ;  /* 0x04f0000004067fae */ /* 0x0003e20009921844 */
[--C-:B--2---:R-:W-:Y:S02]  /*15000*/  IMAD.X R11, R11, 0x1, R0.reuse, P5 ;  /* 0x000000010b0b7824 */ /* 0x104fe400028e0600 */
[----:B------:R-:W-:-:S03]  /*15010*/  IMAD.X R8, R8, 0x1, R0, P2 ;  /* 0x0000000108087824 */ /* 0x000fc600010e0600 */
[----:B------:R2:W-:Y:S04]  /*15020*/  STL [R1+0x1f0], R11 ;  /* 0x0001f00b01007387 */ /* 0x0005e80000100800 */
[----:B-1----:R-:W3:Y:S04]  /*15030*/  LDL.LU R14, [R1+0x230] ;  /* 0x00023000010e7983 */ /* 0x002ee80000300800 */
[----:B------:R-:W3:Y:S04]  /*15040*/  LDL.LU R9, [R1+0x23c] ;  /* 0x00023c0001097983 */ /* 0x000ee80000300800 */
[----:B------:R1:W-:Y:S04]  /*15050*/  STL [R1+0x1f8], R8 ;  /* 0x0001f80801007387 */ /* 0x0003e80000100800 */
[----:B----4-:R-:W4:Y:S01]  /*15060*/  LDL.LU R12, [R1+0x238] ;  /* 0x00023800010c7983 */ /* 0x010f220000300800 */
[----:B------:R-:W-:Y:S01]  /*15070*/  IMAD.MOV.U32 R4, RZ, RZ, R10 ;  /* 0x000000ffff047224 */ /* 0x000fe200078e000a */
[----:B------:R-:W-:-:S02]  /*15080*/  MOV R5, R11 ;  /* 0x0000000b00057202 */ /* 0x000fc40000000f00 */
[----:B------:R-:W4:Y:S04]  /*15090*/  LDL.LU R24, [R1+0x270] ;  /* 0x0002700001187983 */ /* 0x000f280000300800 */
[----:B------:R1:W-:Y:S04]  /*150a0*/  LDGSTS.E [R6+0x5600], [R4.64], P1 ;  /* 0x0560000004067fae */ /* 0x0003e80008921844 */
[----:B------:R-:W4:Y:S01]  /*150b0*/  LDL.LU R16, [R1+0x274] ;  /* 0x0002740001107983 */ /* 0x000f220000300800 */
[----:B------:R-:W-:-:S03]  /*150c0*/  ISETP.GT.AND P2, PT, R3, 0x2f, PT ;  /* 0x0000002f0300780c */ /* 0x000fc60003f44270 */
[----:B------:R-:W4:Y:S01]  /*150d0*/  LDL.LU R23, [R1+0x278] ;  /* 0x0002780001177983 */ /* 0x000f220000300800 */
[----:B-1----:R-:W-:-:S03]  /*150e0*/  IMAD.MOV.U32 R4, RZ, RZ, R7 ;  /* 0x000000ffff047224 */ /* 0x002fc600078e0007 */
[----:B--2---:R-:W2:Y:S01]  /*150f0*/  LDL.LU R11, [R1+0x27c] ;  /* 0x00027c00010b7983 */ /* 0x004ea20000300800 */
[----:B------:R-:W-:Y:S01]  /*15100*/  IMAD.MOV.U32 R5, RZ, RZ, R8 ;  /* 0x000000ffff057224 */ /* 0x000fe200078e0008 */
[----:B-----5:R-:W-:Y:S02]  /*15110*/  LOP3.LUT R7, R199, 0x3f, RZ, 0xc0, !PT ;  /* 0x0000003fc7077812 */ /* 0x020fe400078ec0ff */
[C---:B------:R-:W-:Y:S01]  /*15120*/  ISETP.GT.AND P4, PT, R3.reuse, 0x37, PT ;  /* 0x000000370300780c */ /* 0x040fe20003f84270 */
[----:B------:R-:W5:Y:S04]  /*15130*/  LDL.LU R20, [R1+0x2b0] ;  /* 0x0002b00001147983 */ /* 0x000f680000300800 */
[----:B------:R1:W-:Y:S01]  /*15140*/  LDGSTS.E [R6+0x5700], [R4.64], P1 ;  /* 0x0570000004067fae */ /* 0x0003e20008921844 */
[----:B------:R-:W-:-:S02]  /*15150*/  ISETP.GT.AND P1, PT, R3, 0x33, PT ;  /* 0x000000330300780c */ /* 0x000fc40003f24270 */
[----:B------:R-:W-:Y:S01]  /*15160*/  ISETP.GT.AND P5, PT, R3, 0x3b, PT ;  /* 0x0000003b0300780c */ /* 0x000fe20003fa4270 */
[----:B------:R-:W2:Y:S01]  /*15170*/  LDL.LU R8, [R1+0x2b4] ;  /* 0x0002b40001087983 */ /* 0x000ea20000300800 */
[----:B-1----:R-:W-:Y:S02]  /*15180*/  SEL R4, RZ, 0x4, !P1 ;  /* 0x00000004ff047807 */ /* 0x002fe40004800000 */
[----:B------:R-:W-:Y:S02]  /*15190*/  SEL R5, RZ, 0x4, !P2 ;  /* 0x00000004ff057807 */ /* 0x000fe40005000000 */
[----:B------:R-:W-:Y:S02]  /*151a0*/  SEL R4, R4, RZ, !P0 ;  /* 0x000000ff04047207 */ /* 0x000fe40004000000 */
[----:B------:R-:W-:Y:S02]  /*151b0*/  SEL R5, R5, RZ, !P0 ;  /* 0x000000ff05057207 */ /* 0x000fe40004000000 */
[----:B------:R-:W-:-:S02]  /*151c0*/  ISETP.GT.AND P1, PT, R3, 0x3f, PT ;  /* 0x0000003f0300780c */ /* 0x000fc40003f24270 */
[----:B------:R-:W-:Y:S02]  /*151d0*/  ISETP.GE.AND P2, PT, R7, R3, PT ;  /* 0x000000030700720c */ /* 0x000fe40003f46270 */
[----:B------:R-:W-:Y:S01]  /*151e0*/  SEL R3, RZ, 0x4, !P4 ;  /* 0x00000004ff037807 */ /* 0x000fe20006000000 */
[----:B------:R-:W2:Y:S01]  /*151f0*/  LDL.LU R7, [R1+0x2bc] ;  /* 0x0002bc0001077983 */ /* 0x000ea20000300800 */
[----:B------:R-:W-:Y:S02]  /*15200*/  ISETP.NE.U32.AND P4, PT, R4, RZ, PT ;  /* 0x000000ff0400720c */ /* 0x000fe40003f85070 */
[----:B------:R-:W-:Y:S01]  /*15210*/  SEL R4, RZ, 0x4, !P5 ;  /* 0x00000004ff047807 */ /* 0x000fe20006800000 */
[----:B------:R-:W2:Y:S01]  /*15220*/  LDL.LU R10, [R1+0x2f4] ;  /* 0x0002f400010a7983 */ /* 0x000ea20000300800 */
[----:B------:R-:W-:Y:S02]  /*15230*/  ISETP.NE.U32.AND P3, PT, R5, RZ, PT ;  /* 0x000000ff0500720c */ /* 0x000fe40003f65070 */
[----:B------:R-:W-:-:S02]  /*15240*/  SEL R4, R4, RZ, !P0 ;  /* 0x000000ff04047207 */ /* 0x000fc40004000000 */
[----:B------:R-:W-:-:S05]  /*15250*/  IADD3 R13, P6, R13, R204, RZ ;  /* 0x000000cc0d0d7210 */ /* 0x000fca0007fde0ff */
[----:B------:R-:W-:Y:S01]  /*15260*/  STL [R1+0x234], R13 ;  /* 0x0002340d01007387 */ /* 0x000fe20000100800 */
[----:B---3--:R-:W-:Y:S01]  /*15270*/  IMAD.X R14, R14, 0x1, R0, P6 ;  /* 0x000000010e0e7824 */ /* 0x008fe200030e0600 */
[----:B------:R-:W-:-:S03]  /*15280*/  IADD3 R9, P5, R9, R204, RZ ;  /* 0x000000cc09097210 */ /* 0x000fc60007fbe0ff */
[----:B------:R-:W-:Y:S01]  /*15290*/  IMAD.MOV.U32 R5, RZ, RZ, R14 ;  /* 0x000000ffff057224 */ /* 0x000fe200078e000e */
[----:B------:R1:W-:Y:S01]  /*152a0*/  STL [R1+0x230], R14 ;  /* 0x0002300e01007387 */ /* 0x0003e20000100800 */
[----:B----4-:R-:W-:Y:S01]  /*152b0*/  IMAD.X R12, R12, 0x1, R0, P5 ;  /* 0x000000010c0c7824 */ /* 0x010fe200028e0600 */
[----:B------:R-:W-:Y:S02]  /*152c0*/  ISETP.NE.U32.AND P5, PT, R4, RZ, PT ;  /* 0x000000ff0400720c */ /* 0x000fe40003fa5070 */
[----:B------:R-:W-:Y:S01]  /*152d0*/  MOV R4, R13 ;  /* 0x0000000d00047202 */ /* 0x000fe20000000f00 */
[----:B------:R-:W-:Y:S04]  /*152e0*/  STL [R1+0x23c], R9 ;  /* 0x00023c0901007387 */ /* 0x000fe80000100800 */
[----:B------:R3:W-:Y:S04]  /*152f0*/  STL [R1+0x238], R12 ;  /* 0x0002380c01007387 */ /* 0x0007e80000100800 */
[----:B------:R-:W4:Y:S04]  /*15300*/  LDL.LU R15, [R1+0x2b8] ;  /* 0x0002b800010f7983 */ /* 0x000f280000300800 */
[----:B------:R3:W-:Y:S04]  /*15310*/  LDGSTS.E [R6+0x5e00], [R4.64], P3 ;  /* 0x05e0000004067fae */ /* 0x0007e80009921844 */
[----:B-1----:R-:W4:Y:S04]  /*15320*/  LDL.LU R14, [R1+0x2f0] ;  /* 0x0002f000010e7983 */ /* 0x002f280000300800 */
[----:B------:R-:W4:Y:S01]  /*15330*/  LDL.LU R13, [R1+0x2f8] ;  /* 0x0002f800010d7983 */ /* 0x000f220000300800 */
[----:B---3--:R-:W-:-:S03]  /*15340*/  IMAD.MOV.U32 R5, RZ, RZ, R12 ;  /* 0x000000ffff057224 */ /* 0x008fc600078e000c */
[----:B------:R-:W3:Y:S01]  /*15350*/  LDL.LU R12, [R1+0x2fc] ;  /* 0x0002fc00010c7983 */ /* 0x000ee20000300800 */
[----:B------:R-:W-:-:S03]  /*15360*/  IMAD.MOV.U32 R4, RZ, RZ, R9 ;  /* 0x000000ffff047224 */ /* 0x000fc600078e0009 */
[----:B------:R-:W3:Y:S04]  /*15370*/  LDL.LU R21, [R1+0x330] ;  /* 0x0003300001157983 */ /* 0x000ee80000300800 */
[----:B------:R-:W3:Y:S04]  /*15380*/  LDL.LU R9, [R1+0x334] ;  /* 0x0003340001097983 */ /* 0x000ee80000300800 */
[----:B------:R1:W-:Y:S01]  /*15390*/  LDGSTS.E [R6+0x5f00], [R4.64], P3 ;  /* 0x05f0000004067fae */ /* 0x0003e20009921844 */
[----:B------:R-:W-:-:S03]  /*153a0*/  SEL R3, R3, RZ, !P0 ;  /* 0x000000ff03037207 */ /* 0x000fc60004000000 */
[----:B------:R-:W3:Y:S01]  /*153b0*/  LDL.LU R22, [R1+0x33c] ;  /* 0x00033c0001167983 */ /* 0x000ee20000300800 */
[----:B-1----:R-:W-:Y:S02]  /*153c0*/  SEL R4, RZ, 0x4, !P1 ;  /* 0x00000004ff047807 */ /* 0x002fe40004800000 */
[----:B------:R-:W-:Y:S02]  /*153d0*/  IADD3 R16, P1, R16, R204, RZ ;  /* 0x000000cc10107210 */ /* 0x000fe40007f3e0ff */
[----:B------:R-:W-:-:S03]  /*153e0*/  SEL R4, R4, RZ, !P0 ;  /* 0x000000ff04047207 */ /* 0x000fc60004000000 */
[----:B------:R-:W-:Y:S01]  /*153f0*/  IMAD.X R24, R24, 0x1, R0, P1 ;  /* 0x0000000118187824 */ /* 0x000fe200008e0600 */
[----:B------:R-:W-:Y:S02]  /*15400*/  ISETP.NE.U32.AND P6, PT, R3, RZ, PT ;  /* 0x000000ff0300720c */ /* 0x000fe40003fc5070 */
[-C--:B--2---:R-:W-:Y:S01]  /*15410*/  IADD3 R11, P3, R11, R204.reuse, RZ ;  /* 0x000000cc0b0b7210 */ /* 0x084fe20007f7e0ff */
[----:B------:R-:W-:Y:S01]  /*15420*/  IMAD.MOV.U32 R5, RZ, RZ, R24 ;  /* 0x000000ffff057224 */ /* 0x000fe200078e0018 */
[----:B------:R-:W-:Y:S02]  /*15430*/  SEL R3, RZ, 0x4, P2 ;  /* 0x00000004ff037807 */ /* 0x000fe40001000000 */
[----:B------:R-:W-:Y:S01]  /*15440*/  ISETP.NE.U32.AND P1, PT, R4, RZ, PT ;  /* 0x000000ff0400720c */ /* 0x000fe20003f25070 */
[----:B------:R-:W-:Y:S01]  /*15450*/  IMAD.MOV.U32 R4, RZ, RZ, R16 ;  /* 0x000000ffff047224 */ /* 0x000fe200078e0010 */
[----:B------:R-:W-:Y:S01]  /*15460*/  IADD3 R8, P2, R8, R204, RZ ;  /* 0x000000cc08087210 */ /* 0x000fe20007f5e0ff */
[----:B------:R1:W-:Y:S01]  /*15470*/  STL [R1+0x274], R16 ;  /* 0x0002741001007387 */ /* 0x0003e20000100800 */
[----:B------:R-:W-:-:S02]  /*15480*/  IADD3.X R23, R23, R0, RZ, P3, !PT ;  /* 0x0000000017177210 */ /* 0x000fc40001ffe4ff */
[----:B------:R-:W-:Y:S01]  /*15490*/  SEL R3, R3, RZ, !P0 ;  /* 0x000000ff03037207 */ /* 0x000fe20004000000 */
[----:B------:R2:W-:Y:S01]  /*154a0*/  STL [R1+0x27c], R11 ;  /* 0x00027c0b01007387 */ /* 0x0005e20000100800 */
[----:B------:R-:W-:Y:S01]  /*154b0*/  IADD3 R7, P3, R7, R204, RZ ;  /* 0x000000cc07077210 */ /* 0x000fe20007f7e0ff */
[----:B-----5:R-:W-:Y:S02]  /*154c0*/  IMAD.X R20, R20, 0x1, R0, P2 ;  /* 0x0000000114147824 */ /* 0x020fe400010e0600 */
[----:B------:R-:W-:Y:S01]  /*154d0*/  STL [R1+0x270], R24 ;  /* 0x0002701801007387 */ /* 0x000fe20000100800 */
[----:B------:R-:W-:-:S03]  /*154e0*/  ISETP.NE.U32.AND P0, PT, R3, RZ, PT ;  /* 0x000000ff0300720c */ /* 0x000fc60003f05070 */
[----:B------:R5:W-:Y:S04]  /*154f0*/  LDGSTS.E [R6+0x6600], [R4.64], P4 ;  /* 0x0660000004067fae */ /* 0x000be8000a121844 */
[----:B-1----:R-:W3:Y:S04]  /*15500*/  LDL.LU R16, [R1+0x344] ;  /* 0x0003440001107983 */ /* 0x002ee80000300800 */
[----:B------:R-:W-:Y:S01]  /*15510*/  STL [R1+0x2b4], R8 ;  /* 0x0002b40801007387 */ /* 0x000fe20000100800 */
[----:B-----5:R-:W-:Y:S01]  /*15520*/  IMAD.MOV.U32 R4, RZ, RZ, R11 ;  /* 0x000000ffff047224 */ /* 0x020fe200078e000b */
[----:B------:R-:W-:-:S02]  /*15530*/  MOV R5, R23 ;  /* 0x0000001700057202 */ /* 0x000fc40000000f00 */
[----:B------:R-:W-:Y:S04]  /*15540*/  STL [R1+0x278], R23 ;  /* 0x0002781701007387 */ /* 0x000fe80000100800 */
[----:B------:R-:W5:Y:S04]  /*15550*/  LDL.LU R3, [R1+0x338] ;  /* 0x0003380001037983 */ /* 0x000f680000300800 */
[----:B------:R-:W-:Y:S04]  /*15560*/  STL [R1+0x2bc], R7 ;  /* 0x0002bc0701007387 */ /* 0x000fe80000100800 */
[----:B------:R1:W-:Y:S04]  /*15570*/  STL [R1+0x2b0], R20 ;  /* 0x0002b01401007387 */ /* 0x0003e80000100800 */
[----:B------:R1:W-:Y:S04]  /*15580*/  LDGSTS.E [R6+0x6700], [R4.64], P4 ;  /* 0x0670000004067fae */ /* 0x0003e8000a121844 */
[----:B--2---:R-:W2:Y:S01]  /*15590*/  LDL.LU R11, [R1+0x384] ;  /* 0x00038400010b7983 */ /* 0x004ea20000300800 */
[----:B------:R-:W-:Y:S01]  /*155a0*/  IADD3 R10, P2, R10, R204, RZ ;  /* 0x000000cc0a0a7210 */ /* 0x000fe20007f5e0ff */
[----:B-1----:R-:W-:-:S02]  /*155b0*/  IMAD.MOV.U32 R5, RZ, RZ, R20 ;  /* 0x000000ffff057224 */ /* 0x002fc400078e0014 */
[----:B------:R-:W2:Y:S01]  /*155c0*/  LDL.LU R20, [R1+0x340] ;  /* 0x0003400001147983 */ /* 0x000ea20000300800 */
[----:B------:R-:W-:-:S03]  /*155d0*/  IMAD.MOV.U32 R4, RZ, RZ, R8 ;  /* 0x000000ffff047224 */ /* 0x000fc600078e0008 */
[----:B------:R-:W-:Y:S04]  /*155e0*/  STL [R1+0x2f4], R10 ;  /* 0x0002f40a01007387 */ /* 0x000fe80000100800 */
[----:B------:R1:W-:Y:S02]  /*155f0*/  LDGSTS.E [R6+0x6e00], [R4.64], P6 ;  /* 0x06e0000004067fae */ /* 0x0003e4000b121844 */
[----:B-1----:R-:W-:Y:S01]  /*15600*/  MOV R4, R7 ;  /* 0x0000000700047202 */ /* 0x002fe20000000f00 */
[----:B----4-:R-:W-:-:S04]  /*15610*/  IMAD.X R15, R15, 0x1, R0, P3 ;  /* 0x000000010f0f7824 */ /* 0x010fc800018e0600 */
[----:B------:R-:W-:Y:S01]  /*15620*/  IMAD.MOV.U32 R5, RZ, RZ, R15 ;  /* 0x000000ffff057224 */ /* 0x000fe200078e000f */
[----:B------:R1:W-:Y:S01]  /*15630*/  STL [R1+0x2b8], R15 ;  /* 0x0002b80f01007387 */ /* 0x0003e20000100800 */
[----:B------:R-:W-:-:S03]  /*15640*/  IMAD.X R14, R14, 0x1, R0, P2 ;  /* 0x000000010e0e7824 */ /* 0x000fc600010e0600 */
[----:B------:R-:W4:Y:S04]  /*15650*/  LDL.LU R8, [R1+0x3c4] ;  /* 0x0003c40001087983 */ /* 0x000f280000300800 */
[----:B------:R3:W-:Y:S04]  /*15660*/  LDGSTS.E [R6+0x6f00], [R4.64], P6 ;  /* 0x06f0000004067fae */ /* 0x0007e8000b121844 */
[----:B-1----:R-:W4:Y:S01]  /*15670*/  LDL.LU R15, [R1+0x380] ;  /* 0x00038000010f7983 */ /* 0x002f220000300800 */
[----:B---3--:R-:W-:-:S05]  /*15680*/  IADD3 R12, P3, R12, R204, RZ ;  /* 0x000000cc0c0c7210 */ /* 0x008fca0007f7e0ff */
[----:B------:R-:W-:Y:S01]  /*15690*/  STL [R1+0x2fc], R12 ;  /* 0x0002fc0c01007387 */ /* 0x000fe20000100800 */
[----:B------:R-:W-:-:S03]  /*156a0*/  IMAD.MOV.U32 R5, RZ, RZ, R14 ;  /* 0x000000ffff057224 */ /* 0x000fc600078e000e */
[----:B------:R1:W-:Y:S04]  /*156b0*/  STL [R1+0x2f0], R14 ;  /* 0x0002f00e01007387 */ /* 0x0003e80000100800 */
[----:B------:R-:W3:Y:S04]  /*156c0*/  LDL.LU R7, [R1+0x404] ;  /* 0x0004040001077983 */ /* 0x000ee80000300800 */
[----:B-1----:R-:W3:Y:S01]  /*156d0*/  LDL.LU R14, [R1+0x3c0] ;  /* 0x0003c000010e7983 */ /* 0x002ee20000300800 */
[----:B------:R-:W-:Y:S01]  /*156e0*/  IADD3 R9, P2, R9, R204, RZ ;  /* 0x000000cc09097210 */ /* 0x000fe20007f5e0ff */
[----:B------:R-:W-:-:S02]  /*156f0*/  IMAD.MOV.U32 R4, RZ, RZ, R10 ;  /* 0x000000ffff047224 */ /* 0x000fc400078e000a */
[----:B------:R-:W-:Y:S01]  /*15700*/  IMAD.X R13, R13, 0x1, R0, P3 ;  /* 0x000000010d0d7824 */ /* 0x000fe200018e0600 */
[----:B------:R-:W-:Y:S01]  /*15710*/  IADD3 R22, P3, R22, R204, RZ ;  /* 0x000000cc16167210 */ /* 0x000fe20007f7e0ff */
[----:B------:R-:W-:Y:S01]  /*15720*/  STL [R1+0x334], R9 ;  /* 0x0003340901007387 */ /* 0x000fe20000100800 */
[----:B------:R-:W-:-:S03]  /*15730*/  IADD3.X R21, R21, R0, RZ, P2, !PT ;  /* 0x0000000015157210 */ /* 0x000fc600017fe4ff */
[----:B------:R1:W-:Y:S04]  /*15740*/  LDGSTS.E [R6+0x7600], [R4.64], P5 ;  /* 0x0760000004067fae */ /* 0x0003e8000a921844 */
[----:B------:R1:W-:Y:S04]  /*15750*/  STL [R1+0x2f8], R13 ;  /* 0x0002f80d01007387 */ /* 0x0003e80000100800 */
[----:B------:R-:W3:Y:S01]  /*15760*/  LDL.LU R10, [R1+0x444] ;  /* 0x00044400010a7983 */ /* 0x000ee20000300800 */
[----:B-1----:R-:W-:Y:S02]  /*15770*/  IMAD.MOV.U32 R4, RZ, RZ, R12 ;  /* 0x000000ffff047224 */ /* 0x002fe400078e000c */
[----:B------:R-:W-:Y:S01]  /*15780*/  IMAD.MOV.U32 R5, RZ, RZ, R13 ;  /* 0x000000ffff057224 */ /* 0x000fe200078e000d */
[----:B------:R-:W3:Y:S04]  /*15790*/  LDL.LU R12, [R1+0x400] ;  /* 0x00040000010c7983 */ /* 0x000ee80000300800 */
[----:B------:R-:W-:Y:S04]  /*157a0*/  STL [R1+0x33c], R22 ;  /* 0x00033c1601007387 */ /* 0x000fe80000100800 */
[----:B------:R1:W-:Y:S04]  /*157b0*/  STL [R1+0x330], R21 ;  /* 0x0003301501007387 */ /* 0x0003e80000100800 */
[----:B------:R-:W3:Y:S04]  /*157c0*/  LDL.LU R23, [R1+0x484] ;  /* 0x0004840001177983 */ /* 0x000ee80000300800 */
[----:B------:R1:W-:Y:S04]  /*157d0*/  LDGSTS.E [R6+0x7700], [R4.64], P5 ;  /* 0x0770000004067fae */ /* 0x0003e8000a921844 */
[----:B------:R-:W3:Y:S01]  /*157e0*/  LDL.LU R13, [R1+0x4c4] ;  /* 0x0004c400010d7983 */ /* 0x000ee20000300800 */
[----:B-1----:R-:W-:-:S03]  /*157f0*/  MOV R5, R21 ;  /* 0x0000001500057202 */ /* 0x002fc60000000f00 */
[----:B------:R-:W3:Y:S01]  /*15800*/  LDL.LU R21, [R1+0x440] ;  /* 0x0004400001157983 */ /* 0x000ee20000300800 */
[-C--:B------:R-:W-:Y:S01]  /*15810*/  IADD3 R16, P2, R16, R206.reuse, RZ ;  /* 0x000000ce10107210 */ /* 0x080fe20007f5e0ff */
[----:B-----5:R-:W-:Y:S02]  /*15820*/  IMAD.X R3, R3, 0x1, R0, P3 ;  /* 0x0000000103037824 */ /* 0x020fe400018e0600 */
[----:B------:R-:W-:Y:S02]  /*15830*/  IMAD.MOV.U32 R4, RZ, RZ, R9 ;  /* 0x000000ffff047224 */ /* 0x000fe400078e0009 */
[----:B------:R-:W-:Y:S04]  /*15840*/  STL [R1+0x344], R16 ;  /* 0x0003441001007387 */ /* 0x000fe80000100800 */
[----:B------:R1:W-:Y:S01]  /*15850*/  STL [R1+0x338], R3 ;  /* 0x0003380301007387 */ /* 0x0003e20000100800 */
[----:B--2---:R-:W-:-:S03]  /*15860*/  IADD3 R11, P3, R11, R206, RZ ;  /* 0x000000ce0b0b7210 */ /* 0x004fc60007f7e0ff */
[----:B------:R2:W-:Y:S04]  /*15870*/  LDGSTS.E [R6+0x7e00], [R4.64], P1 ;  /* 0x07e0000004067fae */ /* 0x0005e80008921844 */
[----:B------:R-:W5:Y:S04]  /*15880*/  LDL.LU R9, [R1+0x504] ;  /* 0x0005040001097983 */ /* 0x000f680000300800 */
[----:B------:R-:W5:Y:S01]  /*15890*/  LDL.LU R25, [R1+0x480] ;  /* 0x0004800001197983 */ /* 0x000f620000300800 */
[----:B------:R-:W-:Y:S02]  /*158a0*/  IMAD.X R20, R20, 0x1, R2, P2 ;  /* 0x0000000114147824 */ /* 0x000fe400010e0602 */
[----:B--2---:R-:W-:-:S02]  /*158b0*/  IMAD.MOV.U32 R4, RZ, RZ, R22 ;  /* 0x000000ffff047224 */ /* 0x004fc400078e0016 */
[----:B------:R-:W-:Y:S01]  /*158c0*/  IMAD.MOV.U32 R5, RZ, RZ, R3 ;  /* 0x000000ffff057224 */ /* 0x000fe200078e0003 */
[----:B------:R-:W-:Y:S04]  /*158d0*/  STL [R1+0x384], R11 ;  /* 0x0003840b01007387 */ /* 0x000fe80000100800 */
[----:B------:R2:W-:Y:S04]  /*158e0*/  STL [R1+0x340], R20 ;  /* 0x0003401401007387 */ /* 0x0005e80000100800 */
[----:B------:R-:W5:Y:S04]  /*158f0*/  LDL.LU R22, [R1+0x4c0] ;  /* 0x0004c00001167983 */ /* 0x000f680000300800 */
[----:B------:R2:W-:Y:S01]  /*15900*/  LDGSTS.E [R6+0x7f00], [R4.64], P1 ;  /* 0x07f0000004067fae */ /* 0x0005e20008921844 */
[----:B-1----:R-:W-:-:S03]  /*15910*/  IMAD R3, R201, 0x4000, R211 ;  /* 0x00004000c9037824 */ /* 0x002fc600078e02d3 */
[----:B------:R-:W0:Y:S01]  /*15920*/  LDGDEPBAR ;  /* 0x00000000000079af */ /* 0x000e220000000000 */
[----:B--2---:R-:W-:-:S03]  /*15930*/  IMAD.MOV.U32 R5, RZ, RZ, R20 ;  /* 0x000000ffff057224 */ /* 0x004fc600078e0014 */
[----:B------:R-:W2:Y:S01]  /*15940*/  LDL.LU R20, [R1+0x500] ;  /* 0x0005000001147983 */ /* 0x000ea20000300800 */
[----:B------:R-:W-:-:S05]  /*15950*/  IMAD.MOV.U32 R4, RZ, RZ, R16 ;  /* 0x000000ffff047224 */ /* 0x000fca00078e0010 */
[----:B------:R1:W-:Y:S02]  /*15960*/  LDGSTS.E [R3+0x10000], [R4.64], P0 ;  /* 0x1000000004037fae */ /* 0x0003e40008121844 */
[----:B-1----:R-:W-:Y:S01]  /*15970*/  IMAD.MOV.U32 R4, RZ, RZ, R11 ;  /* 0x000000ffff047224 */ /* 0x002fe200078e000b */
[----:B----4-:R-:W-:Y:S02]  /*15980*/  IADD3 R8, P1, R8, R206, RZ ;  /* 0x000000ce08087210 */ /* 0x010fe40007f3e0ff */
[----:B------:R-:W-:-:S03]  /*15990*/  IADD3.X R15, R15, R2, RZ, P3, !PT ;  /* 0x000000020f0f7210 */ /* 0x000fc60001ffe4ff */
[----:B------:R-:W-:Y:S01]  /*159a0*/  STL [R1+0x3c4], R8 ;  /* 0x0003c40801007387 */ /* 0x000fe20000100800 */
[----:B------:R-:W-:-:S03]  /*159b0*/  MOV R5, R15 ;  /* 0x0000000f00057202 */ /* 0x000fc60000000f00 */
[----:B------:R1:W-:Y:S04]  /*159c0*/  STL [R1+0x380], R15 ;  /* 0x0003800f01007387 */ /* 0x0003e80000100800 */
[----:B------:R4:W-:Y:S01]  /*159d0*/  LDGSTS.E [R3+0x10800], [R4.64], P0 ;  /* 0x1080000004037fae */ /* 0x0009e20008121844 */
[----:B---3--:R-:W-:-:S03]  /*159e0*/  IADD3 R7, P2, R7, R206, RZ ;  /* 0x000000ce07077210 */ /* 0x008fc60007f5e0ff */
[----:B-1----:R-:W3:Y:S01]  /*159f0*/  LDL.LU R15, [R1+0x34c] ;  /* 0x00034c00010f7983 */ /* 0x002ee20000300800 */
[----:B------:R-:W-:-:S03]  /*15a00*/  IMAD.X R14, R14, 0x1, R2, P1 ;  /* 0x000000010e0e7824 */ /* 0x000fc600008e0602 */
[----:B------:R-:W-:Y:S04]  /*15a10*/  STL [R1+0x404], R7 ;  /* 0x0004040701007387 */ /* 0x000fe80000100800 */
[----:B------:R1:W-:Y:S04]  /*15a20*/  STL [R1+0x3c0], R14 ;  /* 0x0003c00e01007387 */ /* 0x0003e80000100800 */
[----:B------:R-:W3:Y:S04]  /*15a30*/  LDL.LU R11, [R1+0x38c] ;  /* 0x00038c00010b7983 */ /* 0x000ee80000300800 */
[----:B------:R-:W3:Y:S01]  /*15a40*/  LDL.LU R16, [R1+0x348] ;  /* 0x0003480001107983 */ /* 0x000ee20000300800 */
[----:B------:R-:W-:Y:S01]  /*15a50*/  IADD3 R10, P1, R10, R206, RZ ;  /* 0x000000ce0a0a7210 */ /* 0x000fe20007f3e0ff */
[----:B----4-:R-:W-:-:S02]  /*15a60*/  IMAD.MOV.U32 R4, RZ, RZ, R8 ;  /* 0x000000ffff047224 */ /* 0x010fc400078e0008 */
[----:B------:R-:W-:Y:S02]  /*15a70*/  IMAD.MOV.U32 R5, RZ, RZ, R14 ;  /* 0x000000ffff057224 */ /* 0x000fe400078e000e */
[----:B------:R-:W-:Y:S01]  /*15a80*/  IMAD.X R12, R12, 0x1, R2, P2 ;  /* 0x000000010c0c7824 */ /* 0x000fe200010e0602 */
[----:B------:R-:W-:Y:S04]  /*15a90*/  STL [R1+0x444], R10 ;  /* 0x0004440a01007387 */ /* 0x000fe80000100800 */
[----:B------:R4:W-:Y:S04]  /*15aa0*/  STL [R1+0x400], R12 ;  /* 0x0004000c01007387 */ /* 0x0009e80000100800 */
[----:B------:R-:W3:Y:S01]  /*15ab0*/  LDL.LU R8, [R1+0x3cc] ;  /* 0x0003cc0001087983 */ /* 0x000ee20000300800 */
[----:B------:R-:W-:-:S03]  /*15ac0*/  IADD3 R23, P2, R23, R206, RZ ;  /* 0x000000ce17177210 */ /* 0x000fc60007f5e0ff */
[----:B------:R4:W-:Y:S04]  /*15ad0*/  LDGSTS.E [R3+0x11000], [R4.64], P0 ;  /* 0x1100000004037fae */ /* 0x0009e80008121844 */
[----:B------:R-:W-:Y:S01]  /*15ae0*/  STL [R1+0x484], R23 ;  /* 0x0004841701007387 */ /* 0x000fe20000100800 */
[----:B------:R-:W-:-:S03]  /*15af0*/  IADD3 R13, P3, R13, R206, RZ ;  /* 0x000000ce0d0d7210 */ /* 0x000fc60007f7e0ff */
[----:B-1----:R-:W3:Y:S01]  /*15b00*/  LDL.LU R14, [R1+0x388] ;  /* 0x00038800010e7983 */ /* 0x002ee20000300800 */
[----:B------:R-:W-:Y:S02]  /*15b10*/  IMAD.X R21, R21, 0x1, R2, P1 ;  /* 0x0000000115157824 */ /* 0x000fe400008e0602 */
[----:B----4-:R-:W-:-:S03]  /*15b20*/  IMAD.MOV.U32 R5, RZ, RZ, R12 ;  /* 0x000000ffff057224 */ /* 0x010fc600078e000c */
[----:B------:R1:W-:Y:S01]  /*15b30*/  STL [R1+0x440], R21 ;  /* 0x0004401501007387 */ /* 0x0003e20000100800 */
[----:B------:R-:W-:-:S03]  /*15b40*/  MOV R4, R7 ;  /* 0x0000000700047202 */ /* 0x000fc60000000f00 */
[----:B------:R4:W-:Y:S04]  /*15b50*/  STL [R1+0x4c4], R13 ;  /* 0x0004c40d01007387 */ /* 0x0009e80000100800 */
[----:B------:R-:W3:Y:S04]  /*15b60*/  LDL.LU R12, [R1+0x3c8] ;  /* 0x0003c800010c7983 */ /* 0x000ee80000300800 */
[----:B------:R-:W3:Y:S01]  /*15b70*/  LDL.LU R6, [R1+0x40c] ;  /* 0x00040c0001067983 */ /* 0x000ee20000300800 */
[----:B-----5:R-:W-:-:S03]  /*15b80*/  IADD3 R9, P1, R9, R206, RZ ;  /* 0x000000ce09097210 */ /* 0x020fc60007f3e0ff */
[----:B------:R5:W-:Y:S01]  /*15b90*/  LDGSTS.E [R3+0x11800], [R4.64], P0 ;  /* 0x1180000004037fae */ /* 0x000be20008121844 */
[----:B------:R-:W-:-:S03]  /*15ba0*/  IMAD.X R25, R25, 0x1, R2, P2 ;  /* 0x0000000119197824 */ /* 0x000fc600010e0602 */
[----:B------:R-:W3:Y:S01]  /*15bb0*/  LDL.LU R7, [R1+0x44c] ;  /* 0x00044c0001077983 */ /* 0x000ee20000300800 */
[----:B-----5:R-:W-:Y:S01]  /*15bc0*/  IMAD.MOV.U32 R4, RZ, RZ, R10 ;  /* 0x000000ffff047224 */ /* 0x020fe200078e000a */
[----:B------:R-:W-:Y:S02]  /*15bd0*/  MOV R5, R21 ;  /* 0x0000001500057202 */ /* 0x000fe40000000f00 */
[----:B------:R5:W-:Y:S01]  /*15be0*/  STL [R1+0x504], R9 ;  /* 0x0005040901007387 */ /* 0x000be20000100800 */
[----:B------:R-:W-:-:S03]  /*15bf0*/  IMAD.X R22, R22, 0x1, R2, P3 ;  /* 0x0000000116167824 */ /* 0x000fc600018e0602 */
[----:B------:R1:W-:Y:S04]  /*15c00*/  LDGSTS.E [R3+0x12000], [R4.64], P0 ;  /* 0x1200000004037fae */ /* 0x0003e80008121844 */
[----:B------:R2:W-:Y:S04]  /*15c10*/  STL [R1+0x480], R25 ;  /* 0x0004801901007387 */ /* 0x0005e80000100800 */
[----:B------:R-:W3:Y:S01]  /*15c20*/  LDL.LU R10, [R1+0x408] ;  /* 0x00040800010a7983 */ /* 0x000ee20000300800 */
[----:B-1----:R-:W-:Y:S02]  /*15c30*/  IMAD.MOV.U32 R4, RZ, RZ, R23 ;  /* 0x000000ffff047224 */ /* 0x002fe400078e0017 */
[----:B------:R-:W-:-:S02]  /*15c40*/  IMAD.MOV.U32 R5, RZ, RZ, R25 ;  /* 0x000000ffff057224 */ /* 0x000fc400078e0019 */
[----:B--2---:R-:W-:Y:S01]  /*15c50*/  IMAD.X R20, R20, 0x1, R2, P1 ;  /* 0x0000000114147824 */ /* 0x004fe200008e0602 */
[----:B------:R-:W-:Y:S04]  /*15c60*/  STL [R1+0x4c0], R22 ;  /* 0x0004c01601007387 */ /* 0x000fe80000100800 */
[----:B------:R-:W2:Y:S04]  /*15c70*/  LDL.LU R24, [R1+0x48c] ;  /* 0x00048c0001187983 */ /* 0x000ea80000300800 */
[----:B------:R-:W2:Y:S04]  /*15c80*/  LDL.LU R21, [R1+0x4cc] ;  /* 0x0004cc0001157983 */ /* 0x000ea80000300800 */
[----:B------:R1:W-:Y:S04]  /*15c90*/  LDGSTS.E [R3+0x12800], [R4.64], P0 ;  /* 0x1280000004037fae */ /* 0x0003e80008121844 */
[----:B------:R3:W-:Y:S01]  /*15ca0*/  STL [R1+0x500], R20 ;  /* 0x0005001401007387 */ /* 0x0007e20000100800 */
[----:B-1----:R-:W-:-:S03]  /*15cb0*/  IMAD.MOV.U32 R4, RZ, RZ, R13 ;  /* 0x000000ffff047224 */ /* 0x002fc600078e000d */
[----:B----4-:R-:W4:Y:S01]  /*15cc0*/  LDL.LU R13, [R1+0x448] ;  /* 0x00044800010d7983 */ /* 0x010f220000300800 */
[----:B------:R-:W-:-:S05]  /*15cd0*/  MOV R5, R22 ;  /* 0x0000001600057202 */ /* 0x000fca0000000f00 */
[----:B------:R1:W-:Y:S02]  /*15ce0*/  LDGSTS.E [R3+0x13000], [R4.64], P0 ;  /* 0x1300000004037fae */ /* 0x0003e40008121844 */
[----:B-1----:R-:W-:Y:S02]  /*15cf0*/  IMAD.MOV.U32 R4, RZ, RZ, R9 ;  /* 0x000000ffff047224 */ /* 0x002fe400078e0009 */
[----:B-----5:R-:W5:Y:S01]  /*15d00*/  LDL.LU R9, [R1+0x50c] ;  /* 0x00050c0001097983 */ /* 0x020f620000300800 */
[----:B---3--:R-:W-:-:S05]  /*15d10*/  IADD3 R15, P1, R15, R206, RZ ;  /* 0x000000ce0f0f7210 */ /* 0x008fca0007f3e0ff */
[----:B------:R1:W-:Y:S04]  /*15d20*/  STL [R1+0x34c], R15 ;  /* 0x00034c0f01007387 */ /* 0x0003e80000100800 */
[----:B------:R-:W3:Y:S01]  /*15d30*/  LDL.LU R25, [R1+0x488] ;  /* 0x0004880001197983 */ /* 0x000ee20000300800 */
[----:B------:R-:W-:Y:S01]  /*15d40*/  IADD3 R11, P2, R11, R206, RZ ;  /* 0x000000ce0b0b7210 */ /* 0x000fe20007f5e0ff */
[----:B------:R-:W-:-:S04]  /*15d50*/  IMAD.X R16, R16, 0x1, R2, P1 ;  /* 0x0000000110107824 */ /* 0x000fc800008e0602 */
[----:B------:R1:W-:Y:S04]  /*15d60*/  STL [R1+0x38c], R11 ;  /* 0x00038c0b01007387 */ /* 0x0003e80000100800 */
[----:B------:R1:W-:Y:S04]  /*15d70*/  STL [R1+0x348], R16 ;  /* 0x0003481001007387 */ /* 0x0003e80000100800 */
[----:B------:R-:W3:Y:S01]  /*15d80*/  LDL.LU R23, [R1+0x4c8] ;  /* 0x0004c80001177983 */ /* 0x000ee20000300800 */
[----:B------:R-:W-:Y:S01]  /*15d90*/  IMAD.MOV.U32 R5, RZ, RZ, R20 ;  /* 0x000000ffff057224 */ /* 0x000fe200078e0014 */
[----:B------:R-:W-:-:S04]  /*15da0*/  LOP3.LUT R20, R211, 0x10, RZ, 0x3c, !PT ;  /* 0x00000010d3147812 */ /* 0x000fc800078e3cff */
[----:B------:R1:W-:Y:S01]  /*15db0*/  LDGSTS.E [R3+0x13800], [R4.64], P0 ;  /* 0x1380000004037fae */ /* 0x0003e20008121844 */
[----:B------:R-:W-:Y:S01]  /*15dc0*/  IADD3 R8, P1, R8, R206, RZ ;  /* 0x000000ce08087210 */ /* 0x000fe20007f3e0ff */
[----:B-1----:R-:W-:Y:S02]  /*15dd0*/  IMAD R3, R201, 0x4000, R20 ;  /* 0x00004000c9037824 */ /* 0x002fe400078e0214 */
[----:B------:R-:W3:Y:S01]  /*15de0*/  LDL.LU R20, [R1+0x508] ;  /* 0x0005080001147983 */ /* 0x000ee20000300800 */
[----:B------:R-:W-:Y:S01]  /*15df0*/  IMAD.MOV.U32 R4, RZ, RZ, R15 ;  /* 0x000000ffff047224 */ /* 0x000fe200078e000f */
[----:B------:R-:W-:Y:S01]  /*15e00*/  IADD3.X R14, R14, R2, RZ, P2, !PT ;  /* 0x000000020e0e7210 */ /* 0x000fe200017fe4ff */
[----:B------:R-:W-:Y:S01]  /*15e10*/  IMAD.MOV.U32 R5, RZ, RZ, R16 ;  /* 0x000000ffff057224 */ /* 0x000fe200078e0010 */
[----:B------:R1:W-:Y:S04]  /*15e20*/  STL [R1+0x3cc], R8 ;  /* 0x0003cc0801007387 */ /* 0x0003e80000100800 */
[----:B------:R1:W-:Y:S04]  /*15e30*/  STL [R1+0x388], R14 ;  /* 0x0003880e01007387 */ /* 0x0003e80000100800 */
[----:B------:R-:W3:Y:S04]  /*15e40*/  LDL.LU R15, [R1+0x354] ;  /* 0x00035400010f7983 */ /* 0x000ee80000300800 */
[----:B------:R1:W-:Y:S01]  /*15e50*/  LDGSTS.E [R3+0x10100], [R4.64], P0 ;  /* 0x1010000004037fae */ /* 0x0003e20008121844 */
[----:B------:R-:W-:Y:S01]  /*15e60*/  IMAD.X R12, R12, 0x1, R2, P1 ;  /* 0x000000010c0c7824 */ /* 0x000fe200008e0602 */
[----:B------:R-:W-:Y:S01]  /*15e70*/  IADD3 R6, P2, R6, R206, RZ ;  /* 0x000000ce06067210 */ /* 0x000fe20007f5e0ff */
[----:B-1----:R-:W-:-:S04]  /*15e80*/  IMAD.MOV.U32 R4, RZ, RZ, R11 ;  /* 0x000000ffff047224 */ /* 0x002fc800078e000b */
[----:B------:R-:W-:Y:S04]  /*15e90*/  STL [R1+0x40c], R6 ;  /* 0x00040c0601007387 */ /* 0x000fe80000100800 */
[----:B------:R1:W-:Y:S04]  /*15ea0*/  STL [R1+0x3c8], R12 ;  /* 0x0003c80c01007387 */ /* 0x0003e80000100800 */
[----:B------:R-:W3:Y:S04]  /*15eb0*/  LDL.LU R11, [R1+0x394] ;  /* 0x00039400010b7983 */ /* 0x000ee80000300800 */
[----:B------:R-:W3:Y:S01]  /*15ec0*/  LDL.LU R16, [R1+0x350] ;  /* 0x0003500001107983 */ /* 0x000ee20000300800 */
[----:B------:R-:W-:-:S02]  /*15ed0*/  MOV R5, R14 ;  /* 0x0000000e00057202 */ /* 0x000fc40000000f00 */
[----:B------:R-:W-:-:S03]  /*15ee0*/  IADD3 R7, P1, R7, R206, RZ ;  /* 0x000000ce07077210 */ /* 0x000fc60007f3e0ff */
[----:B------:R1:W-:Y:S01]  /*15ef0*/  LDGSTS.E [R3+0x10900], [R4.64], P0 ;  /* 0x1090000004037fae */ /* 0x0003e20008121844 */
[----:B------:R-:W-:-:S03]  /*15f00*/  IMAD.X R10, R10, 0x1, R2, P2 ;  /* 0x000000010a0a7824 */ /* 0x000fc600010e0602 */
[----:B------:R-:W-:Y:S01]  /*15f10*/  STL [R1+0x44c], R7 ;  /* 0x00044c0701007387 */ /* 0x000fe20000100800 */
[----:B-1----:R-:W-:-:S03]  /*15f20*/  IMAD.MOV.U32 R4, RZ, RZ, R8 ;  /* 0x000000ffff047224 */ /* 0x002fc600078e0008 */
[----:B------:R1:W-:Y:S01]  /*15f30*/  STL [R1+0x408], R10 ;  /* 0x0004080a01007387 */ /* 0x0003e20000100800 */
[----:B------:R-:W-:-:S03]  /*15f40*/  IMAD.MOV.U32 R5, RZ, RZ, R12 ;  /* 0x000000ffff057224 */ /* 0x000fc600078e000c */
[----:B------:R-:W3:Y:S01]  /*15f50*/  LDL.LU R8, [R1+0x3d4] ;  /* 0x0003d40001087983 */ /* 0x000ee20000300800 */
[----:B--2---:R-:W-:-:S03]  /*15f60*/  IADD3 R24, P2, R24, R206, RZ ;  /* 0x000000ce18187210 */ /* 0x004fc60007f5e0ff */
[----:B------:R2:W-:Y:S01]  /*15f70*/  LDGSTS.E [R3+0x11100], [R4.64], P0 ;  /* 0x1110000004037fae */ /* 0x0005e20008121844 */
[----:B------:R-:W-:-:S03]  /*15f80*/  IADD3 R21, P3, R21, R206, RZ ;  /* 0x000000ce15157210 */ /* 0x000fc60007f7e0ff */
[----:B------:R-:W-:Y:S04]  /*15f90*/  STL [R1+0x48c], R24 ;  /* 0x00048c1801007387 */ /* 0x000fe80000100800 */
[----:B------:R-:W3:Y:S01]  /*15fa0*/  LDL.LU R14, [R1+0x390] ;  /* 0x00039000010e7983 */ /* 0x000ee20000300800 */
[----:B--2---:R-:W-:Y:S01]  /*15fb0*/  MOV R4, R6 ;  /* 0x0000000600047202 */ /* 0x004fe20000000f00 */
[----:B----4-:R-:W-:-:S05]  /*15fc0*/  IMAD.X R13, R13, 0x1, R2, P1 ;  /* 0x000000010d0d7824 */ /* 0x010fca00008e0602 */
[----:B------:R2:W-:Y:S04]  /*15fd0*/  STL [R1+0x448], R13 ;  /* 0x0004480d01007387 */ /* 0x0005e80000100800 */
[----:B------:R4:W-:Y:S04]  /*15fe0*/  STL [R1+0x4cc], R21 ;  /* 0x0004cc1501007387 */ /* 0x0009e80000100800 */
[----:B------:R-:W3:Y:S04]  /*15ff0*/  LDL.LU R12, [R1+0x3d0] ;  /* 0x0003d000010c7983 */ /* 0x000ee80000300800 */
[----:B------:R-:W3:Y:S01]  /*16000*/  LDL.LU R6, [R1+0x414] ;  /* 0x0004140001067983 */ /* 0x000ee20000300800 */
[----:B------:R-:W-:Y:S01]  /*16010*/  IMAD.MOV.U32 R5, RZ, RZ, R10 ;  /* 0x000000ffff057224 */ /* 0x000fe200078e000a */
[----:B-----5:R-:W-:-:S02]  /*16020*/  IADD3 R9, P1, R9, R206, RZ ;  /* 0x000000ce09097210 */ /* 0x020fc40007f3e0ff */
[----:B-1----:R-:W5:Y:S04]  /*16030*/  LDL.LU R10, [R1+0x454] ;  /* 0x00045400010a7983 */ /* 0x002f680000300800 */
[----:B------:R1:W-:Y:S04]  /*16040*/  LDGSTS.E [R3+0x11900], [R4.64], P0 ;  /* 0x1190000004037fae */ /* 0x0003e80008121844 */
[----:B------:R2:W-:Y:S01]  /*16050*/  STL [R1+0x50c], R9 ;  /* 0x00050c0901007387 */ /* 0x0005e20000100800 */
[----:B-1----:R-:W-:Y:S02]  /*16060*/  IMAD.MOV.U32 R4, RZ, RZ, R7 ;  /* 0x000000ffff047224 */ /* 0x002fe400078e0007 */
[----:B---3--:R-:W-:-:S05]  /*16070*/  IMAD.X R25, R25, 0x1, R2, P2 ;  /* 0x0000000119197824 */ /* 0x008fca00010e0602 */
[----:B------:R-:W-:Y:S04]  /*16080*/  STL [R1+0x488], R25 ;  /* 0x0004881901007387 */ /* 0x000fe80000100800 */
[----:B------:R-:W3:Y:S01]  /*16090*/  LDL.LU R7, [R1+0x410] ;  /* 0x0004100001077983 */ /* 0x000ee20000300800 */
[----:B------:R-:W-:-:S05]  /*160a0*/  IMAD.X R23, R23, 0x1, R2, P3 ;  /* 0x0000000117177824 */ /* 0x000fca00018e0602 */
[----:B------:R-:W-:Y:S04]  /*160b0*/  STL [R1+0x4c8], R23 ;  /* 0x0004c81701007387 */ /* 0x000fe80000100800 */
[----:B------:R-:W3:Y:S01]  /*160c0*/  LDL.LU R22, [R1+0x494] ;  /* 0x0004940001167983 */ /* 0x000ee20000300800 */
[----:B------:R-:W-:-:S03]  /*160d0*/  MOV R5, R13 ;  /* 0x0000000d00057202 */ /* 0x000fc60000000f00 */
[----:B--2---:R-:W2:Y:S04]  /*160e0*/  LDL.LU R13, [R1+0x4d4] ;  /* 0x0004d400010d7983 */ /* 0x004ea80000300800 */
[----:B------:R1:W-:Y:S01]  /*160f0*/  LDGSTS.E [R3+0x12100], [R4.64], P0 ;  /* 0x1210000004037fae */ /* 0x0003e20008121844 */
[----:B------:R-:W-:Y:S02]  /*16100*/  IMAD.X R20, R20, 0x1, R2, P1 ;  /* 0x0000000114147824 */ /* 0x000fe400008e0602 */
[----:B-1----:R-:W-:Y:S02]  /*16110*/  IMAD.MOV.U32 R4, RZ, RZ, R24 ;  /* 0x000000ffff047224 */ /* 0x002fe400078e0018 */
[----:B------:R-:W-:Y:S01]  /*16120*/  IMAD.MOV.U32 R5, RZ, RZ, R25 ;  /* 0x000000ffff057224 */ /* 0x000fe200078e0019 */
[----:B------:R1:W-:Y:S04]  /*16130*/  STL [R1+0x508], R20 ;  /* 0x0005081401007387 */ /* 0x0003e80000100800 */
[----:B------:R1:W-:Y:S01]  /*16140*/  LDGSTS.E [R3+0x12900], [R4.64], P0 ;  /* 0x1290000004037fae */ /* 0x0003e20008121844 */
[----:B------:R-:W-:Y:S01]  /*16150*/  IADD3 R15, P1, R15, R206, RZ ;  /* 0x000000ce0f0f7210 */ /* 0x000fe20007f3e0ff */
[----:B-1----:R-:W-:-:S02]  /*16160*/  IMAD.MOV.U32 R4, RZ, RZ, R21 ;  /* 0x000000ffff047224 */ /* 0x002fc400078e0015 */
[----:B----4-:R-:W4:Y:S01]  /*16170*/  LDL.LU R21, [R1+0x450] ;  /* 0x0004500001157983 */ /* 0x010f220000300800 */
[----:B------:R-:W-:-:S05]  /*16180*/  MOV R5, R23 ;  /* 0x0000001700057202 */ /* 0x000fca0000000f00 */
[----:B------:R1:W-:Y:S01]  /*16190*/  LDGSTS.E [R3+0x13100], [R4.64], P0 ;  /* 0x1310000004037fae */ /* 0x0003e20008121844 */
[----:B------:R-:W-:Y:S01]  /*161a0*/  IADD3 R11, P2, R11, R206, RZ ;  /* 0x000000ce0b0b7210 */ /* 0x000fe20007f5e0ff */
[----:B------:R-:W-:Y:S02]  /*161b0*/  IMAD.X R16, R16, 0x1, R2, P1 ;  /* 0x0000000110107824 */ /* 0x000fe400008e0602 */
[----:B-1----:R-:W-:Y:S02]  /*161c0*/  IMAD.MOV.U32 R4, RZ, RZ, R9 ;  /* 0x000000ffff047224 */ /* 0x002fe400078e0009 */
[----:B------:R-:W4:Y:S01]  /*161d0*/  LDL.LU R9, [R1+0x514] ;  /* 0x0005140001097983 */ /* 0x000f220000300800 */
[----:B------:R-:W-:-:S03]  /*161e0*/  IMAD.MOV.U32 R5, RZ, RZ, R20 ;  /* 0x000000ffff057224 */ /* 0x000fc600078e0014 */
[----:B------:R1:W-:Y:S04]  /*161f0*/  STL [R1+0x354], R15 ;  /* 0x0003540f01007387 */ /* 0x0003e80000100800 */
[----:B------:R-:W4:Y:S04]  /*16200*/  LDL.LU R24, [R1+0x490] ;  /* 0x0004900001187983 */ /* 0x000f280000300800 */
[----:B------:R1:W-:Y:S04]  /*16210*/  STL [R1+0x394], R11 ;  /* 0x0003940b01007387 */ /* 0x0003e80000100800 */
[----:B------:R1:W-:Y:S04]  /*16220*/  STL [R1+0x350], R16 ;  /* 0x0003501001007387 */ /* 0x0003e80000100800 */
[----:B------:R-:W4:Y:S04]  /*16230*/  LDL.LU R20, [R1+0x4d0] ;  /* 0x0004d00001147983 */ /* 0x000f280000300800 */
[----:B------:R1:W-:Y:S01]  /*16240*/  LDGSTS.E [R3+0x13900], [R4.64], P0 ;  /* 0x1390000004037fae */ /* 0x0003e20008121844 */
[----:B------:R-:W-:-:S02]  /*16250*/  IADD3 R8, P1, R8, R206, RZ ;  /* 0x000000ce08087210 */ /* 0x000fc40007f3e0ff */
[----:B------:R-:W-:Y:S01]  /*16260*/  IADD3.X R14, R14, R2, RZ, P2, !PT ;  /* 0x000000020e0e7210 */ /* 0x000fe200017fe4ff */
[----:B-1----:R-:W-:Y:S02]  /*16270*/  IMAD R3, R201, 0x4000, R19 ;  /* 0x00004000c9037824 */ /* 0x002fe400078e0213 */
[----:B------:R-:W4:Y:S01]  /*16280*/  LDL.LU R19, [R1+0x510] ;  /* 0x0005100001137983 */ /* 0x000f220000300800 */
[----:B------:R-:W-:Y:S02]  /*16290*/  IMAD.MOV.U32 R4, RZ, RZ, R15 ;  /* 0x000000ffff047224 */ /* 0x000fe400078e000f */
[----:B------:R-:W-:Y:S01]  /*162a0*/  IMAD.MOV.U32 R5, RZ, RZ, R16 ;  /* 0x000000ffff057224 */ /* 0x000fe200078e0010 */
[----:B------:R1:W-:Y:S04]  /*162b0*/  STL [R1+0x3d4], R8 ;  /* 0x0003d40801007387 */ /* 0x0003e80000100800 */
[----:B------:R1:W-:Y:S04]  /*162c0*/  STL [R1+0x390], R14 ;  /* 0x0003900e01007387 */ /* 0x0003e80000100800 */
[----:B------:R-:W4:Y:S04]  /*162d0*/  LDL.LU R15, [R1+0x35c] ;  /* 0x00035c00010f7983 */ /* 0x000f280000300800 */
[----:B------:R1:W-:Y:S01]  /*162e0*/  LDGSTS.E [R3+0x10200], [R4.64], P0 ;  /* 0x1020000004037fae */ /* 0x0003e20008121844 */
[----:B------:R-:W-:Y:S01]  /*162f0*/  IMAD.X R12, R12, 0x1, R2, P1 ;  /* 0x000000010c0c7824 */ /* 0x000fe200008e0602 */
[----:B------:R-:W-:-:S05]  /*16300*/  IADD3 R6, P2, R6, R206, RZ ;  /* 0x000000ce06067210 */ /* 0x000fca0007f5e0ff */
[----:B------:R-:W-:Y:S01]  /*16310*/  STL [R1+0x414], R6 ;  /* 0x0004140601007387 */ /* 0x000fe20000100800 */
[----:B-1----:R-:W-:-:S03]  /*16320*/  IMAD.MOV.U32 R4, RZ, RZ, R11 ;  /* 0x000000ffff047224 */ /* 0x002fc600078e000b */
[----:B------:R1:W-:Y:S01]  /*16330*/  STL [R1+0x3d0], R12 ;  /* 0x0003d00c01007387 */ /* 0x0003e20000100800 */
[----:B------:R-:W-:-:S03]  /*16340*/  MOV R5, R14 ;  /* 0x0000000e00057202 */ /* 0x000fc60000000f00 */
[----:B------:R-:W4:Y:S01]  /*16350*/  LDL.LU R11, [R1+0x39c] ;  /* 0x00039c00010b7983 */ /* 0x000f220000300800 */
[----:B-----5:R-:W-:-:S03]  /*16360*/  IADD3 R10, P1, R10, R206, RZ ;  /* 0x000000ce0a0a7210 */ /* 0x020fc60007f3e0ff */
[----:B------:R-:W5:Y:S04]  /*16370*/  LDL.LU R16, [R1+0x358] ;  /* 0x0003580001107983 */ /* 0x000f680000300800 */
[----:B------:R1:W-:Y:S04]  /*16380*/  LDGSTS.E [R3+0x10a00], [R4.64], P0 ;  /* 0x10a0000004037fae */ /* 0x0003e80008121844 */
[----:B------:R-:W-:Y:S01]  /*16390*/  STL [R1+0x454], R10 ;  /* 0x0004540a01007387 */ /* 0x000fe20000100800 */
[----:B-1----:R-:W-:Y:S02]  /*163a0*/  IMAD.MOV.U32 R4, RZ, RZ, R8 ;  /* 0x000000ffff047224 */ /* 0x002fe400078e0008 */
[----:B---3--:R-:W-:-:S05]  /*163b0*/  IMAD.X R7, R7, 0x1, R2, P2 ;  /* 0x0000000107077824 */ /* 0x008fca00010e0602 */
[----:B------:R1:W-:Y:S04]  /*163c0*/  STL [R1+0x410], R7 ;  /* 0x0004100701007387 */ /* 0x0003e80000100800 */
[----:B------:R-:W3:Y:S01]  /*163d0*/  LDL.LU R8, [R1+0x3dc] ;  /* 0x0003dc0001087983 */ /* 0x000ee20000300800 */
[----:B------:R-:W-:-:S05]  /*163e0*/  IADD3 R22, P2, R22, R206, RZ ;  /* 0x000000ce16167210 */ /* 0x000fca0007f5e0ff */
[----:B------:R-:W-:Y:S04]  /*163f0*/  STL [R1+0x494], R22 ;  /* 0x0004941601007387 */ /* 0x000fe80000100800 */
[----:B------:R-:W3:Y:S01]  /*16400*/  LDL.LU R14, [R1+0x398] ;  /* 0x00039800010e7983 */ /* 0x000ee20000300800 */
[----:B------:R-:W-:Y:S01]  /*16410*/  IMAD.MOV.U32 R5, RZ, RZ, R12 ;  /* 0x000000ffff057224 */ /* 0x000fe200078e000c */
[----:B--2---:R-:W-:-:S04]  /*16420*/  IADD3 R13, P3, R13, R206, RZ ;  /* 0x000000ce0d0d7210 */ /* 0x004fc80007f7e0ff */
[----:B------:R2:W-:Y:S02]  /*16430*/  LDGSTS.E [R3+0x11200], [R4.64], P0 ;  /* 0x1120000004037fae */ /* 0x0005e40008121844 */
[----:B--2---:R-:W-:Y:S01]  /*16440*/  MOV R4, R6 ;  /* 0x0000000600047202 */ /* 0x004fe20000000f00 */
[----:B------:R-:W-:-:S05]  /*16450*/  IMAD.MOV.U32 R5, RZ, RZ, R7 ;  /* 0x000000ffff057224 */ /* 0x000fca00078e0007 */
[----:B------:R2:W-:Y:S01]  /*16460*/  LDGSTS.E [R3+0x11a00], [R4.64], P0 ;  /* 0x11a0000004037fae */ /* 0x0005e20008121844 */
[----:B----4-:R-:W-:-:S05]  /*16470*/  IMAD.X R21, R21, 0x1, R2, P1 ;  /* 0x0000000115157824 */ /* 0x010fca00008e0602 */
[----:B------:R4:W-:Y:S04]  /*16480*/  STL [R1+0x450], R21 ;  /* 0x0004501501007387 */ /* 0x0009e80000100800 */
[----:B------:R1:W-:Y:S04]  /*16490*/  STL [R1+0x4d4], R13 ;  /* 0x0004d40d01007387 */ /* 0x0003e80000100800 */
[----:B------:R-:W3:Y:S04]  /*164a0*/  LDL.LU R12, [R1+0x3d8] ;  /* 0x0003d800010c7983 */ /* 0x000ee80000300800 */
[----:B------:R-:W3:Y:S01]  /*164b0*/  LDL.LU R6, [R1+0x41c] ;  /* 0x00041c0001067983 */ /* 0x000ee20000300800 */
[----:B--2---:R-:W-:Y:S01]  /*164c0*/  IMAD.MOV.U32 R4, RZ, RZ, R10 ;  /* 0x000000ffff047224 */ /* 0x004fe200078e000a */
[----:B------:R-:W-:-:S02]  /*164d0*/  IADD3 R9, P1, R9, R206, RZ ;  /* 0x000000ce09097210 */ /* 0x000fc40007f3e0ff */
[----:B-1----:R-:W2:Y:S01]  /*164e0*/  LDL.LU R7, [R1+0x45c] ;  /* 0x00045c0001077983 */ /* 0x002ea20000300800 */
[----:B------:R-:W-:Y:S01]  /*164f0*/  MOV R5, R21 ;  /* 0x0000001500057202 */ /* 0x000fe20000000f00 */
[--C-:B------:R-:W-:Y:S02]  /*16500*/  IMAD.X R24, R24, 0x1, R2.reuse, P2 ;  /* 0x0000000118187824 */ /* 0x100fe400010e0602 */
[----:B------:R1:W-:Y:S04]  /*16510*/  STL [R1+0x514], R9 ;  /* 0x0005140901007387 */ /* 0x0003e80000100800 */
[----:B------:R1:W-:Y:S04]  /*16520*/  STL [R1+0x490], R24 ;  /* 0x0004901801007387 */ /* 0x0003e80000100800 */
[----:B------:R-:W2:Y:S01]  /*16530*/  LDL.LU R10, [R1+0x418] ;  /* 0x00041800010a7983 */ /* 0x000ea20000300800 */
[----:B------:R-:W-:-:S03]  /*16540*/  IMAD.X R20, R20, 0x1, R2, P3 ;  /* 0x0000000114147824 */ /* 0x000fc600018e0602 */
[----:B------:R1:W-:Y:S04]  /*16550*/  LDGSTS.E [R3+0x12200], [R4.64], P0 ;  /* 0x1220000004037fae */ /* 0x0003e80008121844 */
[----:B------:R4:W-:Y:S04]  /*16560*/  STL [R1+0x4d0], R20 ;  /* 0x0004d01401007387 */ /* 0x0009e80000100800 */
[----:B------:R-:W2:Y:S01]  /*16570*/  LDL.LU R23, [R1+0x49c] ;  /* 0x00049c0001177983 */ /* 0x000ea20000300800 */
[----:B-1----:R-:W-:-:S03]  /*16580*/  IMAD.MOV.U32 R4, RZ, RZ, R22 ;  /* 0x000000ffff047224 */ /* 0x002fc600078e0016 */
[----:B----4-:R-:W4:Y:S01]  /*16590*/  LDL.LU R21, [R1+0x4dc] ;  /* 0x0004dc0001157983 */ /* 0x010f220000300800 */
[----:B------:R-:W-:Y:S02]  /*165a0*/  IMAD.MOV.U32 R5, RZ, RZ, R24 ;  /* 0x000000ffff057224 */ /* 0x000fe400078e0018 */
[----:B------:R-:W-:-:S03]  /*165b0*/  IMAD.X R19, R19, 0x1, R2, P1 ;  /* 0x0000000113137824 */ /* 0x000fc600008e0602 */
[----:B------:R1:W-:Y:S04]  /*165c0*/  LDGSTS.E [R3+0x12a00], [R4.64], P0 ;  /* 0x12a0000004037fae */ /* 0x0003e80008121844 */
[----:B------:R-:W-:Y:S01]  /*165d0*/  STL [R1+0x510], R19 ;  /* 0x0005101301007387 */ /* 0x000fe20000100800 */
[----:B-1----:R-:W-:-:S03]  /*165e0*/  IMAD.MOV.U32 R4, RZ, RZ, R13 ;  /* 0x000000ffff047224 */ /* 0x002fc600078e000d */
[----:B------:R-:W4:Y:S01]  /*165f0*/  LDL.LU R13, [R1+0x458] ;  /* 0x00045800010d7983 */ /* 0x000f220000300800 */
[----:B------:R-:W-:Y:S02]  /*16600*/  MOV R5, R20 ;  /* 0x0000001400057202 */ /* 0x000fe40000000f00 */
[----:B------:R-:W-:-:S03]  /*16610*/  IADD3 R15, P1, R15, R206, RZ ;  /* 0x000000ce0f0f7210 */ /* 0x000fc60007f3e0ff */
[----:B------:R1:W-:Y:S02]  /*16620*/  LDGSTS.E [R3+0x13200], [R4.64], P0 ;  /* 0x1320000004037fae */ /* 0x0003e40008121844 */
[----:B-1----:R-:W-:Y:S01]  /*16630*/  IMAD.MOV.U32 R4, RZ, RZ, R9 ;  /* 0x000000ffff047224 */ /* 0x002fe200078e0009 */
[----:B------:R-:W-:Y:S01]  /*16640*/  IADD3 R11, P2, R11, R206, RZ ;  /* 0x000000ce0b0b7210 */ /* 0x000fe20007f5e0ff */
[----:B------:R-:W4:Y:S01]  /*16650*/  LDL.LU R9, [R1+0x51c] ;  /* 0x00051c0001097983 */ /* 0x000f220000300800 */
[----:B-----5:R-:W-:-:S03]  /*16660*/  IMAD.X R16, R16, 0x1, R2, P1 ;  /* 0x0000000110107824 */ /* 0x020fc600008e0602 */
[----:B------:R1:W-:Y:S04]  /*16670*/  STL [R1+0x35c], R15 ;  /* 0x00035c0f01007387 */ /* 0x0003e80000100800 */
[----:B------:R-:W4:Y:S04]  /*16680*/  LDL.LU R24, [R1+0x498] ;  /* 0x0004980001187983 */ /* 0x000f280000300800 */
[----:B------:R1:W-:Y:S04]  /*16690*/  STL [R1+0x39c], R11 ;  /* 0x00039c0b01007387 */ /* 0x0003e80000100800 */
[----:B------:R1:W-:Y:S04]  /*166a0*/  STL [R1+0x358], R16 ;  /* 0x0003581001007387 */ /* 0x0003e80000100800 */
[----:B------:R-:W4:Y:S01]  /*166b0*/  LDL.LU R22, [R1+0x4d8] ;  /* 0x0004d80001167983 */ /* 0x000f220000300800 */
[----:B------:R-:W-:-:S03]  /*166c0*/  IMAD.MOV.U32 R5, RZ, RZ, R19 ;  /* 0x000000ffff057224 */ /* 0x000fc600078e0013 */
[----:B------:R-:W4:Y:S04]  /*166d0*/  LDL.LU R20, [R1+0x518] ;  /* 0x0005180001147983 */ /* 0x000f280000300800 */
[----:B------:R1:W-:Y:S02]  /*166e0*/  LDGSTS.E [R3+0x13a00], [R4.64], P0 ;  /* 0x13a0000004037fae */ /* 0x0003e40008121844 */
[----:B-1----:R-:W-:Y:S01]  /*166f0*/  IMAD.MOV.U32 R4, RZ, RZ, R15 ;  /* 0x000000ffff047224 */ /* 0x002fe200078e000f */
[----:B---3--:R-:W-:-:S05]  /*16700*/  IADD3 R8, P1, R8, R206, RZ ;  /* 0x000000ce08087210 */ /* 0x008fca0007f3e0ff */
[----:B------:R1:W-:Y:S01]  /*16710*/  STL [R1+0x3dc], R8 ;  /* 0x0003dc0801007387 */ /* 0x0003e20000100800 */
[----:B------:R-:W-:-:S05]  /*16720*/  IADD3.X R14, R14, R2, RZ, P2, !PT ;  /* 0x000000020e0e7210 */ /* 0x000fca00017fe4ff */
[----:B------:R3:W-:Y:S04]  /*16730*/  STL [R1+0x398], R14 ;  /* 0x0003980e01007387 */ /* 0x0007e80000100800 */
[----:B------:R-:W5:Y:S01]  /*16740*/  LDL.LU R15, [R1+0x364] ;  /* 0x00036400010f7983 */ /* 0x000f620000300800 */
[----:B------:R-:W-:Y:S01]  /*16750*/  LOP3.LUT R19, R211, 0x30, RZ, 0x3c, !PT ;  /* 0x00000030d3137812 */ /* 0x000fe200078e3cff */
[----:B------:R-:W-:-:S04]  /*16760*/  IMAD.MOV.U32 R5, RZ, RZ, R16 ;  /* 0x000000ffff057224 */ /* 0x000fc800078e0010 */
[----:B------:R-:W-:-:S05]  /*16770*/  IMAD R3, R201, 0x4000, R19 ;  /* 0x00004000c9037824 */ /* 0x000fca00078e0213 */
[----:B------:R1:W-:Y:S02]  /*16780*/  LDGSTS.E [R3+0x10300], [R4.64], P0 ;  /* 0x1030000004037fae */ /* 0x0003e40008121844 */
[----:B-1----:R-:W-:Y:S01]  /*16790*/  IMAD.MOV.U32 R4, RZ, RZ, R11 ;  /* 0x000000ffff047224 */ /* 0x002fe200078e000b */
[----:B------:R-:W-:-:S05]  /*167a0*/  MOV R5, R14 ;  /* 0x0000000e00057202 */ /* 0x000fca0000000f00 */
[----:B------:R1:W-:Y:S01]  /*167b0*/  LDGSTS.E [R3+0x10b00], [R4.64], P0 ;  /* 0x10b0000004037fae */ /* 0x0003e20008121844 */
[----:B------:R-:W-:Y:S01]  /*167c0*/  IMAD.X R12, R12, 0x1, R2, P1 ;  /* 0x000000010c0c7824 */ /* 0x000fe200008e0602 */
[----:B------:R-:W-:-:S05]  /*167d0*/  IADD3 R6, P2, R6, R206, RZ ;  /* 0x000000ce06067210 */ /* 0x000fca0007f5e0ff */
[----:B------:R-:W-:Y:S01]  /*167e0*/  STL [R1+0x41c], R6 ;  /* 0x00041c0601007387 */ /* 0x000fe20000100800 */
[----:B--2---:R-:W-:-:S03]  /*167f0*/  IADD3 R7, P1, R7, R206, RZ ;  /* 0x000000ce07077210 */ /* 0x004fc60007f3e0ff */
[----:B------:R2:W-:Y:S04]  /*16800*/  STL [R1+0x3d8], R12 ;  /* 0x0003d80c01007387 */ /* 0x0005e80000100800 */
[----:B------:R-:W5:Y:S04]  /*16810*/  LDL.LU R11, [R1+0x3a4] ;  /* 0x0003a400010b7983 */ /* 0x000f680000300800 */
[----:B------:R-:W5:Y:S01]  /*16820*/  LDL.LU R16, [R1+0x360] ;  /* 0x0003600001107983 */ /* 0x000f620000300800 */
[----:B------:R-:W-:-:S03]  /*16830*/  IMAD.X R10, R10, 0x1, R2, P2 ;  /* 0x000000010a0a7824 */ /* 0x000fc600010e0602 */
[----:B------:R-:W-:Y:S01]  /*16840*/  STL [R1+0x45c], R7 ;  /* 0x00045c0701007387 */ /* 0x000fe20000100800 */
[----:B-1----:R-:W-:-:S03]  /*16850*/  IMAD.MOV.U32 R4, RZ, RZ, R8 ;  /* 0x000000ffff047224 */ /* 0x002fc600078e0008 */
[----:B------:R1:W-:Y:S01]  /*16860*/  STL [R1+0x418], R10 ;  /* 0x0004180a01007387 */ /* 0x0003e20000100800 */
[----:B------:R-:W-:-:S03]  /*16870*/  IMAD.MOV.U32 R5, RZ, RZ, R12 ;  /* 0x000000ffff057224 */ /* 0x000fc600078e000c */
[----:B------:R-:W5:Y:S01]  /*16880*/  LDL.LU R8, [R1+0x3e4] ;  /* 0x0003e40001087983 */ /* 0x000f620000300800 */
[----:B------:R-:W-:-:S03]  /*16890*/  IADD3 R23, P2, R23, R206, RZ ;  /* 0x000000ce17177210 */ /* 0x000fc60007f5e0ff */
[----:B------:R1:W-:Y:S04]  /*168a0*/  LDGSTS.E [R3+0x11300], [R4.64], P0 ;  /* 0x1130000004037fae */ /* 0x0003e80008121844 */
[----:B------:R-:W-:Y:S01]  /*168b0*/  STL [R1+0x49c], R23 ;  /* 0x00049c1701007387 */ /* 0x000fe20000100800 */
[----:B----4-:R-:W-:-:S03]  /*168c0*/  IADD3 R21, P3, R21, R206, RZ ;  /* 0x000000ce15157210 */ /* 0x010fc60007f7e0ff */
[----:B---3--:R-:W3:Y:S01]  /*168d0*/  LDL.LU R14, [R1+0x3a0] ;  /* 0x0003a000010e7983 */ /* 0x008ee20000300800 */
[----:B-1----:R-:W-:Y:S01]  /*168e0*/  MOV R4, R6 ;  /* 0x0000000600047202 */ /* 0x002fe20000000f00 */
[----:B------:R-:W-:-:S05]  /*168f0*/  IMAD.MOV.U32 R5, RZ, RZ, R10 ;  /* 0x000000ffff057224 */ /* 0x000fca00078e000a */
[----:B------:R1:W-:Y:S01]  /*16900*/  LDGSTS.E [R3+0x11b00], [R4.64], P0 ;  /* 0x11b0000004037fae */ /* 0x0003e20008121844 */
[----:B------:R-:W-:-:S05]  /*16910*/  IMAD.X R13, R13, 0x1, R2, P1 ;  /* 0x000000010d0d7824 */ /* 0x000fca00008e0602 */
[----:B------:R4:W-:Y:S04]  /*16920*/  STL [R1+0x458], R13 ;  /* 0x0004580d01007387 */ /* 0x0009e80000100800 */
[----:B------:R-:W-:Y:S01]  /*16930*/  STL [R1+0x4dc], R21 ;  /* 0x0004dc1501007387 */ /* 0x000fe20000100800 */
[----:B-1----:R-:W-:-:S03]  /*16940*/  IMAD.MOV.U32 R4, RZ, RZ, R7 ;  /* 0x000000ffff047224 */ /* 0x002fc600078e0007 */
[----:B--2---:R-:W2:Y:S01]  /*16950*/  LDL.LU R12, [R1+0x3e0] ;  /* 0x0003e000010c7983 */ /* 0x004ea20000300800 */
[----:B------:R-:W-:-:S03]  /*16960*/  MOV R5, R13 ;  /* 0x0000000d00057202 */ /* 0x000fc60000000f00 */
[----:B------:R-:W2:Y:S01]  /*16970*/  LDL.LU R6, [R1+0x424] ;  /* 0x0004240001067983 */ /* 0x000ea20000300800 */
[----:B------:R-:W-:-:S03]  /*16980*/  IADD3 R9, P1, R9, R206, RZ ;  /* 0x000000ce09097210 */ /* 0x000fc60007f3e0ff */
[----:B------:R-:W2:Y:S04]  /*16990*/  LDL.LU R10, [R1+0x464] ;  /* 0x00046400010a7983 */ /* 0x000ea80000300800 */
[----:B------:R1:W-:Y:S01]  /*169a0*/  LDGSTS.E [R3+0x12300], [R4.64], P0 ;  /* 0x1230000004037fae */ /* 0x0003e20008121844 */
[----:B------:R-:W-:-:S03]  /*169b0*/  IMAD.X R24, R24, 0x1, R2, P2 ;  /* 0x0000000118187824 */ /* 0x000fc600010e0602 */
[----:B------:R-:W-:Y:S04]  /*169c0*/  STL [R1+0x51c], R9 ;  /* 0x00051c0901007387 */ /* 0x000fe80000100800 */
[----:B------:R-:W-:Y:S01]  /*169d0*/  STL [R1+0x498], R24 ;  /* 0x0004981801007387 */ /* 0x000fe20000100800 */
[----:B-1----:R-:W-:-:S03]  /*169e0*/  IMAD.MOV.U32 R4, RZ, RZ, R23 ;  /* 0x000000ffff047224 */ /* 0x002fc600078e0017 */
[----:B------:R-:W2:Y:S01]  /*169f0*/  LDL.LU R7, [R1+0x420] ;  /* 0x0004200001077983 */ /* 0x000ea20000300800 */
[----:B------:R-:W-:Y:S02]  /*16a00*/  IMAD.X R22, R22, 0x1, R2, P3 ;  /* 0x0000000116167824 */ /* 0x000fe400018e0602 */
[----:B------:R-:W-:Y:S02]  /*16a10*/  IMAD.MOV.U32 R5, RZ, RZ, R24 ;  /* 0x000000ffff057224 */ /* 0x000fe400078e0018 */
[----:B------:R-:W-:Y:S01]  /*16a20*/  IMAD.X R20, R20, 0x1, R2, P1 ;  /* 0x0000000114147824 */ /* 0x000fe200008e0602 */
[----:B------:R1:W-:Y:S04]  /*16a30*/  STL [R1+0x4d8], R22 ;  /* 0x0004d81601007387 */ /* 0x0003e80000100800 */
[----:B----4-:R-:W4:Y:S04]  /*16a40*/  LDL.LU R13, [R1+0x4a4] ;  /* 0x0004a400010d7983 */ /* 0x010f280000300800 */
[----:B------:R-:W4:Y:S04]  /*16a50*/  LDL.LU R19, [R1+0x4e4] ;  /* 0x0004e40001137983 */ /* 0x000f280000300800 */
[----:B------:R1:W-:Y:S04]  /*16a60*/  LDGSTS.E [R3+0x12b00], [R4.64], P0 ;  /* 0x12b0000004037fae */ /* 0x0003e80008121844 */
[----:B------:R5:W-:Y:S01]  /*16a70*/  STL [R1+0x518], R20 ;  /* 0x0005181401007387 */ /* 0x000be20000100800 */
[----:B-1----:R-:W-:Y:S01]  /*16a80*/  IMAD.MOV.U32 R4, RZ, RZ, R21 ;  /* 0x000000ffff047224 */ /* 0x002fe200078e0015 */
[----:B------:R-:W-:-:S02]  /*16a90*/  MOV R5, R22 ;  /* 0x0000001600057202 */ /* 0x000fc40000000f00 */
[----:B------:R-:W4:Y:S04]  /*16aa0*/  LDL.LU R22, [R1+0x460] ;  /* 0x0004600001167983 */ /* 0x000f280000300800 */
[----:B------:R1:W-:Y:S02]  /*16ab0*/  LDGSTS.E [R3+0x13300], [R4.64], P0 ;  /* 0x1330000004037fae */ /* 0x0003e40008121844 */
[----:B-1----:R-:W-:Y:S02]  /*16ac0*/  IMAD.MOV.U32 R4, RZ, RZ, R9 ;  /* 0x000000ffff047224 */ /* 0x002fe400078e0009 */
[----:B------:R-:W4:Y:S01]  /*16ad0*/  LDL.LU R9, [R1+0x524] ;  /* 0x0005240001097983 */ /* 0x000f220000300800 */
[----:B-----5:R-:W-:-:S05]  /*16ae0*/  IADD3 R15, P1, R15, R206, RZ ;  /* 0x000000ce0f0f7210 */ /* 0x020fca0007f3e0ff */
[----:B------:R1:W-:Y:S04]  /*16af0*/  STL [R1+0x364], R15 ;  /* 0x0003640f01007387 */ /* 0x0003e80000100800 */
[----:B------:R-:W5:Y:S01]  /*16b00*/  LDL.LU R21, [R1+0x4a0] ;  /* 0x0004a00001157983 */ /* 0x000f620000300800 */
[----:B------:R-:W-:-:S05]  /*16b10*/  IMAD.MOV.U32 R5, RZ, RZ, R20 ;  /* 0x000000ffff057224 */ /* 0x000fca00078e0014 */
[----:B------:R1:W-:Y:S02]  /*16b20*/  LDGSTS.E [R3+0x13b00], [R4.64], P0 ;  /* 0x13b0000004037fae */ /* 0x0003e40008121844 */
[----:B-1----:R-:W-:Y:S02]  /*16b30*/  IMAD R3, R201, 0x4000, R17 ;  /* 0x00004000c9037824 */ /* 0x002fe400078e0211 */
[----:B------:R-:W-:Y:S01]  /*16b40*/  IMAD.MOV.U32 R4, RZ, RZ, R15 ;  /* 0x000000ffff047224 */ /* 0x000fe200078e000f */
[----:B------:R-:W-:Y:S01]  /*16b50*/  IADD3 R11, P2, R11, R206, RZ ;  /* 0x000000ce0b0b7210 */ /* 0x000fe20007f5e0ff */
[----:B------:R-:W-:-:S04]  /*16b60*/  IMAD.X R16, R16, 0x1, R2, P1 ;  /* 0x0000000110107824 */ /* 0x000fc800008e0602 */
[----:B------:R1:W-:Y:S04]  /*16b70*/  STL [R1+0x3a4], R11 ;  /* 0x0003a40b01007387 */ /* 0x0003e80000100800 */
[----:B------:R1:W-:Y:S04]  /*16b80*/  STL [R1+0x360], R16 ;  /* 0x0003601001007387 */ /* 0x0003e80000100800 */
[----:B------:R-:W5:Y:S01]  /*16b90*/  LDL.LU R20, [R1+0x4e0] ;  /* 0x0004e00001147983 */ /* 0x000f620000300800 */
[----:B------:R-:W-:-:S03]  /*16ba0*/  IADD3 R8, P1, R8, R206, RZ ;  /* 0x000000ce08087210 */ /* 0x000fc60007f3e0ff */
[----:B------:R-:W5:Y:S04]  /*16bb0*/  LDL.LU R17, [R1+0x520] ;  /* 0x0005200001117983 */ /* 0x000f680000300800 */
[----:B------:R1:W-:Y:S01]  /*16bc0*/  STL [R1+0x3e4], R8 ;  /* 0x0003e40801007387 */ /* 0x0003e20000100800 */
[----:B---3--:R-:W-:Y:S01]  /*16bd0*/  IADD3.X R14, R14, R2, RZ, P2, !PT ;  /* 0x000000020e0e7210 */ /* 0x008fe200017fe4ff */
[----:B------:R-:W-:-:S04]  /*16be0*/  IMAD.MOV.U32 R5, RZ, RZ, R16 ;  /* 0x000000ffff057224 */ /* 0x000fc800078e0010 */
[----:B------:R3:W-:Y:S04]  /*16bf0*/  STL [R1+0x3a0], R14 ;  /* 0x0003a00e01007387 */ /* 0x0007e80000100800 */
[----:B------:R-:W5:Y:S04]  /*16c00*/  LDL.LU R15, [R1+0x36c] ;  /* 0x00036c00010f7983 */ /* 0x000f680000300800 */
[----:B------:R1:W-:Y:S01]  /*16c10*/  LDGSTS.E [R3+0x10400], [R4.64], P0 ;  /* 0x1040000004037fae */ /* 0x0003e20008121844 */
[----:B--2---:R-:W-:Y:S01]  /*16c20*/  IMAD.X R12, R12, 0x1, R2, P1 ;  /* 0x000000010c0c7824 */ /* 0x004fe200008e0602 */
[----:B------:R-:W-:Y:S01]  /*16c30*/  IADD3 R6, P2, R6, R206, RZ ;  /* 0x000000ce06067210 */ /* 0x000fe20007f5e0ff */
[----:B-1----:R-:W-:-:S04]  /*16c40*/  IMAD.MOV.U32 R4, RZ, RZ, R11 ;  /* 0x000000ffff047224 */ /* 0x002fc800078e000b */
[----:B------:R-:W-:Y:S04]  /*16c50*/  STL [R1+0x424], R6 ;  /* 0x0004240601007387 */ /* 0x000fe80000100800 */
[----:B------:R1:W-:Y:S01]  /*16c60*/  STL [R1+0x3e0], R12 ;  /* 0x0003e00c01007387 */ /* 0x0003e20000100800 */
[----:B------:R-:W-:-:S03]  /*16c70*/  MOV R5, R14 ;  /* 0x0000000e00057202 */ /* 0x000fc60000000f00 */
[----:B------:R-:W2:Y:S01]  /*16c80*/  LDL.LU R11, [R1+0x3ac] ;  /* 0x0003ac00010b7983 */ /* 0x000ea20000300800 */
[----:B------:R-:W-:-:S03]  /*16c90*/  IADD3 R10, P1, R10, R206, RZ ;  /* 0x000000ce0a0a7210 */ /* 0x000fc60007f3e0ff */
[----:B------:R-:W2:Y:S04]  /*16ca0*/  LDL.LU R16, [R1+0x368] ;  /* 0x0003680001107983 */ /* 0x000ea80000300800 */
[----:B------:R1:W-:Y:S01]  /*16cb0*/  LDGSTS.E [R3+0x10c00], [R4.64], P0 ;  /* 0x10c0000004037fae */ /* 0x0003e20008121844 */
[----:B------:R-:W-:-:S03]  /*16cc0*/  IMAD.X R7, R7, 0x1, R2, P2 ;  /* 0x0000000107077824 */ /* 0x000fc600010e0602 */
[----:B------:R-:W-:Y:S04]  /*16cd0*/  STL [R1+0x464], R10 ;  /* 0x0004640a01007387 */ /* 0x000fe80000100800 */
[----:B------:R3:W-:Y:S01]  /*16ce0*/  STL [R1+0x420], R7 ;  /* 0x0004200701007387 */ /* 0x0007e20000100800 */
[-C--:B----4-:R-:W-:Y:S01]  /*16cf0*/  IADD3 R13, P2, R13, R206.reuse, RZ ;  /* 0x000000ce0d0d7210 */ /* 0x090fe20007f5e0ff */
[----:B-1----:R-:W-:Y:S02]  /*16d00*/  IMAD.MOV.U32 R4, RZ, RZ, R8 ;  /* 0x000000ffff047224 */ /* 0x002fe400078e0008 */
[----:B------:R-:W-:Y:S01]  /*16d10*/  IMAD.MOV.U32 R5, RZ, RZ, R12 ;  /* 0x000000ffff057224 */ /* 0x000fe200078e000c */
[----:B------:R-:W-:Y:S01]  /*16d20*/  IADD3 R19, P3, R19, R206, RZ ;  /* 0x000000ce13137210 */ /* 0x000fe20007f7e0ff */
[----:B------:R-:W4:Y:S04]  /*16d30*/  LDL.LU R8, [R1+0x3ec] ;  /* 0x0003ec0001087983 */ /* 0x000f280000300800 */
[----:B------:R-:W-:Y:S04]  /*16d40*/  STL [R1+0x4a4], R13 ;  /* 0x0004a40d01007387 */ /* 0x000fe80000100800 */
[----:B---3--:R-:W3:Y:S04]  /*16d50*/  LDL.LU R14, [R1+0x3a8] ;  /* 0x0003a800010e7983 */ /* 0x008ee80000300800 */
[----:B------:R1:W-:Y:S01]  /*16d60*/  LDGSTS.E [R3+0x11400], [R4.64], P0 ;  /* 0x1140000004037fae */ /* 0x0003e20008121844 */
[----:B------:R-:W-:-:S05]  /*16d70*/  IMAD.X R22, R22, 0x1, R2, P1 ;  /* 0x0000000116167824 */ /* 0x000fca00008e0602 */
[----:B------:R5:W-:Y:S01]  /*16d80*/  STL [R1+0x460], R22 ;  /* 0x0004601601007387 */ /* 0x000be20000100800 */
[----:B-1----:R-:W-:Y:S01]  /*16d90*/  MOV R4, R6 ;  /* 0x0000000600047202 */ /* 0x002fe20000000f00 */
[----:B------:R-:W-:Y:S02]  /*16da0*/  IMAD.MOV.U32 R5, RZ, RZ, R7 ;  /* 0x000000ffff057224 */ /* 0x000fe400078e0007 */
[----:B------:R-:W-:Y:S04]  /*16db0*/  STL [R1+0x4e4], R19 ;  /* 0x0004e41301007387 */ /* 0x000fe80000100800 */
[----:B------:R-:W3:Y:S04]  /*16dc0*/  LDL.LU R12, [R1+0x3e8] ;  /* 0x0003e800010c7983 */ /* 0x000ee80000300800 */
[----:B------:R-:W3:Y:S01]  /*16dd0*/  LDL.LU R6, [R1+0x42c] ;  /* 0x00042c0001067983 */ /* 0x000ee20000300800 */
[----:B------:R-:W-:-:S03]  /*16de0*/  IADD3 R9, P1, R9, R206, RZ ;  /* 0x000000ce09097210 */ /* 0x000fc60007f3e0ff */
[----:B------:R-:W3:Y:S04]  /*16df0*/  LDL.LU R7, [R1+0x46c] ;  /* 0x00046c0001077983 */ /* 0x000ee80000300800 */
[----:B------:R1:W-:Y:S04]  /*16e00*/  LDGSTS.E [R3+0x11c00], [R4.64], P0 ;  /* 0x11c0000004037fae */ /* 0x0003e80008121844 */
[----:B------:R5:W-:Y:S01]  /*16e10*/  STL [R1+0x524], R9 ;  /* 0x0005240901007387 */ /* 0x000be20000100800 */
[----:B-1----:R-:W-:Y:S02]  /*16e20*/  IMAD.MOV.U32 R4, RZ, RZ, R10 ;  /* 0x000000ffff047224 */ /* 0x002fe400078e000a */
[----:B-----5:R-:W-:-:S05]  /*16e30*/  IMAD.X R21, R21, 0x1, R2, P2 ;  /* 0x0000000115157824 */ /* 0x020fca00010e0602 */
[----:B------:R-:W-:Y:S04]  /*16e40*/  STL [R1+0x4a0], R21 ;  /* 0x0004a01501007387 */ /* 0x000fe80000100800 */
[----:B------:R-:W5:Y:S01]  /*16e50*/  LDL.LU R10, [R1+0x428] ;  /* 0x00042800010a7983 */ /* 0x000f620000300800 */
[----:B------:R-:W-:-:S05]  /*16e60*/  MOV R5, R22 ;  /* 0x0000001600057202 */ /* 0x000fca0000000f00 */
[----:B------:R1:W-:Y:S02]  /*16e70*/  LDGSTS.E [R3+0x12400], [R4.64], P0 ;  /* 0x1240000004037fae */ /* 0x0003e40008121844 */
[----:B-1----:R-:W-:Y:S02]  /*16e80*/  IMAD.MOV.U32 R4, RZ, RZ, R13 ;  /* 0x000000ffff047224 */ /* 0x002fe400078e000d */
[----:B------:R-:W-:-:S05]  /*16e90*/  IMAD.MOV.U32 R5, RZ, RZ, R21 ;  /* 0x000000ffff057224 */ /* 0x000fca00078e0015 */
[----:B------:R1:W-:Y:S02]  /*16ea0*/  LDGSTS.E [R3+0x12c00], [R4.64], P0 ;  /* 0x12c0000004037fae */ /* 0x0003e40008121844 */
[----:B-1----:R-:W-:Y:S02]  /*16eb0*/  IMAD.MOV.U32 R4, RZ, RZ, R19 ;  /* 0x000000ffff047224 */ /* 0x002fe400078e0013 */
[----:B------:R-:W-:-:S05]  /*16ec0*/  IMAD.X R20, R20, 0x1, R2, P3 ;  /* 0x0000000114147824 */ /* 0x000fca00018e0602 */
[----:B------:R-:W-:Y:S01]  /*16ed0*/  MOV R5, R20 ;  /* 0x0000001400057202 */ /* 0x000fe20000000f00 */
[----:B------:R-:W-:Y:S01]  /*16ee0*/  IMAD.X R17, R17, 0x1, R2, P1 ;  /* 0x0000000111117824 */ /* 0x000fe200008e0602 */
[----:B------:R-:W-:Y:S04]  /*16ef0*/  STL [R1+0x4e0], R20 ;  /* 0x0004e01401007387 */ /* 0x000fe80000100800 */
[----:B------:R-:W5:Y:S04]  /*16f00*/  LDL.LU R22, [R1+0x4ac] ;  /* 0x0004ac0001167983 */ /* 0x000f680000300800 */
[----:B------:R-:W5:Y:S04]  /*16f10*/  LDL.LU R13, [R1+0x4ec] ;  /* 0x0004ec00010d7983 */ /* 0x000f680000300800 */
[----:B------:R1:W-:Y:S04]  /*16f20*/  LDGSTS.E [R3+0x13400], [R4.64], P0 ;  /* 0x1340000004037fae */ /* 0x0003e80008121844 */
[----:B------:R1:W-:Y:S01]  /*16f30*/  STL [R1+0x520], R17 ;  /* 0x0005201101007387 */ /* 0x0003e20000100800 */
[----:B------:R-:W-:Y:S01]  /*16f40*/  IADD3 R15, P1, R15, R206, RZ ;  /* 0x000000ce0f0f7210 */ /* 0x000fe20007f3e0ff */
[----:B-1----:R-:W-:-:S02]  /*16f50*/  IMAD.MOV.U32 R4, RZ, RZ, R9 ;  /* 0x000000ffff047224 */ /* 0x002fc400078e0009 */
[----:B------:R-:W5:Y:S04]  /*16f60*/  LDL.LU R9, [R1+0x468] ;  /* 0x0004680001097983 */ /* 0x000f680000300800 */
[----:B------:R-:W5:Y:S04]  /*16f70*/  LDL.LU R19, [R1+0x52c] ;  /* 0x00052c0001137983 */ /* 0x000f680000300800 */
[----:B------:R-:W-:Y:S04]  /*16f80*/  STL [R1+0x36c], R15 ;  /* 0x00036c0f01007387 */ /* 0x000fe80000100800 */
[----:B------:R-:W5:Y:S01]  /*16f90*/  LDL.LU R23, [R1+0x4a8] ;  /* 0x0004a80001177983 */ /* 0x000f620000300800 */
[----:B------:R-:W-:Y:S01]  /*16fa0*/  IMAD.MOV.U32 R5, RZ, RZ, R17 ;  /* 0x000000ffff057224 */ /* 0x000fe200078e0011 */
[----:B------:R-:W-:-:S04]  /*16fb0*/  LOP3.LUT R17, R211, 0x50, RZ, 0x3c, !PT ;  /* 0x00000050d3117812 */ /* 0x000fc800078e3cff */
[----:B------:R1:W-:Y:S01]  /*16fc0*/  LDGSTS.E [R3+0x13c00], [R4.64], P0 ;  /* 0x13c0000004037fae */ /* 0x0003e20008121844 */
[----:B--2---:R-:W-:Y:S01]  /*16fd0*/  IADD3 R11, P2, R11, R206, RZ ;  /* 0x000000ce0b0b7210 */ /* 0x004fe20007f5e0ff */
[----:B------:R-:W-:-:S04]  /*16fe0*/  IMAD.X R16, R16, 0x1, R2, P1 ;  /* 0x0000000110107824 */ /* 0x000fc800008e0602 */
[----:B------:R2:W-:Y:S04]  /*16ff0*/  STL [R1+0x3ac], R11 ;  /* 0x0003ac0b01007387 */ /* 0x0005e80000100800 */
[----:B------:R2:W-:Y:S04]  /*17000*/  STL [R1+0x368], R16 ;  /* 0x0003681001007387 */ /* 0x0005e80000100800 */
[----:B------:R-:W5:Y:S01]  /*17010*/  LDL.LU R21, [R1+0x4e8] ;  /* 0x0004e80001157983 */ /* 0x000f620000300800 */
[----:B-1----:R-:W-:Y:S02]  /*17020*/  IMAD R3, R201, 0x4000, R17 ;  /* 0x00004000c9037824 */ /* 0x002fe400078e0211 */
[----:B------:R-:W-:Y:S01]  /*17030*/  IMAD.MOV.U32 R4, RZ, RZ, R15 ;  /* 0x000000ffff047224 */ /* 0x000fe200078e000f */
[----:B------:R-:W5:Y:S01]  /*17040*/  LDL.LU R20, [R1+0x528] ;  /* 0x0005280001147983 */ /* 0x000f620000300800 */
[----:B------:R-:W-:-:S05]  /*17050*/  IMAD.MOV.U32 R5, RZ, RZ, R16 ;  /* 0x000000ffff057224 */ /* 0x000fca00078e0010 */
[----:B------:R1:W-:Y:S01]  /*17060*/  LDGSTS.E [R3+0x10500], [R4.64], P0 ;  /* 0x1050000004037fae */ /* 0x0003e20008121844 */
[----:B----4-:R-:W-:Y:S02]  /*17070*/  IADD3 R8, P1, R8, R206, RZ ;  /* 0x000000ce08087210 */ /* 0x010fe40007f3e0ff */
[----:B---3--:R-:W-:-:S03]  /*17080*/  IADD3.X R14, R14, R2, RZ, P2, !PT ;  /* 0x000000020e0e7210 */ /* 0x008fc600017fe4ff */
[----:B------:R-:W-:Y:S01]  /*17090*/  STL [R1+0x3ec], R8 ;  /* 0x0003ec0801007387 */ /* 0x000fe20000100800 */
[----:B-1----:R-:W-:-:S03]  /*170a0*/  IMAD.MOV.U32 R4, RZ, RZ, R11 ;  /* 0x000000ffff047224 */ /* 0x002fc600078e000b */
[----:B------:R-:W-:Y:S01]  /*170b0*/  STL [R1+0x3a8], R14 ;  /* 0x0003a80e01007387 */ /* 0x000fe20000100800 */
[----:B------:R-:W-:-:S03]  /*170c0*/  MOV R5, R14 ;  /* 0x0000000e00057202 */ /* 0x000fc60000000f00 */
[----:B--2---:R-:W2:Y:S04]  /*170d0*/  LDL.LU R11, [R1+0x374] ;  /* 0x00037400010b7983 */ /* 0x004ea80000300800 */
[----:B------:R1:W-:Y:S01]  /*170e0*/  LDGSTS.E [R3+0x10d00], [R4.64], P0 ;  /* 0x10d0000004037fae */ /* 0x0003e20008121844 */
[----:B------:R-:W-:Y:S01]  /*170f0*/  IMAD.X R12, R12, 0x1, R2, P1 ;  /* 0x000000010c0c7824 */ /* 0x000fe200008e0602 */
[-C--:B------:R-:W-:Y:S02]  /*17100*/  IADD3 R6, P2, R6, R206.reuse, RZ ;  /* 0x000000ce06067210 */ /* 0x080fe40007f5e0ff */
[----:B------:R-:W-:-:S03]  /*17110*/  IADD3 R7, P1, R7, R206, RZ ;  /* 0x000000ce07077210 */ /* 0x000fc60007f3e0ff */
[----:B------:R-:W-:Y:S04]  /*17120*/  STL [R1+0x42c], R6 ;  /* 0x00042c0601007387 */ /* 0x000fe80000100800 */
[----:B------:R3:W-:Y:S04]  /*17130*/  STL [R1+0x3e8], R12 ;  /* 0x0003e80c01007387 */ /* 0x0007e80000100800 */
[----:B------:R-:W4:Y:S04]  /*17140*/  LDL.LU R15, [R1+0x3b4] ;  /* 0x0003b400010f7983 */ /* 0x000f280000300800 */
[----:B------:R-:W4:Y:S01]  /*17150*/  LDL.LU R17, [R1+0x370] ;  /* 0x0003700001117983 */ /* 0x000f220000300800 */
[----:B-1----:R-:W-:-:S03]  /*17160*/  IMAD.MOV.U32 R5, RZ, RZ, R12 ;  /* 0x000000ffff057224 */ /* 0x002fc600078e000c */
[----:B------:R-:W-:Y:S01]  /*17170*/  STL [R1+0x46c], R7 ;  /* 0x00046c0701007387 */ /* 0x000fe20000100800 */
[----:B-----5:R-:W-:-:S05]  /*17180*/  IMAD.X R10, R10, 0x1, R2, P2 ;  /* 0x000000010a0a7824 */ /* 0x020fca00010e0602 */
[----:B------:R1:W-:Y:S04]  /*17190*/  STL [R1+0x428], R10 ;  /* 0x0004280a01007387 */ /* 0x0003e80000100800 */
[----:B------:R-:W5:Y:S04]  /*171a0*/  LDL.LU R16, [R1+0x3b0] ;  /* 0x0003b00001107983 */ /* 0x000f680000300800 */
[----:B---3--:R-:W3:Y:S01]  /*171b0*/  LDL.LU R12, [R1+0x3f4] ;  /* 0x0003f400010c7983 */ /* 0x008ee20000300800 */
[----:B------:R-:W-:-:S03]  /*171c0*/  IMAD.MOV.U32 R4, RZ, RZ, R8 ;  /* 0x000000ffff047224 */ /* 0x000fc600078e0008 */
[----:B------:R-:W3:Y:S04]  /*171d0*/  LDL.LU R8, [R1+0x434] ;  /* 0x0004340001087983 */ /* 0x000ee80000300800 */
[----:B------:R1:W-:Y:S02]  /*171e0*/  LDGSTS.E [R3+0x11500], [R4.64], P0 ;  /* 0x1150000004037fae */ /* 0x0003e40008121844 */
[----:B-1----:R-:W-:Y:S01]  /*171f0*/  MOV R4, R6 ;  /* 0x0000000600047202 */ /* 0x002fe20000000f00 */
[----:B------:R-:W-:-:S05]  /*17200*/  IMAD.MOV.U32 R5, RZ, RZ, R10 ;  /* 0x000000ffff057224 */ /* 0x000fca00078e000a */
[----:B------:R1:W-:Y:S01]  /*17210*/  LDGSTS.E [R3+0x11d00], [R4.64], P0 ;  /* 0x11d0000004037fae */ /* 0x0003e20008121844 */
[-C--:B------:R-:W-:Y:S02]  /*17220*/  IADD3 R22, P2, R22, R206.reuse, RZ ;  /* 0x000000ce16167210 */ /* 0x080fe40007f5e0ff */
[----:B------:R-:W-:-:S03]  /*17230*/  IADD3 R13, P3, R13, R206, RZ ;  /* 0x000000ce0d0d7210 */ /* 0x000fc60007f7e0ff */
[----:B------:R-:W-:Y:S04]  /*17240*/  STL [R1+0x4ac], R22 ;  /* 0x0004ac1601007387 */ /* 0x000fe80000100800 */
[----:B------:R-:W3:Y:S01]  /*17250*/  LDL.LU R14, [R1+0x3f0] ;  /* 0x0003f000010e7983 */ /* 0x000ee20000300800 */
[----:B-1----:R-:W-:Y:S02]  /*17260*/  IMAD.MOV.U32 R4, RZ, RZ, R7 ;  /* 0x000000ffff047224 */ /* 0x002fe400078e0007 */
[----:B------:R-:W-:Y:S01]  /*17270*/  IMAD.X R9, R9, 0x1, R2, P1 ;  /* 0x0000000109097824 */ /* 0x000fe200008e0602 */
[----:B------:R-:W-:-:S04]  /*17280*/  IADD3 R19, P1, R19, R206, RZ ;  /* 0x000000ce13137210 */ /* 0x000fc80007f3e0ff */
[----:B------:R1:W-:Y:S04]  /*17290*/  STL [R1+0x468], R9 ;  /* 0x0004680901007387 */ /* 0x0003e80000100800 */
[----:B------:R1:W-:Y:S01]  /*172a0*/  STL [R1+0x4ec], R13 ;  /* 0x0004ec0d01007387 */ /* 0x0003e20000100800 */
[----:B------:R-:W-:-:S03]  /*172b0*/  IMAD.X R23, R23, 0x1, R2, P2 ;  /* 0x0000000117177824 */ /* 0x000fc600010e0602 */
[----:B------:R-:W3:Y:S04]  /*172c0*/  LDL.LU R6, [R1+0x474] ;  /* 0x0004740001067983 */ /* 0x000ee80000300800 */
[----:B------:R-:W-:Y:S01]  /*172d0*/  STL [R1+0x52c], R19 ;  /* 0x00052c1301007387 */ /* 0x000fe20000100800 */
[----:B------:R-:W-:-:S03]  /*172e0*/  MOV R5, R9 ;  /* 0x0000000900057202 */ /* 0x000fc60000000f00 */
[----:B------:R-:W-:Y:S04]  /*172f0*/  STL [R1+0x4a8], R23 ;  /* 0x0004a81701007387 */ /* 0x000fe80000100800 */
[----:B------:R-:W3:Y:S04]  /*17300*/  LDL.LU R10, [R1+0x430] ;  /* 0x00043000010a7983 */ /* 0x000ee80000300800 */
[----:B------:R1:W-:Y:S01]  /*17310*/  LDGSTS.E [R3+0x12500], [R4.64], P0 ;  /* 0x1250000004037fae */ /* 0x0003e20008121844 */
[----:B------:R-:W-:Y:S02]  /*17320*/  IMAD.X R21, R21, 0x1, R2, P3 ;  /* 0x0000000115157824 */ /* 0x000fe400018e0602 */
[----:B-1----:R-:W-:-:S02]  /*17330*/  IMAD.MOV.U32 R4, RZ, RZ, R22 ;  /* 0x000000ffff047224 */ /* 0x002fc400078e0016 */
[----:B------:R-:W-:Y:S01]  /*17340*/  IMAD.MOV.U32 R5, RZ, RZ, R23 ;  /* 0x000000ffff057224 */ /* 0x000fe200078e0017 */
[----:B------:R-:W-:Y:S01]  /*17350*/  STL [R1+0x4e8], R21 ;  /* 0x0004e81501007387 */ /* 0x000fe20000100800 */
[----:B------:R-:W-:-:S03]  /*17360*/  IMAD.X R20, R20, 0x1, R2, P1 ;  /* 0x0000000114147824 */ /* 0x000fc600008e0602 */
[----:B------:R-:W3:Y:S04]  /*17370*/  LDL.LU R9, [R1+0x4b4] ;  /* 0x0004b40001097983 */ /* 0x000ee80000300800 */
[----:B------:R-:W3:Y:S04]  /*17380*/  LDL.LU R7, [R1+0x4f4] ;  /* 0x0004f40001077983 */ /* 0x000ee80000300800 */
[----:B------:R1:W-:Y:S04]  /*17390*/  LDGSTS.E [R3+0x12d00], [R4.64], P0 ;  /* 0x12d0000004037fae */ /* 0x0003e80008121844 */
[----:B------:R-:W-:Y:S01]  /*173a0*/  STL [R1+0x528], R20 ;  /* 0x0005281401007387 */ /* 0x000fe20000100800 */
[----:B-1----:R-:W-:Y:S01]  /*173b0*/  IMAD.MOV.U32 R4, RZ, RZ, R13 ;  /* 0x000000ffff047224 */ /* 0x002fe200078e000d */
[----:B------:R-:W-:-:S02]  /*173c0*/  MOV R5, R21 ;  /* 0x0000001500057202 */ /* 0x000fc40000000f00 */
[----:B------:R-:W3:Y:S01]  /*173d0*/  LDL.LU R13, [R1+0x470] ;  /* 0x00047000010d7983 */ /* 0x000ee20000300800 */
[----:B--2---:R-:W-:-:S03]  /*173e0*/  IADD3 R11, P1, R11, R206, RZ ;  /* 0x000000ce0b0b7210 */ /* 0x004fc60007f3e0ff */
[----:B------:R1:W-:Y:S04]  /*173f0*/  LDGSTS.E [R3+0x13500], [R4.64], P0 ;  /* 0x1350000004037fae */ /* 0x0003e80008121844 */
[----:B------:R-:W2:Y:S04]  /*17400*/  LDL.LU R22, [R1+0x534] ;  /* 0x0005340001167983 */ /* 0x000ea80000300800 */
[----:B------:R4:W-:Y:S01]  /*17410*/  STL [R1+0x374], R11 ;  /* 0x0003740b01007387 */ /* 0x0009e20000100800 */
[----:B-1----:R-:W-:Y:S02]  /*17420*/  IMAD.MOV.U32 R4, RZ, RZ, R19 ;  /* 0x000000ffff047224 */ /* 0x002fe400078e0013 */
[----:B------:R-:W-:-:S05]  /*17430*/  IMAD.MOV.U32 R5, RZ, RZ, R20 ;  /* 0x000000ffff057224 */ /* 0x000fca00078e0014 */
[----:B------:R1:W-:Y:S01]  /*17440*/  LDGSTS.E [R3+0x13d00], [R4.64], P0 ;  /* 0x13d0000004037fae */ /* 0x0003e20008121844 */
[----:B----4-:R-:W-:Y:S01]  /*17450*/  IADD3 R15, P2, R15, R206, RZ ;  /* 0x000000ce0f0f7210 */ /* 0x010fe20007f5e0ff */
[----:B------:R-:W-:-:S04]  /*17460*/  IMAD.X R17, R17, 0x1, R2, P1 ;  /* 0x0000000111117824 */ /* 0x000fc800008e0602 */
[----:B------:R-:W-:Y:S01]  /*17470*/  STL [R1+0x3b4], R15 ;  /* 0x0003b40f01007387 */ /* 0x000fe20000100800 */
[----:B-1----:R-:W-:-:S03]  /*17480*/  IMAD.MOV.U32 R4, RZ, RZ, R11 ;  /* 0x000000ffff047224 */ /* 0x002fc600078e000b */
[----:B------:R-:W-:Y:S04]  /*17490*/  STL [R1+0x370], R17 ;  /* 0x0003701101007387 */ /* 0x000fe80000100800 */
[----:B------:R-:W4:Y:S01]  /*174a0*/  LDL.LU R11, [R1+0x4b0] ;  /* 0x0004b000010b7983 */ /* 0x000f220000300800 */
[----:B-----5:R-:W-:Y:S02]  /*174b0*/  IADD3.X R16, R16, R2, RZ, P2, !PT ;  /* 0x0000000210107210 */ /* 0x020fe400017fe4ff */
[----:B---3--:R-:W-:-:S05]  /*174c0*/  IADD3 R12, P1, R12, R206, RZ ;  /* 0x000000ce0c0c7210 */ /* 0x008fca0007f3e0ff */
[----:B------:R-:W-:Y:S04]  /*174d0*/  STL [R1+0x3f4], R12 ;  /* 0x0003f40c01007387 */ /* 0x000fe80000100800 */
[----:B------:R1:W-:Y:S04]  /*174e0*/  STL [R1+0x3b0], R16 ;  /* 0x0003b01001007387 */ /* 0x0003e80000100800 */
[----:B------:R-:W3:Y:S04]  /*174f0*/  LDL.LU R24, [R1+0x4f0] ;  /* 0x0004f00001187983 */ /* 0x000ee80000300800 */
[----:B------:R-:W5:Y:S01]  /*17500*/  LDL.LU R23, [R1+0x530] ;  /* 0x0005300001177983 */ /* 0x000f620000300800 */
[----:B------:R-:W-:-:S05]  /*17510*/  IADD3 R8, P2, R8, R206, RZ ;  /* 0x000000ce08087210 */ /* 0x000fca0007f5e0ff */
[----:B------:R-:W-:Y:S01]  /*17520*/  STL [R1+0x434], R8 ;  /* 0x0004340801007387 */ /* 0x000fe20000100800 */
[----:B------:R-:W-:Y:S02]  /*17530*/  IMAD R3, R201, 0x4000, R18 ;  /* 0x00004000c9037824 */ /* 0x000fe400078e0212 */
[----:B------:R-:W-:-:S05]  /*17540*/  IMAD.MOV.U32 R5, RZ, RZ, R17 ;  /* 0x000000ffff057224 */ /* 0x000fca00078e0011 */
[----:B------:R1:W-:Y:S01]  /*17550*/  LDGSTS.E [R3+0x10600], [R4.64], P0 ;  /* 0x1060000004037fae */ /* 0x0003e20008121844 */
[----:B------:R-:W-:-:S05]  /*17560*/  IMAD.X R14, R14, 0x1, R2, P1 ;  /* 0x000000010e0e7824 */ /* 0x000fca00008e0602 */
[----:B------:R2:W-:Y:S04]  /*17570*/  STL [R1+0x3f0], R14 ;  /* 0x0003f00e01007387 */ /* 0x0005e80000100800 */
[----:B------:R-:W5:Y:S01]  /*17580*/  LDL.LU R21, [R1+0x378] ;  /* 0x0003780001157983 */ /* 0x000f620000300800 */
[----:B-1----:R-:W-:Y:S02]  /*17590*/  MOV R5, R16 ;  /* 0x0000001000057202 */ /* 0x002fe40000000f00 */
[----:B------:R-:W-:-:S05]  /*175a0*/  IADD3 R6, P1, R6, R206, RZ ;  /* 0x000000ce06067210 */ /* 0x000fca0007f3e0ff */
[----:B------:R-:W-:Y:S01]  /*175b0*/  STL [R1+0x474], R6 ;  /* 0x0004740601007387 */ /* 0x000fe20000100800 */
[----:B------:R-:W-:-:S05]  /*175c0*/  IMAD.X R10, R10, 0x1, R2, P2 ;  /* 0x000000010a0a7824 */ /* 0x000fca00010e0602 */
[----:B------:R1:W-:Y:S04]  /*175d0*/  STL [R1+0x430], R10 ;  /* 0x0004300a01007387 */ /* 0x0003e80000100800 */
[----:B------:R-:W5:Y:S01]  /*175e0*/  LDL.LU R20, [R1+0x37c] ;  /* 0x00037c0001147983 */ /* 0x000f620000300800 */
[----:B------:R-:W-:-:S03]  /*175f0*/  IMAD.MOV.U32 R4, RZ, RZ, R15 ;  /* 0x000000ffff047224 */ /* 0x000fc600078e000f */
[----:B------:R-:W5:Y:S04]  /*17600*/  LDL.LU R18, [R1+0x3bc] ;  /* 0x0003bc0001127983 */ /* 0x000f680000300800 */
[----:B------:R-:W5:Y:S04]  /*17610*/  LDL.LU R16, [R1+0x3fc] ;  /* 0x0003fc0001107983 */ /* 0x000f680000300800 */
[----:B------:R1:W-:Y:S01]  /*17620*/  LDGSTS.E [R3+0x10e00], [R4.64], P0 ;  /* 0x10e0000004037fae */ /* 0x0003e20008121844 */
[-C--:B------:R-:W-:Y:S02]  /*17630*/  IADD3 R9, P2, R9, R206.reuse, RZ ;  /* 0x000000ce09097210 */ /* 0x080fe40007f5e0ff */
[----:B------:R-:W-:-:S03]  /*17640*/  IADD3 R7, P3, R7, R206, RZ ;  /* 0x000000ce07077210 */ /* 0x000fc60007f7e0ff */
[----:B------:R-:W-:Y:S04]  /*17650*/  STL [R1+0x4b4], R9 ;  /* 0x0004b40901007387 */ /* 0x000fe80000100800 */
[----:B------:R-:W5:Y:S01]  /*17660*/  LDL.LU R19, [R1+0x3b8] ;  /* 0x0003b80001137983 */ /* 0x000f620000300800 */
[----:B-1----:R-:W-:Y:S02]  /*17670*/  IMAD.MOV.U32 R4, RZ, RZ, R12 ;  /* 0x000000ffff047224 */ /* 0x002fe400078e000c */
[----:B------:R-:W-:-:S05]  /*17680*/  IMAD.MOV.U32 R5, RZ, RZ, R14 ;  /* 0x000000ffff057224 */ /* 0x000fca00078e000e */
[----:B------:R1:W-:Y:S01]  /*17690*/  LDGSTS.E [R3+0x11600], [R4.64], P0 ;  /* 0x1160000004037fae */ /* 0x0003e20008121844 */
[----:B------:R-:W-:-:S05]  /*176a0*/  IMAD.X R13, R13, 0x1, R2, P1 ;  /* 0x000000010d0d7824 */ /* 0x000fca00008e0602 */
[----:B------:R1:W-:Y:S04]  /*176b0*/  STL [R1+0x470], R13 ;  /* 0x0004700d01007387 */ /* 0x0003e80000100800 */
[----:B------:R-:W-:Y:S04]  /*176c0*/  STL [R1+0x4f4], R7 ;  /* 0x0004f40701007387 */ /* 0x000fe80000100800 */
[----:B------:R-:W5:Y:S04]  /*176d0*/  LDL.LU R17, [R1+0x3f8] ;  /* 0x0003f80001117983 */ /* 0x000f680000300800 */
[----:B------:R-:W5:Y:S01]  /*176e0*/  LDL.LU R15, [R1+0x438] ;  /* 0x00043800010f7983 */ /* 0x000f620000300800 */
[----:B-1----:R-:W-:-:S03]  /*176f0*/  MOV R4, R8 ;  /* 0x0000000800047202 */ /* 0x002fc60000000f00 */
[----:B--2---:R-:W2:Y:S01]  /*17700*/  LDL.LU R14, [R1+0x43c] ;  /* 0x00043c00010e7983 */ /* 0x004ea20000300800 */
[----:B------:R-:W-:Y:S01]  /*17710*/  IMAD.MOV.U32 R5, RZ, RZ, R10 ;  /* 0x000000ffff057224 */ /* 0x000fe200078e000a */
[----:B------:R-:W-:Y:S02]  /*17720*/  IADD3 R22, P1, R22, R206, RZ ;  /* 0x000000ce16167210 */ /* 0x000fe40007f3e0ff */
[----:B------:R-:W2:Y:S04]  /*17730*/  LDL.LU R12, [R1+0x47c] ;  /* 0x00047c00010c7983 */ /* 0x000ea80000300800 */
[----:B------:R-:W2:Y:S04]  /*17740*/  LDL.LU R10, [R1+0x4bc] ;  /* 0x0004bc00010a7983 */ /* 0x000ea80000300800 */
[----:B------:R-:W2:Y:S04]  /*17750*/  LDL.LU R8, [R1+0x4fc] ;  /* 0x0004fc0001087983 */ /* 0x000ea80000300800 */
[----:B------:R1:W-:Y:S01]  /*17760*/  LDGSTS.E [R3+0x11e00], [R4.64], P0 ;  /* 0x11e0000004037fae */ /* 0x0003e20008121844 */
[----:B----4-:R-:W-:-:S03]  /*17770*/  IMAD.X R11, R11, 0x1, R2, P2 ;  /* 0x000000010b0b7824 */ /* 0x010fc600010e0602 */
[----:B------:R-:W-:Y:S04]  /*17780*/  STL [R1+0x534], R22 ;  /* 0x0005341601007387 */ /* 0x000fe80000100800 */
[----:B------:R4:W-:Y:S01]  /*17790*/  STL [R1+0x4b0], R11 ;  /* 0x0004b00b01007387 */ /* 0x0009e20000100800 */
[----:B-1----:R-:W-:Y:S01]  /*177a0*/  MOV R5, R13 ;  /* 0x0000000d00057202 */ /* 0x002fe20000000f00 */
[----:B------:R-:W-:Y:S02]  /*177b0*/  IMAD.MOV.U32 R4, RZ, RZ, R6 ;  /* 0x000000ffff047224 */ /* 0x000fe400078e0006 */
[----:B------:R-:W2:Y:S04]  /*177c0*/  LDL.LU R13, [R1+0x478] ;  /* 0x00047800010d7983 */ /* 0x000ea80000300800 */
[----:B------:R1:W-:Y:S02]  /*177d0*/  LDGSTS.E [R3+0x12600], [R4.64], P0 ;  /* 0x1260000004037fae */ /* 0x0003e40008121844 */
[----:B-1----:R-:W-:-:S02]  /*177e0*/  IMAD.MOV.U32 R5, RZ, RZ, R11 ;  /* 0x000000ffff057224 */ /* 0x002fc400078e000b */
[----:B------:R-:W-:-:S05]  /*177f0*/  IMAD.MOV.U32 R4, RZ, RZ, R9 ;  /* 0x000000ffff047224 */ /* 0x000fca00078e0009 */
[----:B------:R1:W-:Y:S02]  /*17800*/  LDGSTS.E [R3+0x12e00], [R4.64], P0 ;  /* 0x12e0000004037fae */ /* 0x0003e40008121844 */
[----:B-1----:R-:W-:Y:S02]  /*17810*/  IMAD.MOV.U32 R4, RZ, RZ, R7 ;  /* 0x000000ffff047224 */ /* 0x002fe400078e0007 */
[----:B---3--:R-:W-:-:S05]  /*17820*/  IMAD.X R24, R24, 0x1, R2, P3 ;  /* 0x0000000118187824 */ /* 0x008fca00018e0602 */
[----:B------:R-:W-:Y:S04]  /*17830*/  STL [R1+0x4f0], R24 ;  /* 0x0004f01801007387 */ /* 0x000fe80000100800 */
[----:B------:R-:W3:Y:S04]  /*17840*/  LDL.LU R6, [R1+0x53c] ;  /* 0x00053c0001067983 */ /* 0x000ee80000300800 */
[----:B----4-:R-:W4:Y:S04]  /*17850*/  LDL.LU R11, [R1+0x4b8] ;  /* 0x0004b800010b7983 */ /* 0x010f280000300800 */
[----:B------:R-:W3:Y:S01]  /*17860*/  LDL.LU R9, [R1+0x4f8] ;  /* 0x0004f80001097983 */ /* 0x000ee20000300800 */
[----:B-----5:R-:W-:-:S05]  /*17870*/  IMAD.X R23, R23, 0x1, R2, P1 ;  /* 0x0000000117177824 */ /* 0x020fca00008e0602 */
[----:B------:R-:W-:Y:S04]  /*17880*/  STL [R1+0x530], R23 ;  /* 0x0005301701007387 */ /* 0x000fe80000100800 */
[----:B------:R-:W5:Y:S01]  /*17890*/  LDL.LU R7, [R1+0x538] ;  /* 0x0005380001077983 */ /* 0x000f620000300800 */
[----:B------:R-:W-:-:S05]  /*178a0*/  MOV R5, R24 ;  /* 0x0000001800057202 */ /* 0x000fca0000000f00 */
[----:B------:R1:W-:Y:S02]  /*178b0*/  LDGSTS.E [R3+0x13600], [R4.64], P0 ;  /* 0x1360000004037fae */ /* 0x0003e40008121844 */
[----:B-1----:R-:W-:Y:S01]  /*178c0*/  IMAD.MOV.U32 R4, RZ, RZ, R22 ;  /* 0x000000ffff047224 */ /* 0x002fe200078e0016 */
[----:B------:R-:W-:Y:S01]  /*178d0*/  LOP3.LUT R22, R211, 0x70, RZ, 0x3c, !PT ;  /* 0x00000070d3167812 */ /* 0x000fe200078e3cff */
[----:B------:R-:W-:-:S05]  /*178e0*/  IMAD.MOV.U32 R5, RZ, RZ, R23 ;  /* 0x000000ffff057224 */ /* 0x000fca00078e0017 */
[----:B------:R1:W-:Y:S02]  /*178f0*/  LDGSTS.E [R3+0x13e00], [R4.64], P0 ;  /* 0x13e0000004037fae */ /* 0x0003e40008121844 */
[----:B-1----:R-:W-:Y:S01]  /*17900*/  IMAD R3, R201, 0x4000, R22 ;  /* 0x00004000c9037824 */ /* 0x002fe200078e0216 */
[----:B------:R-:W-:-:S05]  /*17910*/  IADD3 R20, P1, R20, R206, RZ ;  /* 0x000000ce14147210 */ /* 0x000fca0007f3e0ff */
[----:B------:R-:W-:Y:S01]  /*17920*/  IMAD.X R21, R21, 0x1, R2, P1 ;  /* 0x0000000115157824 */ /* 0x000fe200008e0602 */
[-C--:B------:R-:W-:Y:S01]  /*17930*/  IADD3 R18, P2, R18, R206.reuse, RZ ;  /* 0x000000ce12127210 */ /* 0x080fe20007f5e0ff */
[----:B------:R-:W-:Y:S02]  /*17940*/  IMAD.MOV.U32 R4, RZ, RZ, R20 ;  /* 0x000000ffff047224 */ /* 0x000fe400078e0014 */
[----:B------:R-:W-:Y:S01]  /*17950*/  IMAD.MOV.U32 R5, RZ, RZ, R21 ;  /* 0x000000ffff057224 */ /* 0x000fe200078e0015 */
[----:B------:R-:W-:-:S04]  /*17960*/  IADD3 R16, P1, R16, R206, RZ ;  /* 0x000000ce10107210 */ /* 0x000fc80007f3e0ff */
[----:B------:R1:W-:Y:S01]  /*17970*/  LDGSTS.E [R3+0x10700], [R4.64], P0 ;  /* 0x1070000004037fae */ /* 0x0003e20008121844 */
[----:B------:R-:W-:Y:S01]  /*17980*/  IADD3.X R19, R19, R2, RZ, P2, !PT ;  /* 0x0000000213137210 */ /* 0x000fe200017fe4ff */
[----:B-1----:R-:W-:-:S03]  /*17990*/  IMAD.MOV.U32 R4, RZ, RZ, R18 ;  /* 0x000000ffff047224 */ /* 0x002fc600078e0012 */
[----:B------:R-:W-:-:S05]  /*179a0*/  MOV R5, R19 ;  /* 0x0000001300057202 */ /* 0x000fca0000000f00 */
[----:B------:R1:W-:Y:S02]  /*179b0*/  LDGSTS.E [R3+0x10f00], [R4.64], P0 ;  /* 0x10f0000004037fae */ /* 0x0003e40008121844 */
[----:B-1----:R-:W-:Y:S02]  /*179c0*/  IMAD.MOV.U32 R4, RZ, RZ, R16 ;  /* 0x000000ffff047224 */ /* 0x002fe400078e0010 */
[----:B------:R-:W-:-:S04]  /*179d0*/  IMAD.X R17, R17, 0x1, R2, P1 ;  /* 0x0000000111117824 */ /* 0x000fc800008e0602 */
[----:B------:R-:W-:Y:S01]  /*179e0*/  IMAD.MOV.U32 R5, RZ, RZ, R17 ;  /* 0x000000ffff057224 */ /* 0x000fe200078e0011 */
[----:B--2---:R-:W-:-:S04]  /*179f0*/  IADD3 R14, P2, R14, R206, RZ ;  /* 0x000000ce0e0e7210 */ /* 0x004fc80007f5e0ff */
[----:B------:R1:W-:Y:S01]  /*17a00*/  LDGSTS.E [R3+0x11700], [R4.64], P0 ;  /* 0x1170000004037fae */ /* 0x0003e20008121844 */
[-C--:B------:R-:W-:Y:S01]  /*17a10*/  IADD3 R12, P1, R12, R206.reuse, RZ ;  /* 0x000000ce0c0c7210 */ /* 0x080fe20007f3e0ff */
[----:B------:R-:W-:Y:S01]  /*17a20*/  IMAD.X R15, R15, 0x1, R2, P2 ;  /* 0x000000010f0f7824 */ /* 0x000fe200010e0602 */
[----:B------:R-:W-:Y:S02]  /*17a30*/  IADD3 R10, P2, R10, R206, RZ ;  /* 0x000000ce0a0a7210 */ /* 0x000fe40007f5e0ff */
[----:B-1----:R-:W-:Y:S01]  /*17a40*/  MOV R4, R14 ;  /* 0x0000000e00047202 */ /* 0x002fe20000000f00 */
[----:B------:R-:W-:Y:S01]  /*17a50*/  IMAD.MOV.U32 R5, RZ, RZ, R15 ;  /* 0x000000ffff057224 */ /* 0x000fe200078e000f */
[----:B------:R-:W-:-:S04]  /*17a60*/  IADD3 R8, P3, R8, R206, RZ ;  /* 0x000000ce08087210 */ /* 0x000fc80007f7e0ff */
[----:B------:R1:W-:Y:S01]  /*17a70*/  LDGSTS.E [R3+0x11f00], [R4.64], P0 ;  /* 0x11f0000004037fae */ /* 0x0003e20008121844 */
[----:B------:R-:W-:Y:S02]  /*17a80*/  IMAD.X R13, R13, 0x1, R2, P1 ;  /* 0x000000010d0d7824 */ /* 0x000fe400008e0602 */
[----:B-1----:R-:W-:-:S03]  /*17a90*/  IMAD.MOV.U32 R4, RZ, RZ, R12 ;  /* 0x000000ffff047224 */ /* 0x002fc600078e000c */
[----:B------:R-:W-:Y:S01]  /*17aa0*/  MOV R5, R13 ;  /* 0x0000000d00057202 */ /* 0x000fe20000000f00 */
[----:B------:R-:W-:Y:S04]  /*17ab0*/  STL [R1+0x37c], R20 ;  /* 0x00037c1401007387 */ /* 0x000fe80000100800 */
[----:B------:R1:W-:Y:S01]  /*17ac0*/  LDGSTS.E [R3+0x12700], [R4.64], P0 ;  /* 0x1270000004037fae */ /* 0x0003e20008121844 */
[----:B------:R-:W-:-:S03]  /*17ad0*/  IMAD.MOV.U32 R199, RZ, RZ, 0x3f ;  /* 0x0000003fffc77424 */ /* 0x000fc600078e00ff */
[----:B------:R-:W-:Y:S04]  /*17ae0*/  STL [R1+0x3bc], R18 ;  /* 0x0003bc1201007387 */ /* 0x000fe80000100800 */
[----:B------:R-:W-:Y:S01]  /*17af0*/  STL [R1+0x378], R21 ;  /* 0x0003781501007387 */ /* 0x000fe20000100800 */
[----:B-1----:R-:W-:-:S03]  /*17b00*/  IMAD.MOV.U32 R4, RZ, RZ, R10 ;  /* 0x000000ffff047224 */ /* 0x002fc600078e000a */
[----:B------:R-:W-:Y:S04]  /*17b10*/  STL [R1+0x3fc], R16 ;  /* 0x0003fc1001007387 */ /* 0x000fe80000100800 */
[----:B------:R-:W-:Y:S04]  /*17b20*/  STL [R1+0x3b8], R19 ;  /* 0x0003b81301007387 */ /* 0x000fe80000100800 */
[----:B------:R-:W-:Y:S01]  /*17b30*/  STL [R1+0x43c], R14 ;  /* 0x00043c0e01007387 */ /* 0x000fe20000100800 */
[----:B------:R-:W-:-:S03]  /*17b40*/  IADD3 R199, R199, c[0x0][0x180], RZ ;  /* 0x00006000c7c77a10 */ /* 0x000fc60007ffe0ff */
[----:B------:R-:W-:Y:S04]  /*17b50*/  STL [R1+0x3f8], R17 ;  /* 0x0003f81101007387 */ /* 0x000fe80000100800 */
[----:B------:R-:W-:Y:S04]  /*17b60*/  STL [R1+0x47c], R12 ;  /* 0x00047c0c01007387 */ /* 0x000fe80000100800 */
[----:B------:R-:W-:Y:S04]  /*17b70*/  STL [R1+0x438], R15 ;  /* 0x0004380f01007387 */ /* 0x000fe80000100800 */
[----:B------:R-:W-:Y:S04]  /*17b80*/  STL [R1+0x4bc], R10 ;  /* 0x0004bc0a01007387 */ /* 0x000fe80000100800 */
[----:B------:R-:W-:Y:S04]  /*17b90*/  STL [R1+0x478], R13 ;  /* 0x0004780d01007387 */ /* 0x000fe80000100800 */
[----:B------:R-:W-:Y:S01]  /*17ba0*/  STL [R1+0x4fc], R8 ;  /* 0x0004fc0801007387 */ /* 0x000fe20000100800 */
[----:B------:R-:W-:Y:S01]  /*17bb0*/  IADD3 R207, R207, 0x1, RZ ;  /* 0x00000001cfcf7810 */ /* 0x000fe20007ffe0ff */
[C---:B------:R-:W-:Y:S08]  /*17bc0*/  HMMA.1688.F32.TF32 R52, R160.reuse, R34, R52 ;  /* 0x00000022a034723c */ /* 0x040ff00000081034 */
[C---:B------:R-:W-:Y:S08]  /*17bd0*/  HMMA.1688.F32.TF32 R56, R160.reuse, R30, R56 ;  /* 0x0000001ea038723c */ /* 0x040ff00000081038 */
[----:B------:R-:W-:Y:S08]  /*17be0*/  HMMA.1688.F32.TF32 R60, R160, R26, R60 ;  /* 0x0000001aa03c723c */ /* 0x000ff0000008103c */
[C---:B------:R-:W-:Y:S08]  /*17bf0*/  HMMA.1688.F32.TF32 R76, R164.reuse, R34, R76 ;  /* 0x00000022a44c723c */ /* 0x040ff0000008104c */
[----:B------:R-:W-:Y:S01]  /*17c00*/  HMMA.1688.F32.TF32 R36, R164, R30, R36 ;  /* 0x0000001ea424723c */ /* 0x000fe20000081024 */
[----:B----4-:R-:W-:-:S04]  /*17c10*/  IMAD.X R11, R11, 0x1, R2, P2 ;  /* 0x000000010b0b7824 */ /* 0x010fc800010e0602 */
[----:B------:R-:W-:Y:S02]  /*17c20*/  IMAD.MOV.U32 R5, RZ, RZ, R11 ;  /* 0x000000ffff057224 */ /* 0x000fe400078e000b */
[----:B---3--:R-:W-:Y:S01]  /*17c30*/  IMAD.X R9, R9, 0x1, R2, P3 ;  /* 0x0000000109097824 */ /* 0x008fe200018e0602 */
[----:B------:R-:W-:Y:S02]  /*17c40*/  IADD3 R6, P1, R6, R206, RZ ;  /* 0x000000ce06067210 */ /* 0x000fe40007f3e0ff */
[----:B------:R1:W-:Y:S04]  /*17c50*/  LDGSTS.E [R3+0x12f00], [R4.64], P0 ;  /* 0x12f0000004037fae */ /* 0x0003e80008121844 */
[----:B------:R2:W-:Y:S01]  /*17c60*/  STL [R1+0x53c], R6 ;  /* 0x00053c0601007387 */ /* 0x0005e20000100800 */
[----:B-1----:R-:W-:Y:S01]  /*17c70*/  MOV R4, R8 ;  /* 0x0000000800047202 */ /* 0x002fe20000000f00 */
[----:B------:R-:W-:-:S05]  /*17c80*/  IMAD.MOV.U32 R5, RZ, RZ, R9 ;  /* 0x000000ffff057224 */ /* 0x000fca00078e0009 */
[----:B------:R1:W-:Y:S01]  /*17c90*/  LDGSTS.E [R3+0x13700], [R4.64], P0 ;  /* 0x1370000004037fae */ /* 0x0003e20008121844 */
[----:B-----5:R-:W-:-:S03]  /*17ca0*/  IMAD.X R7, R7, 0x1, R2, P1 ;  /* 0x0000000107077824 */ /* 0x020fc600008e0602 */
[----:B------:R3:W-:Y:S01]  /*17cb0*/  STL [R1+0x4b8], R11 ;  /* 0x0004b80b01007387 */ /* 0x0007e20000100800 */
[----:B-1----:R-:W-:Y:S01]  /*17cc0*/  IMAD.MOV.U32 R4, RZ, RZ, R6 ;  /* 0x000000ffff047224 */ /* 0x002fe200078e0006 */
[----:B--2---:R-:W-:Y:S02]  /*17cd0*/  SHF.R.S32.HI R6, RZ, 0x1f, R199 ;  /* 0x0000001fff067819 */ /* 0x004fe400000114c7 */
[----:B------:R3:W-:Y:S01]  /*17ce0*/  STL [R1+0x4f8], R9 ;  /* 0x0004f80901007387 */ /* 0x0007e20000100800 */
[----:B------:R-:W-:Y:S01]  /*17cf0*/  IMAD.MOV.U32 R5, RZ, RZ, R7 ;  /* 0x000000ffff057224 */ /* 0x000fe200078e0007 */
[----:B------:R-:W-:Y:S02]  /*17d00*/  LEA.HI R6, R6, R199, RZ, 0x6 ;  /* 0x000000c706067211 */ /* 0x000fe400078f30ff */
[----:B------:R3:W-:Y:S02]  /*17d10*/  STL [R1+0x538], R7 ;  /* 0x0005380701007387 */ /* 0x0007e40000100800 */
[----:B------:R-:W-:-:S02]  /*17d20*/  SHF.R.S32.HI R6, RZ, 0x6, R6 ;  /* 0x00000006ff067819 */ /* 0x000fc40000011406 */
[----:B------:R3:W-:Y:S02]  /*17d30*/  LDGSTS.E [R3+0x13f00], [R4.64], P0 ;  /* 0x13f0000004037fae */ /* 0x0007e40008121844 */
[----:B------:R-:W-:Y:S01]  /*17d40*/  ISETP.NE.U32.AND P0, PT, R207, R6, PT ;  /* 0x00000006cf00720c */ /* 0x000fe20003f05070 */
[----:B------:R-:W-:Y:S01]  /*17d50*/  HMMA.1688.F32.TF32 R40, R164, R26, R40 ;  /* 0x0000001aa428723c */ /* 0x000fe20000081028 */
[----:B------:R-:W0:Y:S07]  /*17d60*/  LDGDEPBAR ;  /* 0x00000000000079af */ /* 0x000e2e0000000000 */
[C---:B------:R-:W-:Y:S08]  /*17d70*/  HMMA.1688.F32.TF32 R176, R132.reuse, R34, R184 ;  /* 0x0000002284b0723c */ /* 0x040ff000000810b8 */
[C---:B------:R-:W-:Y:S08]  /*17d80*/  HMMA.1688.F32.TF32 R160, R132.reuse, R30, R172 ;  /* 0x0000001e84a0723c */ /* 0x040ff000000810ac */
[----:B------:R-:W-:Y:S01]  /*17d90*/  HMMA.1688.F32.TF32 R92, R132, R26, R168 ;  /* 0x0000001a845c723c */ /* 0x000fe200000810a8 */
[----:B---3--:R-:W-:Y:S01]  /*17da0*/  @!P0 CALL.REL.NOINC `(.L_x_0) ;  /* 0x0000001000008944 */ /* 0x008fe20003c00000 */
[----:B------:R-:W-:Y:S06]  /*17db0*/  BRA `(.L_x_1) ;  /* 0xffff6a2000007947 */ /* 0x000fec000383ffff */
.L_x_0:
[----:B----45:R-:W2:Y:S01]  /*17dc0*/  LDL.LU R7, [R1+0x6fc] ;  /* 0x0006fc0001077983 */ /* 0x030ea20000300800 */
[----:B------:R-:W-:-:S04]  /*17dd0*/  DEPBAR.LE SB0, 0x0 ;  /* 0x000080000000791a */ /* 0x000fc80000000000 */
[----:B------:R-:W3:Y:S04]  /*17de0*/  LDL.LU R6, [R1+0x6f8] ;  /* 0x0006f80001067983 */ /* 0x000ee80000300800 */
[----:B------:R-:W4:Y:S04]  /*17df0*/  LDL.LU R5, [R1+0x6f4] ;  /* 0x0006f40001057983 */ /* 0x000f280000300800 */
[----:B------:R-:W1:Y:S01]  /*17e00*/  S2R R8, SR_TID.X ;  /* 0x0000000000087919 */ /* 0x000e620000002100 */
[----:B------:R-:W-:Y:S01]  /*17e10*/  IMAD.MOV.U32 R10, RZ, RZ, R56 ;  /* 0x000000ffff0a7224 */ /* 0x000fe200078e0038 */
[----:B------:R-:W-:Y:S01]  /*17e20*/  MOV R11, R57 ;  /* 0x00000039000b7202 */ /* 0x000fe20000000f00 */
[----:B------:R-:W-:Y:S01]  /*17e30*/  IMAD.MOV.U32 R9, RZ, RZ, R53 ;  /* 0x000000ffff097224 */ /* 0x000fe200078e0035 */
[----:B------:R-:W-:Y:S01]  /*17e40*/  MOV R13, R177 ;  /* 0x000000b1000d7202 */ /* 0x000fe20000000f00 */
[----:B------:R-:W-:Y:S01]  /*17e50*/  IMAD.MOV.U32 R14, RZ, RZ, R160 ;  /* 0x000000ffff0e7224 */ /* 0x000fe200078e00a0 */
[----:B------:R-:W4:Y:S01]  /*17e60*/  LDL.LU R167, [R1+0x794] ;  /* 0x0007940001a77983 */ /* 0x000f220000300800 */
[C---:B-1----:R-:W-:Y:S01]  /*17e70*/  IMAD.SHL.U32 R0, R8.reuse, 0x80, RZ ;  /* 0x0000008008007824 */ /* 0x042fe200078e00ff */
[C---:B------:R-:W-:Y:S01]  /*17e80*/  SHF.L.U32 R3, R8.reuse, 0x5, RZ ;  /* 0x0000000508037819 */ /* 0x040fe200000006ff */
[----:B------:R-:W-:Y:S01]  /*17e90*/  IMAD.SHL.U32 R2, R8, 0x4, RZ ;  /* 0x0000000408027824 */ /* 0x000fe200078e00ff */
[----:B------:R-:W4:Y:S02]  /*17ea0*/  LDL.LU R166, [R1+0x798] ;  /* 0x0007980001a67983 */ /* 0x000f240000300800 */
[----:B------:R-:W-:Y:S01]  /*17eb0*/  LOP3.LUT R0, R0, 0xc00, RZ, 0xc0, !PT ;  /* 0x00000c0000007812 */ /* 0x000fe200078ec0ff */
[----:B------:R-:W-:Y:S01]  /*17ec0*/  IMAD.SHL.U32 R4, R8, 0x200, RZ ;  /* 0x0000020008047824 */ /* 0x000fe200078e00ff */
[----:B------:R-:W4:Y:S02]  /*17ed0*/  LDL.LU R165, [R1+0x790] ;  /* 0x0007900001a57983 */ /* 0x000f240000300800 */
[----:B------:R-:W-:Y:S01]  /*17ee0*/  LOP3.LUT R3, R0, 0x60, R3, 0xf8, !PT ;  /* 0x0000006000037812 */ /* 0x000fe200078ef803 */
[C---:B------:R-:W-:Y:S01]  /*17ef0*/  IMAD.SHL.U32 R0, R8.reuse, 0x8, RZ ;  /* 0x0000000808007824 */ /* 0x040fe200078e00ff */
[----:B------:R-:W-:Y:S01]  /*17f00*/  LOP3.LUT R8, R8, 0x3f, RZ, 0xc0, !PT ;  /* 0x0000003f08087812 */ /* 0x000fe200078ec0ff */
[----:B------:R-:W-:Y:S01]  /*17f10*/  IMAD.MOV.U32 R56, RZ, RZ, R54 ;  /* 0x000000ffff387224 */ /* 0x000fe200078e0036 */
[----:B------:R-:W-:Y:S01]  /*17f20*/  LOP3.LUT R3, R3, 0x70, R2, 0x78, !PT ;  /* 0x0000007003037812 */ /* 0x000fe200078e7802 */
[----:B------:R-:W-:Y:S01]  /*17f30*/  IMAD.MOV.U32 R57, RZ, RZ, R55 ;  /* 0x000000ffff397224 */ /* 0x000fe200078e0037 */
[----:B------:R-:W-:Y:S01]  /*17f40*/  LOP3.LUT R2, R4, 0xc00, RZ, 0xc0, !PT ;  /* 0x00000c0004027812 */ /* 0x000fe200078ec0ff */
[----:B------:R-:W-:Y:S01]  /*17f50*/  IMAD.MOV.U32 R15, RZ, RZ, R161 ;  /* 0x000000ffff0f7224 */ /* 0x000fe200078e00a1 */
[----:B------:R-:W-:Y:S01]  /*17f60*/  LOP3.LUT R0, R0, 0x100, RZ, 0xc0, !PT ;  /* 0x0000010000007812 */ /* 0x000fe200078ec0ff */
[----:B------:R-:W-:Y:S01]  /*17f70*/  IMAD.MOV.U32 R4, RZ, RZ, R76 ;  /* 0x000000ffff047224 */ /* 0x000fe200078e004c */
[----:B------:R-:W4:Y:S01]  /*17f80*/  LDL.LU R164, [R1+0x78c] ;  /* 0x00078c0001a47983 */ /* 0x000f220000300800 */
[----:B------:R-:W-:-:S03]  /*17f90*/  IMAD R2, R8, 0x10, R2 ;  /* 0x0000001008027824 */ /* 0x000fc600078e0202 */
[----:B------:R-:W-:Y:S01]  /*17fa0*/  BAR.SYNC.DEFER_BLOCKING 0x0 ;  /* 0x0000000000007b1d */ /* 0x000fe20000010000 */
[----:B------:R-:W-:Y:S01]  /*17fb0*/  IADD3 R0, R0, R3, RZ ;  /* 0x0000000300007210 */ /* 0x000fe20007ffe0ff */
[----:B------:R-:W-:Y:S01]  /*17fc0*/  IMAD.MOV.U32 R8, RZ, RZ, R52 ;  /* 0x000000ffff087224 */ /* 0x000fe200078e0034 */
[----:B------:R-:W-:-:S04]  /*17fd0*/  LOP3.LUT R3, R2, 0x60, RZ, 0x3c, !PT ;  /* 0x0000006002037812 */ /* 0x000fc800078e3cff */
[----:B------:R1:W-:Y:S04]  /*17fe0*/  STS.128 [R0+0x200], R8 ;  /* 0x0002000800007388 */ /* 0x0003e80000000c00 */
[----:B------:R-:W-:Y:S01]  /*17ff0*/  STS.128 [R0+0x280], R56 ;  /* 0x0002803800007388 */ /* 0x000fe20000000c00 */
[----:B------:R-:W-:Y:S02]  /*18000*/  IMAD.MOV.U32 R12, RZ, RZ, R176 ;  /* 0x000000ffff0c7224 */ /* 0x000fe400078e00b0 */
[----:B------:R-:W-:Y:S02]  /*18010*/  IMAD.MOV.U32 R160, RZ, RZ, R178 ;  /* 0x000000ffffa07224 */ /* 0x000fe400078e00b2 */
[----:B------:R-:W-:Y:S01]  /*18020*/  IMAD.MOV.U32 R161, RZ, RZ, R179 ;  /* 0x000000ffffa17224 */ /* 0x000fe200078e00b3 */
[----:B-1----:R-:W-:Y:S01]  /*18030*/  MOV R10, R68 ;  /* 0x00000044000a7202 */ /* 0x002fe20000000f00 */
[----:B------:R-:W-:-:S02]  /*18040*/  IMAD.MOV.U32 R11, RZ, RZ, R69 ;  /* 0x000000ffff0b7224 */ /* 0x000fc400078e0045 */
[----:B------:R-:W-:Y:S02]  /*18050*/  IMAD.MOV.U32 R8, RZ, RZ, R64 ;  /* 0x000000ffff087224 */ /* 0x000fe400078e0040 */
[----:B------:R-:W-:Y:S02]  /*18060*/  IMAD.MOV.U32 R9, RZ, RZ, R65 ;  /* 0x000000ffff097224 */ /* 0x000fe400078e0041 */
[----:B------:R-:W-:Y:S02]  /*18070*/  IMAD.MOV.U32 R68, RZ, RZ, R66 ;  /* 0x000000ffff447224 */ /* 0x000fe400078e0042 */
[----:B------:R-:W-:Y:S01]  /*18080*/  IMAD.MOV.U32 R69, RZ, RZ, R67 ;  /* 0x000000ffff457224 */ /* 0x000fe200078e0043 */
[----:B--2---:R-:W-:Y:S01]  /*18090*/  ISETP.GE.AND P2, PT, R7, c[0x0][0x17c], PT ;  /* 0x00005f0007007a0c */ /* 0x004fe20003f46270 */
[----:B------:R-:W-:Y:S02]  /*180a0*/  IMAD.MOV.U32 R7, RZ, RZ, R37 ;  /* 0x000000ffff077224 */ /* 0x000fe400078e0025 */
[----:B------:R-:W-:Y:S01]  /*180b0*/  IMAD.MOV.U32 R37, RZ, RZ, R79 ;  /* 0x000000ffff257224 */ /* 0x000fe200078e004f */
[----:B---3--:R-:W-:Y:S01]  /*180c0*/  ISETP.GE.AND P4, PT, R6, c[0x0][0x17c], PT ;  /* 0x00005f0006007a0c */ /* 0x008fe20003f86270 */
[----:B------:R-:W-:Y:S01]  /*180d0*/  IMAD.MOV.U32 R6, RZ, RZ, R36 ;  /* 0x000000ffff067224 */ /* 0x000fe200078e0024 */
[----:B------:R-:W-:-:S02]  /*180e0*/  MOV R36, R78 ;  /* 0x0000004e00247202 */ /* 0x000fc40000000f00 */
[----:B----4-:R-:W-:Y:S01]  /*180f0*/  ISETP.GE.AND P0, PT, R5, c[0x0][0x17c], PT ;  /* 0x00005f0005007a0c */ /* 0x010fe20003f06270 */
[----:B------:R-:W-:Y:S02]  /*18100*/  IMAD.MOV.U32 R5, RZ, RZ, R77 ;  /* 0x000000ffff057224 */ /* 0x000fe400078e004d */
[----:B------:R-:W-:Y:S04]  /*18110*/  STS.128 [R0+0x80], R36 ;  /* 0x0000802400007388 */ /* 0x000fe80000000c00 */
[----:B------:R1:W-:Y:S04]  /*18120*/  STS.128 [R0], R4 ;  /* 0x0000000400007388 */ /* 0x0003e80000000c00 */
[----:B------:R-:W-:Y:S01]  /*18130*/  BAR.SYNC.DEFER_BLOCKING 0x0 ;  /* 0x0000000000007b1d */ /* 0x000fe20000010000 */
[----:B-1----:R-:W-:-:S02]  /*18140*/  LOP3.LUT R4, R2, 0x20, RZ, 0x3c, !PT ;  /* 0x0000002002047812 */ /* 0x002fc400078e3cff */
[----:B------:R-:W-:-:S03]  /*18150*/  LOP3.LUT R5, R2, 0x40, RZ, 0x3c, !PT ;  /* 0x0000004002057812 */ /* 0x000fc600078e3cff */
[----:B------:R-:W1:Y:S04]  /*18160*/  LDS.128 R16, [R2] ;  /* 0x0000000002107984 */ /* 0x000e680000000c00 */
[----:B------:R-:W-:Y:S04]  /*18170*/  LDS.128 R28, [R4] ;  /* 0x00000000041c7984 */ /* 0x000fe80000000c00 */
[----:B------:R-:W-:Y:S04]  /*18180*/  LDS.128 R24, [R5] ;  /* 0x0000000005187984 */ /* 0x000fe80000000c00 */
[----:B------:R-:W-:Y:S04]  /*18190*/  LDS.128 R20, [R3] ;  /* 0x0000000003147984 */ /* 0x000fe80000000c00 */
[----:B------:R-:W-:Y:S06]  /*181a0*/  BAR.SYNC.DEFER_BLOCKING 0x0 ;  /* 0x0000000000007b1d */ /* 0x000fec0000010000 */
[----:B------:R2:W-:Y:S04]  /*181b0*/  STS.128 [R0], R8 ;  /* 0x0000000800007388 */ /* 0x0005e80000000c00 */
[----:B------:R-:W-:Y:S04]  /*181c0*/  STS.128 [R0+0x80], R68 ;  /* 0x0000804400007388 */ /* 0x000fe80000000c00 */
[----:B------:R3:W-:Y:S04]  /*181d0*/  STS.128 [R0+0x200], R12 ;  /* 0x0002000c00007388 */ /* 0x0007e80000000c00 */
[----:B------:R-:W-:Y:S04]  /*181e0*/  STS.128 [R0+0x280], R160 ;  /* 0x000280a000007388 */ /* 0x000fe80000000c00 */
[----:B------:R-:W-:Y:S01]  /*181f0*/  BAR.SYNC.DEFER_BLOCKING 0x0 ;  /* 0x0000000000007b1d */ /* 0x000fe20000010000 */
[----:B--2---:R-:W-:Y:S01]  /*18200*/  IMAD.MOV.U32 R10, RZ, RZ, R44 ;  /* 0x000000ffff0a7224 */ /* 0x004fe200078e002c */
[----:B------:R-:W-:Y:S01]  /*18210*/  MOV R8, R40 ;  /* 0x0000002800087202 */ /* 0x000fe20000000f00 */
[----:B------:R-:W-:Y:S01]  /*18220*/  IMAD.MOV.U32 R11, RZ, RZ, R45 ;  /* 0x000000ffff0b7224 */ /* 0x000fe200078e002d */
[----:B------:R-:W-:Y:S01]  /*18230*/  MOV R45, R43 ;  /* 0x0000002b002d7202 */ /* 0x000fe20000000f00 */
[----:B------:R-:W-:-:S02]  /*18240*/  IMAD.MOV.U32 R9, RZ, RZ, R41 ;  /* 0x000000ffff097224 */ /* 0x000fc400078e0029 */
[----:B------:R-:W-:Y:S01]  /*18250*/  IMAD.MOV.U32 R44, RZ, RZ, R42 ;  /* 0x000000ffff2c7224 */ /* 0x000fe200078e002a */
[----:B------:R-:W2:Y:S04]  /*18260*/  LDS.128 R52, [R2] ;  /* 0x0000000002347984 */ /* 0x000ea80000000c00 */
[----:B------:R-:W4:Y:S04]  /*18270*/  LDS.128 R40, [R4] ;  /* 0x0000000004287984 */ /* 0x000f280000000c00 */
[----:B------:R-:W1:Y:S04]  /*18280*/  LDS.128 R36, [R5] ;  /* 0x0000000005247984 */ /* 0x000e680000000c00 */
[----:B------:R-:W1:Y:S04]  /*18290*/  LDS.128 R32, [R3] ;  /* 0x0000000003207984 */ /* 0x000e680000000c00 */
[----:B------:R-:W-:Y:S01]  /*182a0*/  BAR.SYNC.DEFER_BLOCKING 0x0 ;  /* 0x0000000000007b1d */ /* 0x000fe20000010000 */
[----:B---3--:R-:W-:Y:S01]  /*182b0*/  IMAD.MOV.U32 R14, RZ, RZ, R152 ;  /* 0x000000ffff0e7224 */ /* 0x008fe200078e0098 */
[----:B------:R-:W-:Y:S01]  /*182c0*/  MOV R152, R62 ;  /* 0x0000003e00987202 */ /* 0x000fe20000000f00 */
[----:B------:R-:W-:-:S02]  /*182d0*/  IMAD.MOV.U32 R15, RZ, RZ, R153 ;  /* 0x000000ffff0f7224 */ /* 0x000fc400078e0099 */
[----:B------:R-:W-:Y:S02]  /*182e0*/  IMAD.MOV.U32 R12, RZ, RZ, R60 ;  /* 0x000000ffff0c7224 */ /* 0x000fe400078e003c */
[----:B------:R-:W-:Y:S02]  /*182f0*/  IMAD.MOV.U32 R13, RZ, RZ, R61 ;  /* 0x000000ffff0d7224 */ /* 0x000fe400078e003d */
[----:B------:R-:W-:Y:S01]  /*18300*/  IMAD.MOV.U32 R153, RZ, RZ, R63 ;  /* 0x000000ffff997224 */ /* 0x000fe200078e003f */
[----:B------:R3:W-:Y:S04]  /*18310*/  STS.128 [R0], R8 ;  /* 0x0000000800007388 */ /* 0x0007e80000000c00 */
[----:B------:R-:W-:Y:S04]  /*18320*/  STS.128 [R0+0x80], R44 ;  /* 0x0000802c00007388 */ /* 0x000fe80000000c00 */
[----:B------:R1:W-:Y:S04]  /*18330*/  STS.128 [R0+0x200], R12 ;  /* 0x0002000c00007388 */ /* 0x0003e80000000c00 */
[----:B------:R-:W-:Y:S04]  /*18340*/  STS.128 [R0+0x280], R152 ;  /* 0x0002809800007388 */ /* 0x000fe80000000c00 */
[----:B------:R-:W-:Y:S01]  /*18350*/  BAR.SYNC.DEFER_BLOCKING 0x0 ;  /* 0x0000000000007b1d */ /* 0x000fe20000010000 */
[----:B---3--:R-:W-:Y:S01]  /*18360*/  IMAD.MOV.U32 R10, RZ, RZ, R128 ;  /* 0x000000ffff0a7224 */ /* 0x008fe200078e0080 */
[----:B------:R-:W-:Y:S01]  /*18370*/  MOV R11, R129 ;  /* 0x00000081000b7202 */ /* 0x000fe20000000f00 */
[----:B------:R-:W-:-:S03]  /*18380*/  IMAD.MOV.U32 R8, RZ, RZ, R72 ;  /* 0x000000ffff087224 */ /* 0x000fc600078e0048 */
[----:B------:R-:W3:Y:S04]  /*18390*/  LDS.128 R64, [R2] ;  /* 0x0000000002407984 */ /* 0x000ee80000000c00 */
[----:B------:R-:W-:Y:S04]  /*183a0*/  LDS.128 R60, [R4] ;  /* 0x00000000043c7984 */ /* 0x000fe80000000c00 */
[----:B------:R-:W-:Y:S04]  /*183b0*/  LDS.128 R56, [R5] ;  /* 0x0000000005387984 */ /* 0x000fe80000000c00 */
[----:B------:R-:W-:Y:S01]  /*183c0*/  LDS.128 R44, [R3] ;  /* 0x00000000032c7984 */ /* 0x000fe20000000c00 */
[----:B-1----:R-:W-:Y:S01]  /*183d0*/  MOV R14, R108 ;  /* 0x0000006c000e7202 */ /* 0x002fe20000000f00 */
[----:B------:R-:W-:-:S02]  /*183e0*/  IMAD.MOV.U32 R15, RZ, RZ, R109 ;  /* 0x000000ffff0f7224 */ /* 0x000fc400078e006d */
[----:B------:R-:W-:Y:S01]  /*183f0*/  IMAD.MOV.U32 R9, RZ, RZ, R73 ;  /* 0x000000ffff097224 */ /* 0x000fe200078e0049 */
[----:B------:R-:W-:Y:S01]  /*18400*/  BAR.SYNC.DEFER_BLOCKING 0x0 ;  /* 0x0000000000007b1d */ /* 0x000fe20000010000 */
[----:B------:R-:W-:Y:S02]  /*18410*/  IMAD.MOV.U32 R128, RZ, RZ, R74 ;  /* 0x000000ffff807224 */ /* 0x000fe400078e004a */
[----:B------:R-:W-:Y:S02]  /*18420*/  IMAD.MOV.U32 R129, RZ, RZ, R75 ;  /* 0x000000ffff817224 */ /* 0x000fe400078e004b */
[----:B------:R-:W-:Y:S02]  /*18430*/  IMAD.MOV.U32 R12, RZ, RZ, R92 ;  /* 0x000000ffff0c7224 */ /* 0x000fe400078e005c */
[----:B------:R-:W-:Y:S02]  /*18440*/  IMAD.MOV.U32 R13, RZ, RZ, R93 ;  /* 0x000000ffff0d7224 */ /* 0x000fe400078e005d */
[----:B------:R-:W-:-:S02]  /*18450*/  IMAD.MOV.U32 R108, RZ, RZ, R94 ;  /* 0x000000ffff6c7224 */ /* 0x000fc400078e005e */
[----:B------:R-:W-:Y:S01]  /*18460*/  IMAD.MOV.U32 R109, RZ, RZ, R95 ;  /* 0x000000ffff6d7224 */ /* 0x000fe200078e005f */
[----:B------:R1:W-:Y:S04]  /*18470*/  STS.128 [R0], R8 ;  /* 0x0000000800007388 */ /* 0x0003e80000000c00 */
[----:B------:R-:W-:Y:S04]  /*18480*/  STS.128 [R0+0x80], R128 ;  /* 0x0000808000007388 */ /* 0x000fe80000000c00 */
[----:B------:R2:W-:Y:S04]  /*18490*/  STS.128 [R0+0x200], R12 ;  /* 0x0002000c00007388 */ /* 0x0005e80000000c00 */
[----:B------:R-:W-:Y:S04]  /*184a0*/  STS.128 [R0+0x280], R108 ;  /* 0x0002806c00007388 */ /* 0x000fe80000000c00 */
[----:B------:R-:W-:Y:S01]  /*184b0*/  BAR.SYNC.DEFER_BLOCKING 0x0 ;  /* 0x0000000000007b1d */ /* 0x000fe20000010000 */
[----:B-1----:R-:W-:Y:S01]  /*184c0*/  IMAD.MOV.U32 R10, RZ, RZ, R80 ;  /* 0x000000ffff0a7224 */ /* 0x002fe200078e0050 */
[----:B------:R-:W-:Y:S01]  /*184d0*/  MOV R9, R49 ;  /* 0x0000003100097202 */ /* 0x000fe20000000f00 */
[----:B------:R-:W-:-:S02]  /*184e0*/  IMAD.MOV.U32 R11, RZ, RZ, R81 ;  /* 0x000000ffff0b7224 */ /* 0x000fc400078e0051 */
[----:B------:R-:W-:Y:S02]  /*184f0*/  IMAD.MOV.U32 R8, RZ, RZ, R48 ;  /* 0x000000ffff087224 */ /* 0x000fe400078e0030 */
[----:B------:R-:W-:Y:S02]  /*18500*/  IMAD.MOV.U32 R80, RZ, RZ, R50 ;  /* 0x000000ffff507224 */ /* 0x000fe400078e0032 */
[----:B------:R-:W-:Y:S01]  /*18510*/  IMAD.MOV.U32 R81, RZ, RZ, R51 ;  /* 0x000000ffff517224 */ /* 0x000fe200078e0033 */
[----:B------:R-:W1:Y:S04]  /*18520*/  LDS.128 R76, [R2] ;  /* 0x00000000024c7984 */ /* 0x000e680000000c00 */
[----:B------:R-:W1:Y:S04]  /*18530*/  LDS.128 R72, [R4] ;  /* 0x0000000004487984 */ /* 0x000e680000000c00 */
[----:B------:R-:W1:Y:S04]  /*18540*/  LDS.128 R68, [R5] ;  /* 0x0000000005447984 */ /* 0x000e680000000c00 */
[----:B------:R-:W1:Y:S04]  /*18550*/  LDS.128 R48, [R3] ;  /* 0x0000000003307984 */ /* 0x000e680000000c00 */
[----:B------:R-:W-:Y:S01]  /*18560*/  BAR.SYNC.DEFER_BLOCKING 0x0 ;  /* 0x0000000000007b1d */ /* 0x000fe20000010000 */
[----:B--2---:R-:W-:Y:S01]  /*18570*/  IMAD.MOV.U32 R14, RZ, RZ, R144 ;  /* 0x000000ffff0e7224 */ /* 0x004fe200078e0090 */
[----:B------:R-:W-:Y:S01]  /*18580*/  MOV R12, R148 ;  /* 0x00000094000c7202 */ /* 0x000fe20000000f00 */
[----:B------:R-:W-:Y:S01]  /*18590*/  IMAD.MOV.U32 R15, RZ, RZ, R145 ;  /* 0x000000ffff0f7224 */ /* 0x000fe200078e0091 */
[----:B------:R-:W-:Y:S01]  /*185a0*/  MOV R145, R151 ;  /* 0x0000009700917202 */ /* 0x000fe20000000f00 */
[----:B------:R-:W-:-:S02]  /*185b0*/  IMAD.MOV.U32 R13, RZ, RZ, R149 ;  /* 0x000000ffff0d7224 */ /* 0x000fc400078e0095 */
[----:B------:R-:W-:Y:S01]  /*185c0*/  IMAD.MOV.U32 R144, RZ, RZ, R150 ;  /* 0x000000ffff907224 */ /* 0x000fe200078e0096 */
[----:B------:R2:W-:Y:S04]  /*185d0*/  STS.128 [R0], R8 ;  /* 0x0000000800007388 */ /* 0x0005e80000000c00 */
[----:B------:R-:W-:Y:S04]  /*185e0*/  STS.128 [R0+0x80], R80 ;  /* 0x0000805000007388 */ /* 0x000fe80000000c00 */
[----:B------:R1:W-:Y:S04]  /*185f0*/  STS.128 [R0+0x200], R12 ;  /* 0x0002000c00007388 */ /* 0x0003e80000000c00 */
[----:B------:R-:W-:Y:S04]  /*18600*/  STS.128 [R0+0x280], R144 ;  /* 0x0002809000007388 */ /* 0x000fe80000000c00 */
[----:B------:R-:W-:Y:S01]  /*18610*/  BAR.SYNC.DEFER_BLOCKING 0x0 ;  /* 0x0000000000007b1d */ /* 0x000fe20000010000 */
[----:B--2---:R-:W-:Y:S01]  /*18620*/  IMAD.MOV.U32 R10, RZ, RZ, R100 ;  /* 0x000000ffff0a7224 */ /* 0x004fe200078e0064 */
[----:B------:R-:W-:Y:S01]  /*18630*/  MOV R100, R106 ;  /* 0x0000006a00647202 */ /* 0x000fe20000000f00 */
[----:B------:R-:W-:-:S02]  /*18640*/  IMAD.MOV.U32 R11, RZ, RZ, R101 ;  /* 0x000000ffff0b7224 */ /* 0x000fc400078e0065 */
[----:B------:R-:W-:Y:S02]  /*18650*/  IMAD.MOV.U32 R8, RZ, RZ, R104 ;  /* 0x000000ffff087224 */ /* 0x000fe400078e0068 */
[----:B------:R-:W-:Y:S02]  /*18660*/  IMAD.MOV.U32 R9, RZ, RZ, R105 ;  /* 0x000000ffff097224 */ /* 0x000fe400078e0069 */
[----:B------:R-:W-:Y:S01]  /*18670*/  IMAD.MOV.U32 R101, RZ, RZ, R107 ;  /* 0x000000ffff657224 */ /* 0x000fe200078e006b */
[----:B------:R-:W2:Y:S04]  /*18680*/  LDS.128 R108, [R2] ;  /* 0x00000000026c7984 */ /* 0x000ea80000000c00 */
[----:B------:R-:W-:Y:S04]  /*18690*/  LDS.128 R104, [R4] ;  /* 0x0000000004687984 */ /* 0x000fe80000000c00 */
[----:B------:R-:W-:Y:S04]  /*186a0*/  LDS.128 R92, [R5] ;  /* 0x00000000055c7984 */ /* 0x000fe80000000c00 */
[----:B------:R-:W-:Y:S04]  /*186b0*/  LDS.128 R80, [R3] ;  /* 0x0000000003507984 */ /* 0x000fe80000000c00 */
[----:B------:R-:W-:Y:S01]  /*186c0*/  BAR.SYNC.DEFER_BLOCKING 0x0 ;  /* 0x0000000000007b1d */ /* 0x000fe20000010000 */
[----:B-1----:R-:W-:Y:S01]  /*186d0*/  IMAD.MOV.U32 R14, RZ, RZ, R116 ;  /* 0x000000ffff0e7224 */ /* 0x002fe200078e0074 */
        /* <DEDUP_REMOVED lines=10> */
[----:B-1----:R-:W-:Y:S01]  /*18780*/  MOV R10, R156 ;  /* 0x0000009c000a7202 */ /* 0x002fe20000000f00 */
[----:B------:R-:W-:-:S02]  /*18790*/  IMAD.MOV.U32 R11, RZ, RZ, R157 ;  /* 0x000000ffff0b7224 */ /* 0x000fc400078e009d */
[----:B------:R-:W-:Y:S02]  /*187a0*/  IMAD.MOV.U32 R8, RZ, RZ, R84 ;  /* 0x000000ffff087224 */ /* 0x000fe400078e0054 */
        /* <DEDUP_REMOVED lines=10> */
[----:B------:R-:W-:-:S02]  /*18850*/  IMAD.MOV.U32 R15, RZ, RZ, R137 ;  /* 0x000000ffff0f7224 */ /* 0x000fc400078e0089 */
[----:B------:R-:W-:Y:S02]  /*18860*/  IMAD.MOV.U32 R12, RZ, RZ, R140 ;  /* 0x000000ffff0c7224 */ /* 0x000fe400078e008c */
[----:B------:R-:W-:Y:S02]  /*18870*/  IMAD.MOV.U32 R136, RZ, RZ, R142 ;  /* 0x000000ffff887224 */ /* 0x000fe400078e008e */
[----:B------:R-:W-:Y:S01]  /*18880*/  IMAD.MOV.U32 R137, RZ, RZ, R143 ;  /* 0x000000ffff897224 */ /* 0x000fe200078e008f */
[----:B------:R2:W-:Y:S04]  /*18890*/  STS.128 [R0], R8 ;  /* 0x0000000800007388 */ /* 0x0005e80000000c00 */
[----:B------:R-:W-:Y:S04]  /*188a0*/  STS.128 [R0+0x80], R156 ;  /* 0x0000809c00007388 */ /* 0x000fe80000000c00 */
[----:B------:R-:W-:Y:S04]  /*188b0*/  STS.128 [R0+0x200], R12 ;  /* 0x0002000c00007388 */ /* 0x000fe80000000c00 */
[----:B------:R-:W-:Y:S04]  /*188c0*/  STS.128 [R0+0x280], R136 ;  /* 0x0002808800007388 */ /* 0x000fe80000000c00 */
[----:B------:R-:W-:Y:S01]  /*188d0*/  BAR.SYNC.DEFER_BLOCKING 0x0 ;  /* 0x0000000000007b1d */ /* 0x000fe20000010000 */
[----:B--2---:R-:W-:Y:S01]  /*188e0*/  MOV R8, R96 ;  /* 0x0000006000087202 */ /* 0x004fe20000000f00 */
[----:B------:R-:W-:-:S02]  /*188f0*/  IMAD.MOV.U32 R9, RZ, RZ, R97 ;  /* 0x000000ffff097224 */ /* 0x000fc400078e0061 */
[----:B------:R-:W-:Y:S02]  /*18900*/  IMAD.MOV.U32 R10, RZ, RZ, R88 ;  /* 0x000000ffff0a7224 */ /* 0x000fe400078e0058 */
[----:B------:R-:W2:Y:S04]  /*18910*/  LDS.128 R12, [R2] ;  /* 0x00000000020c7984 */ /* 0x000ea80000000c00 */
[----:B------:R-:W-:Y:S04]  /*18920*/  LDS.128 R128, [R4] ;  /* 0x0000000004807984 */ /* 0x000fe80000000c00 */
[----:B------:R-:W-:Y:S04]  /*18930*/  LDS.128 R132, [R5] ;  /* 0x0000000005847984 */ /* 0x000fe80000000c00 */
[----:B------:R-:W-:Y:S01]  /*18940*/  LDS.128 R136, [R3] ;  /* 0x0000000003887984 */ /* 0x000fe20000000c00 */
[----:B------:R-:W-:-:S03]  /*18950*/  IMAD.MOV.U32 R11, RZ, RZ, R89 ;  /* 0x000000ffff0b7224 */ /* 0x000fc600078e0059 */
[----:B------:R-:W-:Y:S01]  /*18960*/  BAR.SYNC.DEFER_BLOCKING 0x0 ;  /* 0x0000000000007b1d */ /* 0x000fe20000010000 */
[----:B------:R-:W-:Y:S02]  /*18970*/  IMAD.MOV.U32 R88, RZ, RZ, R98 ;  /* 0x000000ffff587224 */ /* 0x000fe400078e0062 */
[----:B------:R-:W-:-:S03]  /*18980*/  IMAD.MOV.U32 R89, RZ, RZ, R99 ;  /* 0x000000ffff597224 */ /* 0x000fc600078e0063 */
[----:B------:R1:W-:Y:S04]  /*18990*/  STS.128 [R0], R8 ;  /* 0x0000000800007388 */ /* 0x0003e80000000c00 */
[----:B------:R-:W-:Y:S01]  /*189a0*/  STS.128 [R0+0x80], R88 ;  /* 0x0000805800007388 */ /* 0x000fe20000000c00 */
[----:B-1----:R-:W-:Y:S01]  /*189b0*/  MOV R10, R124 ;  /* 0x0000007c000a7202 */ /* 0x002fe20000000f00 */
[----:B------:R-:W-:Y:S02]  /*189c0*/  IMAD.MOV.U32 R11, RZ, RZ, R125 ;  /* 0x000000ffff0b7224 */ /* 0x000fe400078e007d */
[----:B------:R-:W-:Y:S02]  /*189d0*/  IMAD.MOV.U32 R8, RZ, RZ, R120 ;  /* 0x000000ffff087224 */ /* 0x000fe400078e0078 */
[----:B------:R-:W-:-:S02]  /*189e0*/  IMAD.MOV.U32 R9, RZ, RZ, R121 ;  /* 0x000000ffff097224 */ /* 0x000fc400078e0079 */
[----:B------:R-:W-:Y:S02]  /*189f0*/  IMAD.MOV.U32 R124, RZ, RZ, R122 ;  /* 0x000000ffff7c7224 */ /* 0x000fe400078e007a */
[----:B------:R-:W-:Y:S02]  /*18a00*/  IMAD.MOV.U32 R125, RZ, RZ, R123 ;  /* 0x000000ffff7d7224 */ /* 0x000fe400078e007b */
[----:B------:R-:W2:Y:S04]  /*18a10*/  LDL.LU R123, [R1+0x788] ;  /* 0x00078800017b7983 */ /* 0x000ea80000300800 */
[----:B------:R-:W2:Y:S04]  /*18a20*/  LDL.LU R122, [R1+0x784] ;  /* 0x00078400017a7983 */ /* 0x000ea80000300800 */
[----:B------:R-:W-:Y:S04]  /*18a30*/  STS.128 [R0+0x200], R8 ;  /* 0x0002000800007388 */ /* 0x000fe80000000c00 */
[----:B------:R1:W-:Y:S04]  /*18a40*/  STS.128 [R0+0x280], R124 ;  /* 0x0002807c00007388 */ /* 0x0003e80000000c00 */
[----:B------:R-:W2:Y:S04]  /*18a50*/  LDL.LU R120, [R1+0x780] ;  /* 0x0007800001787983 */ /* 0x000ea80000300800 */
[----:B-1----:R-:W2:Y:S01]  /*18a60*/  LDL.LU R0, [R1+0x77c] ;  /* 0x00077c0001007983 */ /* 0x002ea20000300800 */
[----:B------:R-:W-:-:S02]  /*18a70*/  IMAD R7, R208, c[0x0][0x194], RZ ;  /* 0x00006500d0077a24 */ /* 0x000fc400078e02ff */
[----:B------:R-:W-:Y:S01]  /*18a80*/  IMAD.MOV.U32 R96, RZ, RZ, c[0x0][0x194] ;  /* 0x00006500ff607624 */ /* 0x000fe200078e00ff */
[----:B------:R-:W-:Y:S01]  /*18a90*/  BAR.SYNC.DEFER_BLOCKING 0x0 ;  /* 0x0000000000007b1d */ /* 0x000fe20000010000 */
[----:B------:R-:W-:Y:S02]  /*18aa0*/  ISETP.GE.AND P1, PT, R208, c[0x0][0x178], PT ;  /* 0x00005e00d0007a0c */ /* 0x000fe40003f26270 */
[----:B------:R-:W-:Y:S02]  /*18ab0*/  LEA R6, P5, R7, c[0x0][0x170], 0x2 ;  /* 0x00005c0007067a11 */ /* 0x000fe400078a10ff */
[----:B------:R-:W-:Y:S02]  /*18ac0*/  LEA R96, R96, R7, 0x6 ;  /* 0x0000000760607211 */ /* 0x000fe400078e30ff */
[----:B------:R-:W-:Y:S02]  /*18ad0*/  ISETP.LT.AND P1, PT, R209, c[0x0][0x17c], !P1 ;  /* 0x00005f00d1007a0c */ /* 0x000fe40004f21270 */
[----:B------:R-:W-:-:S02]  /*18ae0*/  LEA.HI.X.SX32 R7, R7, c[0x0][0x174], 0x2, P5 ;  /* 0x00005d0007077a11 */ /* 0x000fc400028f16ff */
[C---:B------:R-:W-:Y:S01]  /*18af0*/  ISETP.GE.AND P3, PT, R209.reuse, c[0x0][0x17c], PT ;  /* 0x00005f00d1007a0c */ /* 0x040fe20003f66270 */
[----:B------:R-:W-:Y:S01]  /*18b00*/  IMAD R209, R209, c[0x0][0x198], RZ ;  /* 0x00006600d1d17a24 */ /* 0x000fe200078e02ff */
[----:B------:R-:W-:Y:S02]  /*18b10*/  LEA R10, P5, R96, c[0x0][0x170], 0x2 ;  /* 0x00005c00600a7a11 */ /* 0x000fe400078a10ff */
[----:B------:R-:W-:Y:S02]  /*18b20*/  ISETP.LT.AND P3, PT, R210, c[0x0][0x178], !P3 ;  /* 0x00005e00d2007a0c */ /* 0x000fe40005f61270 */
[----:B------:R-:W-:Y:S01]  /*18b30*/  LEA.HI.X.SX32 R11, R96, c[0x0][0x174], 0x2, P5 ;  /* 0x00005d00600b7a11 */ /* 0x000fe200028f16ff */
[----:B------:R-:W-:Y:S01]  /*18b40*/  IMAD.WIDE R8, R209, 0x4, R6 ;  /* 0x00000004d1087825 */ /* 0x000fe200078e0206 */
[----:B------:R-:W-:Y:S02]  /*18b50*/  ISETP.LT.AND P5, PT, R208, c[0x0][0x178], !P2 ;  /* 0x00005e00d0007a0c */ /* 0x000fe400057a1270 */
[----:B------:R-:W-:-:S02]  /*18b60*/  ISETP.LT.AND P2, PT, R210, c[0x0][0x178], !P2 ;  /* 0x00005e00d2007a0c */ /* 0x000fc40005741270 */
[----:B------:R-:W-:Y:S02]  /*18b70*/  IADD3 R97, R209, c[0x0][0x198], RZ ;  /* 0x00006600d1617a10 */ /* 0x000fe40007ffe0ff */
[----:B------:R-:W-:Y:S01]  /*18b80*/  ISETP.LT.AND P6, PT, R208, c[0x0][0x178], !P4 ;  /* 0x00005e00d0007a0c */ /* 0x000fe200067c1270 */
[----:B------:R1:W-:Y:S01]  /*18b90*/  @P1 STG.E [R8.64], R16 ;  /* 0x0000001008001986 */ /* 0x0003e2000c101904 */
[C---:B------:R-:W-:Y:S01]  /*18ba0*/  IADD3 R121, R97.reuse, c[0x0][0x198], RZ ;  /* 0x0000660061797a10 */ /* 0x040fe20007ffe0ff */
[----:B------:R-:W-:Y:S01]  /*18bb0*/  IMAD.WIDE R88, R97, 0x4, R6 ;  /* 0x0000000461587825 */ /* 0x000fe200078e0206 */
[----:B------:R-:W-:-:S03]  /*18bc0*/  ISETP.GE.AND P1, PT, R167, c[0x0][0x17c], PT ;  /* 0x00005f00a7007a0c */ /* 0x000fc60003f26270 */
[----:B------:R-:W-:-:S04]  /*18bd0*/  IMAD.WIDE R90, R97, 0x4, R10 ;  /* 0x00000004615a7825 */ /* 0x000fc800078e020a */
[----:B-1----:R-:W-:Y:S01]  /*18be0*/  IMAD.WIDE R8, R209, 0x4, R10 ;  /* 0x00000004d1087825 */ /* 0x002fe200078e020a */
[----:B------:R-:W-:-:S03]  /*18bf0*/  ISETP.LT.AND P4, PT, R210, c[0x0][0x178], !P4 ;  /* 0x00005e00d2007a0c */ /* 0x000fc60006781270 */
[C---:B------:R-:W-:Y:S01]  /*18c00*/  IMAD.WIDE R96, R121.reuse, 0x4, R6 ;  /* 0x0000000479607825 */ /* 0x040fe200078e0206 */
[----:B------:R1:W-:Y:S03]  /*18c10*/  @P3 STG.E [R8.64], R52 ;  /* 0x0000003408003986 */ /* 0x0003e6000c101904 */
[C---:B------:R-:W-:Y:S01]  /*18c20*/  IMAD.WIDE R98, R121.reuse, 0x4, R10 ;  /* 0x0000000479627825 */ /* 0x040fe200078e020a */
[----:B------:R-:W-:Y:S01]  /*18c30*/  @P5 STG.E [R88.64], R17 ;  /* 0x0000001158005986 */ /* 0x000fe2000c101904 */
[----:B------:R-:W-:Y:S02]  /*18c40*/  ISETP.LT.AND P5, PT, R208, c[0x0][0x178], !P0 ;  /* 0x00005e00d0007a0c */ /* 0x000fe400047a1270 */
[----:B------:R-:W-:Y:S01]  /*18c50*/  IADD3 R121, R121, c[0x0][0x198], RZ ;  /* 0x0000660079797a10 */ /* 0x000fe20007ffe0ff */
[----:B------:R3:W-:Y:S01]  /*18c60*/  @P2 STG.E [R90.64], R53 ;  /* 0x000000355a002986 */ /* 0x0007e2000c101904 */
[----:B------:R-:W-:-:S03]  /*18c70*/  ISETP.LT.AND P0, PT, R210, c[0x0][0x178], !P0 ;  /* 0x00005e00d2007a0c */ /* 0x000fc60004701270 */
[----:B------:R4:W-:Y:S01]  /*18c80*/  @P6 STG.E [R96.64], R28 ;  /* 0x0000001c60006986 */ /* 0x0009e2000c101904 */
[----:B------:R-:W-:Y:S01]  /*18c90*/  ISETP.LT.AND P6, PT, R208, c[0x0][0x178], !P1 ;  /* 0x00005e00d0007a0c */ /* 0x000fe20004fc1270 */
[C---:B-1----:R-:W-:Y:S01]  /*18ca0*/  IMAD.WIDE R8, R121.reuse, 0x4, R6 ;  /* 0x0000000479087825 */ /* 0x042fe200078e0206 */
[----:B------:R-:W-:Y:S02]  /*18cb0*/  ISETP.GE.AND P3, PT, R166, c[0x0][0x17c], PT ;  /* 0x00005f00a6007a0c */ /* 0x000fe40003f66270 */
[C---:B---3--:R-:W-:Y:S01]  /*18cc0*/  IADD3 R91, R121.reuse, c[0x0][0x198], RZ ;  /* 0x00006600795b7a10 */ /* 0x048fe20007ffe0ff */
[----:B------:R-:W-:Y:S01]  /*18cd0*/  IMAD.WIDE R16, R121, 0x4, R10 ;  /* 0x0000000479107825 */ /* 0x000fe200078e020a */
[----:B------:R-:W-:Y:S01]  /*18ce0*/  ISETP.GE.AND P2, PT, R165, c[0x0][0x17c], PT ;  /* 0x00005f00a5007a0c */ /* 0x000fe20003f46270 */
[----:B----4-:R-:W-:Y:S02]  /*18cf0*/  @P4 STG.E [R98.64], R40 ;  /* 0x0000002862004986 */ /* 0x010fe4000c101904 */
[----:B------:R-:W-:Y:S01]  /*18d00*/  IMAD.WIDE R52, R91, 0x4, R6 ;  /* 0x000000045b347825 */ /* 0x000fe200078e0206 */
[----:B------:R-:W-:Y:S01]  /*18d10*/  ISETP.LT.AND P1, PT, R210, c[0x0][0x178], !P1 ;  /* 0x00005e00d2007a0c */ /* 0x000fe20004f21270 */
[----:B------:R-:W-:Y:S01]  /*18d20*/  @P5 STG.E [R8.64], R29 ;  /* 0x0000001d08005986 */ /* 0x000fe2000c101904 */
[----:B------:R-:W-:-:S02]  /*18d30*/  ISETP.LT.AND P5, PT, R208, c[0x0][0x178], !P3 ;  /* 0x00005e00d0007a0c */ /* 0x000fc40005fa1270 */
[----:B------:R-:W-:Y:S01]  /*18d40*/  IADD3 R97, R91, c[0x0][0x198], RZ ;  /* 0x000066005b617a10 */ /* 0x000fe20007ffe0ff */
[----:B------:R1:W-:Y:S01]  /*18d50*/  @P0 STG.E [R16.64], R41 ;  /* 0x0000002910000986 */ /* 0x0003e2000c101904 */
[----:B------:R-:W-:-:S03]  /*18d60*/  ISETP.LT.AND P3, PT, R210, c[0x0][0x178], !P3 ;  /* 0x00005e00d2007a0c */ /* 0x000fc60005f61270 */
[----:B------:R-:W-:Y:S01]  /*18d70*/  @P6 STG.E [R52.64], R24 ;  /* 0x0000001834006986 */ /* 0x000fe2000c101904 */
[----:B------:R-:W-:Y:S02]  /*18d80*/  ISETP.LT.AND P6, PT, R208, c[0x0][0x178], !P2 ;  /* 0x00005e00d0007a0c */ /* 0x000fe400057c1270 */
[----:B------:R-:W-:Y:S01]  /*18d90*/  ISETP.LT.AND P2, PT, R210, c[0x0][0x178], !P2 ;  /* 0x00005e00d2007a0c */ /* 0x000fe20005741270 */
[----:B------:R-:W-:Y:S01]  /*18da0*/  IMAD.WIDE R88, R91, 0x4, R10 ;  /* 0x000000045b587825 */ /* 0x000fe200078e020a */
[----:B------:R-:W3:Y:S01]  /*18db0*/  LDL.LU R96, [R1+0x778] ;  /* 0x0007780001607983 */ /* 0x000ee20000300800 */
[C---:B-1----:R-:W-:Y:S02]  /*18dc0*/  IADD3 R41, R97.reuse, c[0x0][0x198], RZ ;  /* 0x0000660061297a10 */ /* 0x042fe40007ffe0ff */
[C---:B------:R-:W-:Y:S01]  /*18dd0*/  IMAD.WIDE R90, R97.reuse, 0x4, R6 ;  /* 0x00000004615a7825 */ /* 0x040fe200078e0206 */
[----:B------:R1:W-:Y:S03]  /*18de0*/  @P1 STG.E [R88.64], R36 ;  /* 0x0000002458001986 */ /* 0x0003e6000c101904 */
[----:B------:R-:W-:Y:S01]  /*18df0*/  IMAD.WIDE R8, R97, 0x4, R10 ;  /* 0x0000000461087825 */ /* 0x000fe200078e020a */
[----:B------:R4:W-:Y:S03]  /*18e00*/  @P5 STG.E [R90.64], R25 ;  /* 0x000000195a005986 */ /* 0x0009e6000c101904 */
[C---:B------:R-:W-:Y:S01]  /*18e10*/  IMAD.WIDE R16, R41.reuse, 0x4, R6 ;  /* 0x0000000429107825 */ /* 0x040fe200078e0206 */
[----:B------:R2:W-:Y:S03]  /*18e20*/  @P3 STG.E [R8.64], R37 ;  /* 0x0000002508003986 */ /* 0x0005e6000c101904 */
[----:B------:R-:W-:Y:S01]  /*18e30*/  IMAD.WIDE R28, R41, 0x4, R10 ;  /* 0x00000004291c7825 */ /* 0x000fe200078e020a */
[----:B------:R-:W-:Y:S04]  /*18e40*/  @P6 STG.E [R16.64], R20 ;  /* 0x0000001410006986 */ /* 0x000fe8000c101904 */
[----:B-1----:R-:W3:Y:S04]  /*18e50*/  LDL.LU R36, [R1+0x774] ;  /* 0x0007740001247983 */ /* 0x002ee80000300800 */
[----:B------:R1:W-:Y:S04]  /*18e60*/  @P2 STG.E [R28.64], R32 ;  /* 0x000000201c002986 */ /* 0x0003e8000c101904 */
[----:B------:R-:W3:Y:S01]  /*18e70*/  LDL.LU R52, [R1+0x770] ;  /* 0x0007700001347983 */ /* 0x000ee20000300800 */
[----:B--2---:R-:W-:-:S03]  /*18e80*/  ISETP.GE.AND P2, PT, R0, c[0x0][0x17c], PT ;  /* 0x00005f0000007a0c */ /* 0x004fc60003f46270 */
[----:B------:R-:W2:Y:S01]  /*18e90*/  LDL.LU R0, [R1+0x76c] ;  /* 0x00076c0001007983 */ /* 0x000ea20000300800 */
[----:B------:R-:W-:Y:S02]  /*18ea0*/  ISETP.GE.AND P4, PT, R164, c[0x0][0x17c], PT ;  /* 0x00005f00a4007a0c */ /* 0x000fe40003f86270 */
[----:B------:R-:W-:Y:S02]  /*18eb0*/  ISETP.GE.AND P0, PT, R123, c[0x0][0x17c], PT ;  /* 0x00005f007b007a0c */ /* 0x000fe40003f06270 */
[----:B------:R-:W-:Y:S02]  /*18ec0*/  IADD3 R53, R41, c[0x0][0x198], RZ ;  /* 0x0000660029357a10 */ /* 0x000fe40007ffe0ff */
[----:B------:R-:W-:Y:S02]  /*18ed0*/  ISETP.LT.AND P5, PT, R208, c[0x0][0x178], !P4 ;  /* 0x00005e00d0007a0c */ /* 0x000fe400067a1270 */
[----:B------:R-:W-:Y:S02]  /*18ee0*/  ISETP.LT.AND P4, PT, R210, c[0x0][0x178], !P4 ;  /* 0x00005e00d2007a0c */ /* 0x000fe40006781270 */
[----:B------:R-:W-:Y:S01]  /*18ef0*/  ISETP.LT.AND P6, PT, R208, c[0x0][0x178], !P0 ;  /* 0x00005e00d0007a0c */ /* 0x000fe200047c1270 */
[----:B----4-:R-:W-:-:S04]  /*18f00*/  IMAD.WIDE R24, R53, 0x4, R6 ;  /* 0x0000000435187825 */ /* 0x010fc800078e0206 */
[C---:B------:R-:W-:Y:S01]  /*18f10*/  IMAD.WIDE R40, R53.reuse, 0x4, R10 ;  /* 0x0000000435287825 */ /* 0x040fe200078e020a */
[----:B------:R-:W-:Y:S02]  /*18f20*/  IADD3 R53, R53, c[0x0][0x198], RZ ;  /* 0x0000660035357a10 */ /* 0x000fe40007ffe0ff */
[----:B------:R-:W-:-:S03]  /*18f30*/  ISETP.GE.AND P1, PT, R122, c[0x0][0x17c], PT ;  /* 0x00005f007a007a0c */ /* 0x000fc60003f26270 */
[C-C-:B------:R-:W-:Y:S01]  /*18f40*/  IMAD.WIDE R8, R53.reuse, 0x4, R6.reuse ;  /* 0x0000000435087825 */ /* 0x140fe200078e0206 */
[----:B------:R-:W-:Y:S01]  /*18f50*/  ISETP.GE.AND P3, PT, R120, c[0x0][0x17c], PT ;  /* 0x00005f0078007a0c */ /* 0x000fe20003f66270 */
[----:B------:R4:W-:Y:S01]  /*18f60*/  @P5 STG.E [R24.64], R21 ;  /* 0x0000001518005986 */ /* 0x0009e2000c101904 */
[----:B------:R-:W-:Y:S02]  /*18f70*/  ISETP.LT.AND P0, PT, R210, c[0x0][0x178], !P0 ;  /* 0x00005e00d2007a0c */ /* 0x000fe40004701270 */
[----:B------:R-:W-:Y:S01]  /*18f80*/  IADD3 R37, R53, c[0x0][0x198], RZ ;  /* 0x0000660035257a10 */ /* 0x000fe20007ffe0ff */
[----:B------:R4:W-:Y:S01]  /*18f90*/  @P4 STG.E [R40.64], R33 ;  /* 0x0000002128004986 */ /* 0x0009e2000c101904 */
[----:B------:R-:W-:Y:S02]  /*18fa0*/  ISETP.LT.AND P5, PT, R208, c[0x0][0x178], !P1 ;  /* 0x00005e00d0007a0c */ /* 0x000fe40004fa1270 */
[----:B------:R-:W-:Y:S01]  /*18fb0*/  ISETP.LT.AND P1, PT, R210, c[0x0][0x178], !P1 ;  /* 0x00005e00d2007a0c */ /* 0x000fe20004f21270 */
[----:B------:R4:W-:Y:S01]  /*18fc0*/  @P6 STG.E [R8.64], R18 ;  /* 0x0000001208006986 */ /* 0x0009e2000c101904 */
[----:B------:R-:W-:Y:S01]  /*18fd0*/  ISETP.LT.AND P6, PT, R208, c[0x0][0x178], !P3 ;  /* 0x00005e00d0007a0c */ /* 0x000fe20005fc1270 */
[----:B-1----:R-:W-:Y:S01]  /*18fe0*/  IMAD.WIDE R28, R37, 0x4, R6 ;  /* 0x00000004251c7825 */ /* 0x002fe200078e0206 */
[----:B------:R-:W-:-:S03]  /*18ff0*/  ISETP.LT.AND P3, PT, R210, c[0x0][0x178], !P3 ;  /* 0x00005e00d2007a0c */ /* 0x000fc60005f61270 */
[C-C-:B----4-:R-:W-:Y:S01]  /*19000*/  IMAD.WIDE R20, R37.reuse, 0x4, R10.reuse ;  /* 0x0000000425147825 */ /* 0x150fe200078e020a */
[----:B------:R-:W-:Y:S01]  /*19010*/  IADD3 R37, R37, c[0x0][0x198], RZ ;  /* 0x0000660025257a10 */ /* 0x000fe20007ffe0ff */
[----:B------:R-:W4:Y:S02]  /*19020*/  LDL.LU R40, [R1+0x768] ;  /* 0x0007680001287983 */ /* 0x000f240000300800 */
[----:B------:R-:W-:-:S04]  /*19030*/  IMAD.WIDE R16, R53, 0x4, R10 ;  /* 0x0000000435107825 */ /* 0x000fc800078e020a */
[C---:B------:R-:W-:Y:S01]  /*19040*/  IMAD.WIDE R24, R37.reuse, 0x4, R6 ;  /* 0x0000000425187825 */ /* 0x040fe200078e0206 */
[----:B------:R-:W-:Y:S03]  /*19050*/  @P0 STG.E [R16.64], R54 ;  /* 0x0000003610000986 */ /* 0x000fe6000c101904 */
[----:B------:R-:W-:Y:S01]  /*19060*/  IMAD.WIDE R8, R37, 0x4, R10 ;  /* 0x0000000425087825 */ /* 0x000fe200078e020a */
[----:B------:R1:W-:Y:S04]  /*19070*/  @P5 STG.E [R28.64], R19 ;  /* 0x000000131c005986 */ /* 0x0003e8000c101904 */
[----:B------:R1:W-:Y:S04]  /*19080*/  @P1 STG.E [R20.64], R55 ;  /* 0x0000003714001986 */ /* 0x0003e8000c101904 */
[----:B------:R1:W-:Y:S04]  /*19090*/  @P6 STG.E [R24.64], R30 ;  /* 0x0000001e18006986 */ /* 0x0003e8000c101904 */
[----:B------:R1:W-:Y:S01]  /*190a0*/  @P3 STG.E [R8.64], R42 ;  /* 0x0000002a08003986 */ /* 0x0003e2000c101904 */
[----:B---3--:R-:W-:-:S03]  /*190b0*/  ISETP.GE.AND P0, PT, R36, c[0x0][0x17c], PT ;  /* 0x00005f0024007a0c */ /* 0x008fc60003f06270 */
[----:B------:R-:W3:Y:S04]  /*190c0*/  LDL.LU R36, [R1+0x764] ;  /* 0x0007640001247983 */ /* 0x000ee80000300800 */
[----:B------:R-:W3:Y:S01]  /*190d0*/  LDL.LU R32, [R1+0x760] ;  /* 0x0007600001207983 */ /* 0x000ee20000300800 */
[----:B--2---:R-:W-:-:S03]  /*190e0*/  ISETP.GE.AND P3, PT, R0, c[0x0][0x17c], PT ;  /* 0x00005f0000007a0c */ /* 0x004fc60003f66270 */
[----:B------:R-:W2:Y:S01]  /*190f0*/  LDL.LU R0, [R1+0x75c] ;  /* 0x00075c0001007983 */ /* 0x000ea20000300800 */
[----:B------:R-:W-:Y:S02]  /*19100*/  ISETP.GE.AND P4, PT, R96, c[0x0][0x17c], PT ;  /* 0x00005f0060007a0c */ /* 0x000fe40003f86270 */
[----:B------:R-:W-:Y:S01]  /*19110*/  IADD3 R33, R37, c[0x0][0x198], RZ ;  /* 0x0000660025217a10 */ /* 0x000fe20007ffe0ff */
[----:B-1----:R-:W3:Y:S01]  /*19120*/  LDL.LU R28, [R1+0x758] ;  /* 0x00075800011c7983 */ /* 0x002ee20000300800 */
[----:B------:R-:W-:Y:S02]  /*19130*/  ISETP.LT.AND P5, PT, R208, c[0x0][0x178], !P2 ;  /* 0x00005e00d0007a0c */ /* 0x000fe400057a1270 */
[----:B------:R-:W-:Y:S02]  /*19140*/  ISETP.LT.AND P2, PT, R210, c[0x0][0x178], !P2 ;  /* 0x00005e00d2007a0c */ /* 0x000fe40005741270 */
[----:B------:R-:W-:Y:S01]  /*19150*/  ISETP.LT.AND P6, PT, R208, c[0x0][0x178], !P4 ;  /* 0x00005e00d0007a0c */ /* 0x000fe200067c1270 */
[----:B------:R-:W-:-:S04]  /*19160*/  IMAD.WIDE R16, R33, 0x4, R6 ;  /* 0x0000000421107825 */ /* 0x000fc800078e0206 */
[C---:B------:R-:W-:Y:S01]  /*19170*/  IMAD.WIDE R18, R33.reuse, 0x4, R10 ;  /* 0x0000000421127825 */ /* 0x040fe200078e020a */
[----:B------:R-:W-:Y:S02]  /*19180*/  IADD3 R33, R33, c[0x0][0x198], RZ ;  /* 0x0000660021217a10 */ /* 0x000fe40007ffe0ff */
[----:B------:R-:W-:-:S03]  /*19190*/  ISETP.GE.AND P1, PT, R52, c[0x0][0x17c], PT ;  /* 0x00005f0034007a0c */ /* 0x000fc60003f26270 */
[C---:B------:R-:W-:Y:S01]  /*191a0*/  IMAD.WIDE R20, R33.reuse, 0x4, R6 ;  /* 0x0000000421147825 */ /* 0x040fe200078e0206 */
[----:B------:R-:W-:Y:S01]  /*191b0*/  ISETP.LT.AND P4, PT, R210, c[0x0][0x178], !P4 ;  /* 0x00005e00d2007a0c */ /* 0x000fe20006781270 */
[----:B------:R1:W-:Y:S01]  /*191c0*/  @P5 STG.E [R16.64], R31 ;  /* 0x0000001f10005986 */ /* 0x0003e2000c101904 */
[----:B------:R-:W-:Y:S01]  /*191d0*/  ISETP.LT.AND P5, PT, R208, c[0x0][0x178], !P0 ;  /* 0x00005e00d0007a0c */ /* 0x000fe200047a1270 */
[C---:B------:R-:W-:Y:S01]  /*191e0*/  IMAD.WIDE R24, R33.reuse, 0x4, R10 ;  /* 0x0000000421187825 */ /* 0x040fe200078e020a */
[----:B------:R-:W-:Y:S01]  /*191f0*/  ISETP.LT.AND P0, PT, R210, c[0x0][0x178], !P0 ;  /* 0x00005e00d2007a0c */ /* 0x000fe20004701270 */
[----:B------:R1:W-:Y:S01]  /*19200*/  @P2 STG.E [R18.64], R43 ;  /* 0x0000002b12002986 */ /* 0x0003e2000c101904 */
[----:B------:R-:W-:-:S03]  /*19210*/  IADD3 R33, R33, c[0x0][0x198], RZ ;  /* 0x0000660021217a10 */ /* 0x000fc60007ffe0ff */
[----:B------:R4:W-:Y:S01]  /*19220*/  @P6 STG.E [R20.64], R26 ;  /* 0x0000001a14006986 */ /* 0x0009e2000c101904 */
[----:B------:R-:W-:Y:S02]  /*19230*/  ISETP.LT.AND P6, PT, R208, c[0x0][0x178], !P1 ;  /* 0x00005e00d0007a0c */ /* 0x000fe40004fc1270 */
[----:B------:R-:W-:Y:S02]  /*19240*/  ISETP.LT.AND P1, PT, R210, c[0x0][0x178], !P1 ;  /* 0x00005e00d2007a0c */ /* 0x000fe40004f21270 */
[C---:B------:R-:W-:Y:S01]  /*19250*/  IADD3 R29, R33.reuse, c[0x0][0x198], RZ ;  /* 0x00006600211d7a10 */ /* 0x040fe20007ffe0ff */
[C---:B------:R-:W-:Y:S01]  /*19260*/  IMAD.WIDE R8, R33.reuse, 0x4, R6 ;  /* 0x0000000421087825 */ /* 0x040fe200078e0206 */
[----:B------:R-:W-:Y:S03]  /*19270*/  @P4 STG.E [R24.64], R38 ;  /* 0x0000002618004986 */ /* 0x000fe6000c101904 */
[----:B-1----:R-:W-:Y:S01]  /*19280*/  IMAD.WIDE R16, R33, 0x4, R10 ;  /* 0x0000000421107825 */ /* 0x002fe200078e020a */
[----:B------:R1:W-:Y:S03]  /*19290*/  @P5 STG.E [R8.64], R27 ;  /* 0x0000001b08005986 */ /* 0x0003e6000c101904 */
[C---:B------:R-:W-:Y:S01]  /*192a0*/  IMAD.WIDE R18, R29.reuse, 0x4, R6 ;  /* 0x000000041d127825 */ /* 0x040fe200078e0206 */
[----:B------:R1:W-:Y:S03]  /*192b0*/  @P0 STG.E [R16.64], R39 ;  /* 0x0000002710000986 */ /* 0x0003e6000c101904 */
[----:B----4-:R-:W-:Y:S01]  /*192c0*/  IMAD.WIDE R20, R29, 0x4, R10 ;  /* 0x000000041d147825 */ /* 0x010fe200078e020a */
[----:B------:R4:W-:Y:S04]  /*192d0*/  @P6 STG.E [R18.64], R22 ;  /* 0x0000001612006986 */ /* 0x0009e8000c101904 */
[----:B------:R-:W4:Y:S04]  /*192e0*/  LDL.LU R26, [R1+0x754] ;  /* 0x00075400011a7983 */ /* 0x000f280000300800 */
[----:B------:R1:W-:Y:S04]  /*192f0*/  @P1 STG.E [R20.64], R34 ;  /* 0x0000002214001986 */ /* 0x0003e8000c101904 */
[----:B------:R-:W4:Y:S01]  /*19300*/  LDL.LU R30, [R1+0x750] ;  /* 0x00075000011e7983 */ /* 0x000f220000300800 */
[----:B--2---:R-:W-:-:S03]  /*19310*/  ISETP.GE.AND P1, PT, R0, c[0x0][0x17c], PT ;  /* 0x00005f0000007a0c */ /* 0x004fc60003f26270 */
[----:B------:R-:W2:Y:S01]  /*19320*/  LDL.LU R0, [R1+0x74c] ;  /* 0x00074c0001007983 */ /* 0x000ea20000300800 */
[----:B------:R-:W-:Y:S02]  /*19330*/  ISETP.GE.AND P2, PT, R40, c[0x0][0x17c], PT ;  /* 0x00005f0028007a0c */ /* 0x000fe40003f46270 */
[----:B------:R-:W-:Y:S02]  /*19340*/  ISETP.LT.AND P5, PT, R208, c[0x0][0x178], !P3 ;  /* 0x00005e00d0007a0c */ /* 0x000fe40005fa1270 */
[----:B------:R-:W-:Y:S02]  /*19350*/  IADD3 R29, R29, c[0x0][0x198], RZ ;  /* 0x000066001d1d7a10 */ /* 0x000fe40007ffe0ff */
[----:B------:R-:W-:Y:S02]  /*19360*/  ISETP.LT.AND P3, PT, R210, c[0x0][0x178], !P3 ;  /* 0x00005e00d2007a0c */ /* 0x000fe40005f61270 */
[----:B------:R-:W-:Y:S02]  /*19370*/  ISETP.LT.AND P6, PT, R208, c[0x0][0x178], !P2 ;  /* 0x00005e00d0007a0c */ /* 0x000fe400057c1270 */
[C---:B-1----:R-:W-:Y:S01]  /*19380*/  IADD3 R27, R29.reuse, c[0x0][0x198], RZ ;  /* 0x000066001d1b7a10 */ /* 0x042fe20007ffe0ff */
[----:B------:R-:W-:Y:S01]  /*19390*/  IMAD.WIDE R24, R29, 0x4, R6 ;  /* 0x000000041d187825 */ /* 0x000fe200078e0206 */
[----:B---3--:R-:W-:-:S03]  /*193a0*/  ISETP.GE.AND P4, PT, R36, c[0x0][0x17c], PT ;  /* 0x00005f0024007a0c */ /* 0x008fc60003f86270 */
[----:B------:R-:W-:Y:S01]  /*193b0*/  IMAD.WIDE R8, R29, 0x4, R10 ;  /* 0x000000041d087825 */ /* 0x000fe200078e020a */
[----:B------:R-:W-:-:S03]  /*193c0*/  ISETP.GE.AND P0, PT, R32, c[0x0][0x17c], PT ;  /* 0x00005f0020007a0c */ /* 0x000fc60003f06270 */
[C---:B------:R-:W-:Y:S01]  /*193d0*/  IMAD.WIDE R16, R27.reuse, 0x4, R6 ;  /* 0x000000041b107825 */ /* 0x040fe200078e0206 */
[----:B------:R-:W-:Y:S01]  /*193e0*/  ISETP.LT.AND P2, PT, R210, c[0x0][0x178], !P2 ;  /* 0x00005e00d2007a0c */ /* 0x000fe20005741270 */
[----:B------:R1:W-:Y:S02]  /*193f0*/  @P5 STG.E [R24.64], R23 ;  /* 0x0000001718005986 */ /* 0x0003e4000c101904 */
[C---:B----4-:R-:W-:Y:S01]  /*19400*/  IMAD.WIDE R18, R27.reuse, 0x4, R10 ;  /* 0x000000041b127825 */ /* 0x050fe200078e020a */
[----:B------:R-:W-:Y:S01]  /*19410*/  IADD3 R27, R27, c[0x0][0x198], RZ ;  /* 0x000066001b1b7a10 */ /* 0x000fe20007ffe0ff */
[----:B------:R3:W-:Y:S01]  /*19420*/  @P3 STG.E [R8.64], R35 ;  /* 0x0000002308003986 */ /* 0x0007e2000c101904 */
[----:B------:R-:W-:Y:S02]  /*19430*/  ISETP.LT.AND P5, PT, R208, c[0x0][0x178], !P4 ;  /* 0x00005e00d0007a0c */ /* 0x000fe400067a1270 */
[----:B------:R-:W-:Y:S01]  /*19440*/  ISETP.LT.AND P4, PT, R210, c[0x0][0x178], !P4 ;  /* 0x00005e00d2007a0c */ /* 0x000fe20006781270 */
[----:B------:R4:W-:Y:S01]  /*19450*/  @P6 STG.E [R16.64], R64 ;  /* 0x0000004010006986 */ /* 0x0009e2000c101904 */
[----:B------:R-:W-:Y:S01]  /*19460*/  ISETP.LT.AND P6, PT, R208, c[0x0][0x178], !P0 ;  /* 0x00005e00d0007a0c */ /* 0x000fe200047c1270 */
[----:B------:R-:W-:Y:S01]  /*19470*/  IMAD.WIDE R20, R27, 0x4, R6 ;  /* 0x000000041b147825 */ /* 0x000fe200078e0206 */
[----:B------:R-:W-:-:S03]  /*19480*/  ISETP.LT.AND P0, PT, R210, c[0x0][0x178], !P0 ;  /* 0x00005e00d2007a0c */ /* 0x000fc60004701270 */
[C---:B-1----:R-:W-:Y:S01]  /*19490*/  IMAD.WIDE R22, R27.reuse, 0x4, R10 ;  /* 0x000000041b167825 */ /* 0x042fe200078e020a */
[----:B------:R-:W-:Y:S02]  /*194a0*/  IADD3 R27, R27, c[0x0][0x198], RZ ;  /* 0x000066001b1b7a10 */ /* 0x000fe40007ffe0ff */
[----:B------:R-:W-:Y:S02]  /*194b0*/  ISETP.GE.AND P3, PT, R28, c[0x0][0x17c], PT ;  /* 0x00005f001c007a0c */ /* 0x000fe40003f66270 */
[----:B------:R-:W2:Y:S01]  /*194c0*/  LDL.LU R28, [R1+0x748] ;  /* 0x00074800011c7983 */ /* 0x000ea20000300800 */
[----:B---3--:R-:W-:-:S03]  /*194d0*/  IMAD.WIDE R8, R27, 0x4, R6 ;  /* 0x000000041b087825 */ /* 0x008fc600078e0206 */
[----:B------:R1:W-:Y:S01]  /*194e0*/  @P2 STG.E [R18.64], R76 ;  /* 0x0000004c12002986 */ /* 0x0003e2000c101904 */
[----:B----4-:R-:W-:-:S03]  /*194f0*/  IMAD.WIDE R16, R27, 0x4, R10 ;  /* 0x000000041b107825 */ /* 0x010fc600078e020a */
[----:B------:R3:W-:Y:S01]  /*19500*/  @P5 STG.E [R20.64], R65 ;  /* 0x0000004114005986 */ /* 0x0007e2000c101904 */
[----:B------:R-:W-:-:S03]  /*19510*/  ISETP.GE.AND P2, PT, R26, c[0x0][0x17c], PT ;  /* 0x00005f001a007a0c */ /* 0x000fc60003f46270 */
[----:B------:R4:W-:Y:S04]  /*19520*/  @P4 STG.E [R22.64], R77 ;  /* 0x0000004d16004986 */ /* 0x0009e8000c101904 */
[----:B------:R-:W-:Y:S04]  /*19530*/  @P6 STG.E [R8.64], R60 ;  /* 0x0000003c08006986 */ /* 0x000fe8000c101904 */
[----:B------:R-:W2:Y:S04]  /*19540*/  LDL.LU R26, [R1+0x744] ;  /* 0x00074400011a7983 */ /* 0x000ea80000300800 */
[----:B------:R1:W-:Y:S04]  /*19550*/  @P0 STG.E [R16.64], R72 ;  /* 0x0000004810000986 */ /* 0x0003e8000c101904 */
[----:B------:R-:W2:Y:S02]  /*19560*/  LDL.LU R24, [R1+0x740] ;  /* 0x0007400001187983 */ /* 0x000ea40000300800 */
[----:B--2---:R-:W-:-:S02]  /*19570*/  ISETP.GE.AND P0, PT, R0, c[0x0][0x17c], PT ;  /* 0x00005f0000007a0c */ /* 0x004fc40003f06270 */
[----:B------:R-:W2:Y:S01]  /*19580*/  LDL.LU R0, [R1+0x73c] ;  /* 0x00073c0001007983 */ /* 0x000ea20000300800 */
[----:B------:R-:W-:Y:S02]  /*19590*/  IADD3 R25, R27, c[0x0][0x198], RZ ;  /* 0x000066001b197a10 */ /* 0x000fe40007ffe0ff */
[----:B------:R-:W-:Y:S02]  /*195a0*/  ISETP.LT.AND P5, PT, R208, c[0x0][0x178], !P1 ;  /* 0x00005e00d0007a0c */ /* 0x000fe40004fa1270 */
[----:B------:R-:W-:Y:S02]  /*195b0*/  ISETP.LT.AND P1, PT, R210, c[0x0][0x178], !P1 ;  /* 0x00005e00d2007a0c */ /* 0x000fe40004f21270 */
[----:B------:R-:W-:Y:S01]  /*195c0*/  ISETP.LT.AND P6, PT, R208, c[0x0][0x178], !P3 ;  /* 0x00005e00d0007a0c */ /* 0x000fe20005fc1270 */
[----:B-1----:R-:W-:-:S04]  /*195d0*/  IMAD.WIDE R18, R25, 0x4, R6 ;  /* 0x0000000419127825 */ /* 0x002fc800078e0206 */
[C---:B---3--:R-:W-:Y:S01]  /*195e0*/  IMAD.WIDE R20, R25.reuse, 0x4, R10 ;  /* 0x0000000419147825 */ /* 0x048fe200078e020a */
[----:B------:R-:W-:Y:S02]  /*195f0*/  IADD3 R25, R25, c[0x0][0x198], RZ ;  /* 0x0000660019197a10 */ /* 0x000fe40007ffe0ff */
[----:B------:R-:W-:-:S03]  /*19600*/  ISETP.GE.AND P4, PT, R30, c[0x0][0x17c], PT ;  /* 0x00005f001e007a0c */ /* 0x000fc60003f86270 */
[C-C-:B----4-:R-:W-:Y:S01]  /*19610*/  IMAD.WIDE R22, R25.reuse, 0x4, R6.reuse ;  /* 0x0000000419167825 */ /* 0x150fe200078e0206 */
        /* <DEDUP_REMOVED lines=11> */
[----:B------:R-:W-:-:S03]  /*196d0*/  IADD3 R27, R27, c[0x0][0x198], RZ ;  /* 0x000066001b1b7a10 */ /* 0x000fc60007ffe0ff */
[----:B------:R-:W-:Y:S01]  /*196e0*/  IMAD.WIDE R8, R25, 0x4, R10 ;  /* 0x0000000419087825 */ /* 0x000fe200078e020a */
[----:B------:R-:W-:Y:S02]  /*196f0*/  ISETP.GE.AND P1, PT, R28, c[0x0][0x17c], PT ;  /* 0x00005f001c007a0c */ /* 0x000fe40003f26270 */
[----:B------:R-:W2:Y:S01]  /*19700*/  LDL.LU R28, [R1+0x738] ;  /* 0x00073800011c7983 */ /* 0x000ea20000300800 */
[----:B---3--:R-:W-:-:S03]  /*19710*/  IMAD.WIDE R20, R27, 0x4, R6 ;  /* 0x000000041b147825 */ /* 0x008fc600078e0206 */
[----:B------:R1:W-:Y:S01]  /*19720*/  @P3 STG.E [R8.64], R68 ;  /* 0x0000004408003986 */ /* 0x0003e2000c101904 */
[----:B----4-:R-:W-:-:S03]  /*19730*/  IMAD.WIDE R22, R27, 0x4, R10 ;  /* 0x000000041b167825 */ /* 0x010fc600078e020a */
[----:B------:R3:W-:Y:S04]  /*19740*/  @P5 STG.E [R16.64], R57 ;  /* 0x0000003910005986 */ /* 0x0007e8000c101904 */
[----:B------:R4:W-:Y:S04]  /*19750*/  @P2 STG.E [R18.64], R69 ;  /* 0x0000004512002986 */ /* 0x0009e8000c101904 */
[----:B------:R1:W-:Y:S01]  /*19760*/  @P6 STG.E [R20.64], R44 ;  /* 0x0000002c14006986 */ /* 0x0003e2000c101904 */
[----:B------:R-:W-:-:S03]  /*19770*/  ISETP.GE.AND P3, PT, R26, c[0x0][0x17c], PT ;  /* 0x00005f001a007a0c */ /* 0x000fc60003f66270 */
[----:B------:R-:W2:Y:S04]  /*19780*/  LDL.LU R26, [R1+0x734] ;  /* 0x00073400011a7983 */ /* 0x000ea80000300800 */
[----:B------:R1:W-:Y:S01]  /*19790*/  @P4 STG.E [R22.64], R48 ;  /* 0x0000003016004986 */ /* 0x0003e2000c101904 */
[----:B------:R-:W-:-:S03]  /*197a0*/  ISETP.GE.AND P2, PT, R24, c[0x0][0x17c], PT ;  /* 0x00005f0018007a0c */ /* 0x000fc60003f46270 */
[----:B------:R-:W2:Y:S02]  /*197b0*/  LDL.LU R24, [R1+0x730] ;  /* 0x0007300001187983 */ /* 0x000ea40000300800 */
[----:B--2---:R-:W-:Y:S02]  /*197c0*/  ISETP.GE.AND P4, PT, R0, c[0x0][0x17c], PT ;  /* 0x00005f0000007a0c */ /* 0x004fe40003f86270 */
[----:B------:R-:W2:Y:S01]  /*197d0*/  LDL.LU R0, [R1+0x72c] ;  /* 0x00072c0001007983 */ /* 0x000ea20000300800 */
[----:B------:R-:W-:Y:S02]  /*197e0*/  ISETP.LT.AND P5, PT, R208, c[0x0][0x178], !P0 ;  /* 0x00005e00d0007a0c */ /* 0x000fe400047a1270 */
[----:B------:R-:W-:Y:S02]  /*197f0*/  ISETP.LT.AND P0, PT, R210, c[0x0][0x178], !P0 ;  /* 0x00005e00d2007a0c */ /* 0x000fe40004701270 */
[----:B------:R-:W-:Y:S02]  /*19800*/  IADD3 R27, R27, c[0x0][0x198], RZ ;  /* 0x000066001b1b7a10 */ /* 0x000fe40007ffe0ff */
[----:B------:R-:W-:-:S02]  /*19810*/  ISETP.LT.AND P6, PT, R208, c[0x0][0x178], !P1 ;  /* 0x00005e00d0007a0c */ /* 0x000fc40004fc1270 */
[C---:B------:R-:W-:Y:S01]  /*19820*/  IADD3 R25, R27.reuse, c[0x0][0x198], RZ ;  /* 0x000066001b197a10 */ /* 0x040fe20007ffe0ff */
[----:B-1----:R-:W-:-:S04]  /*19830*/  IMAD.WIDE R8, R27, 0x4, R6 ;  /* 0x000000041b087825 */ /* 0x002fc800078e0206 */
[----:B---3--:R-:W-:Y:S01]  /*19840*/  IMAD.WIDE R16, R27, 0x4, R10 ;  /* 0x000000041b107825 */ /* 0x008fe200078e020a */
[----:B------:R-:W-:-:S03]  /*19850*/  ISETP.LT.AND P1, PT, R210, c[0x0][0x178], !P1 ;  /* 0x00005e00d2007a0c */ /* 0x000fc60004f21270 */
[C---:B----4-:R-:W-:Y:S01]  /*19860*/  IMAD.WIDE R18, R25.reuse, 0x4, R6 ;  /* 0x0000000419127825 */ /* 0x050fe200078e0206 */
[----:B------:R1:W-:Y:S01]  /*19870*/  @P5 STG.E [R8.64], R45 ;  /* 0x0000002d08005986 */ /* 0x0003e2000c101904 */
[----:B------:R-:W-:Y:S02]  /*19880*/  ISETP.LT.AND P5, PT, R208, c[0x0][0x178], !P3 ;  /* 0x00005e00d0007a0c */ /* 0x000fe40005fa1270 */
[C---:B------:R-:W-:Y:S01]  /*19890*/  IMAD.WIDE R20, R25.reuse, 0x4, R10 ;  /* 0x0000000419147825 */ /* 0x040fe200078e020a */
[----:B------:R3:W-:Y:S01]  /*198a0*/  @P0 STG.E [R16.64], R49 ;  /* 0x0000003110000986 */ /* 0x0007e2000c101904 */
[----:B------:R-:W-:Y:S02]  /*198b0*/  IADD3 R25, R25, c[0x0][0x198], RZ ;  /* 0x0000660019197a10 */ /* 0x000fe40007ffe0ff */
[----:B------:R-:W-:Y:S01]  /*198c0*/  ISETP.LT.AND P3, PT, R210, c[0x0][0x178], !P3 ;  /* 0x00005e00d2007a0c */ /* 0x000fe20005f61270 */
[----:B------:R4:W-:Y:S01]  /*198d0*/  @P6 STG.E [R18.64], R66 ;  /* 0x0000004212006986 */ /* 0x0009e2000c101904 */
[----:B------:R-:W-:-:S02]  /*198e0*/  ISETP.LT.AND P6, PT, R208, c[0x0][0x178], !P2 ;  /* 0x00005e00d0007a0c */ /* 0x000fc400057c1270 */
[----:B------:R-:W-:Y:S02]  /*198f0*/  ISETP.LT.AND P2, PT, R210, c[0x0][0x178], !P2 ;  /* 0x00005e00d2007a0c */ /* 0x000fe40005741270 */
[C---:B------:R-:W-:Y:S01]  /*19900*/  IADD3 R27, R25.reuse, c[0x0][0x198], RZ ;  /* 0x00006600191b7a10 */ /* 0x040fe20007ffe0ff */
[C---:B------:R-:W-:Y:S01]  /*19910*/  IMAD.WIDE R22, R25.reuse, 0x4, R6 ;  /* 0x0000000419167825 */ /* 0x040fe200078e0206 */
[----:B------:R2:W-:Y:S03]  /*19920*/  @P1 STG.E [R20.64], R78 ;  /* 0x0000004e14001986 */ /* 0x0005e6000c101904 */
[----:B-1----:R-:W-:Y:S01]  /*19930*/  IMAD.WIDE R8, R25, 0x4, R10 ;  /* 0x0000000419087825 */ /* 0x002fe200078e020a */
[----:B------:R-:W-:Y:S02]  /*19940*/  ISETP.GE.AND P0, PT, R28, c[0x0][0x17c], PT ;  /* 0x00005f001c007a0c */ /* 0x000fe40003f06270 */
[----:B------:R-:W2:Y:S01]  /*19950*/  LDL.LU R28, [R1+0x728] ;  /* 0x00072800011c7983 */ /* 0x000ea20000300800 */
[----:B---3--:R-:W-:-:S04]  /*19960*/  IMAD.WIDE R16, R27, 0x4, R6 ;  /* 0x000000041b107825 */ /* 0x008fc800078e0206 */
[----:B----4-:R-:W-:Y:S01]  /*19970*/  IMAD.WIDE R18, R27, 0x4, R10 ;  /* 0x000000041b127825 */ /* 0x010fe200078e020a */
[----:B------:R1:W-:Y:S04]  /*19980*/  @P5 STG.E [R22.64], R67 ;  /* 0x0000004316005986 */ /* 0x0003e8000c101904 */
[----:B------:R3:W-:Y:S04]  /*19990*/  @P3 STG.E [R8.64], R79 ;  /* 0x0000004f08003986 */ /* 0x0007e8000c101904 */
[----:B------:R-:W-:Y:S01]  /*199a0*/  @P6 STG.E [R16.64], R62 ;  /* 0x0000003e10006986 */ /* 0x000fe2000c101904 */
[----:B------:R-:W-:-:S03]  /*199b0*/  ISETP.GE.AND P1, PT, R26, c[0x0][0x17c], PT ;  /* 0x00005f001a007a0c */ /* 0x000fc60003f26270 */
[----:B------:R4:W-:Y:S04]  /*199c0*/  @P2 STG.E [R18.64], R74 ;  /* 0x0000004a12002986 */ /* 0x0009e8000c101904 */
[----:B------:R-:W2:Y:S01]  /*199d0*/  LDL.LU R26, [R1+0x724] ;  /* 0x00072400011a7983 */ /* 0x000ea20000300800 */
[----:B------:R-:W-:-:S03]  /*199e0*/  ISETP.GE.AND P3, PT, R24, c[0x0][0x17c], PT ;  /* 0x00005f0018007a0c */ /* 0x000fc60003f66270 */
[----:B------:R-:W2:Y:S02]  /*199f0*/  LDL.LU R24, [R1+0x720] ;  /* 0x0007200001187983 */ /* 0x000ea40000300800 */
[----:B--2---:R-:W-:Y:S02]  /*19a00*/  ISETP.GE.AND P2, PT, R0, c[0x0][0x17c], PT ;  /* 0x00005f0000007a0c */ /* 0x004fe40003f46270 */
[----:B------:R-:W2:Y:S01]  /*19a10*/  LDL.LU R0, [R1+0x71c] ;  /* 0x00071c0001007983 */ /* 0x000ea20000300800 */
[----:B------:R-:W-:Y:S02]  /*19a20*/  IADD3 R27, R27, c[0x0][0x198], RZ ;  /* 0x000066001b1b7a10 */ /* 0x000fe40007ffe0ff */
[----:B------:R-:W-:Y:S02]  /*19a30*/  ISETP.LT.AND P5, PT, R208, c[0x0][0x178], !P4 ;  /* 0x00005e00d0007a0c */ /* 0x000fe400067a1270 */
[----:B------:R-:W-:Y:S02]  /*19a40*/  ISETP.LT.AND P4, PT, R210, c[0x0][0x178], !P4 ;  /* 0x00005e00d2007a0c */ /* 0x000fe40006781270 */
[----:B------:R-:W-:Y:S01]  /*19a50*/  ISETP.LT.AND P6, PT, R208, c[0x0][0x178], !P0 ;  /* 0x00005e00d0007a0c */ /* 0x000fe200047c1270 */
[----:B------:R-:W-:-:S04]  /*19a60*/  IMAD.WIDE R20, R27, 0x4, R6 ;  /* 0x000000041b147825 */ /* 0x000fc800078e0206 */
[C---:B-1----:R-:W-:Y:S01]  /*19a70*/  IMAD.WIDE R22, R27.reuse, 0x4, R10 ;  /* 0x000000041b167825 */ /* 0x042fe200078e020a */
[----:B------:R-:W-:Y:S02]  /*19a80*/  IADD3 R27, R27, c[0x0][0x198], RZ ;  /* 0x000066001b1b7a10 */ /* 0x000fe40007ffe0ff */
[----:B------:R-:W-:-:S03]  /*19a90*/  ISETP.LT.AND P0, PT, R210, c[0x0][0x178], !P0 ;  /* 0x00005e00d2007a0c */ /* 0x000fc60004701270 */
[C---:B---3--:R-:W-:Y:S01]  /*19aa0*/  IMAD.WIDE R8, R27.reuse, 0x4, R6 ;  /* 0x000000041b087825 */ /* 0x048fe200078e0206 */
[----:B------:R1:W-:Y:S01]  /*19ab0*/  @P5 STG.E [R20.64], R63 ;  /* 0x0000003f14005986 */ /* 0x0003e2000c101904 */
[----:B------:R-:W-:Y:S02]  /*19ac0*/  IADD3 R25, R27, c[0x0][0x198], RZ ;  /* 0x000066001b197a10 */ /* 0x000fe40007ffe0ff */
[----:B------:R-:W-:Y:S01]  /*19ad0*/  ISETP.LT.AND P5, PT, R208, c[0x0][0x178], !P1 ;  /* 0x00005e00d0007a0c */ /* 0x000fe20004fa1270 */
[----:B------:R3:W-:Y:S01]  /*19ae0*/  @P4 STG.E [R22.64], R75 ;  /* 0x0000004b16004986 */ /* 0x0007e2000c101904 */
[----:B------:R-:W-:-:S03]  /*19af0*/  ISETP.LT.AND P1, PT, R210, c[0x0][0x178], !P1 ;  /* 0x00005e00d2007a0c */ /* 0x000fc60004f21270 */
[----:B------:R3:W-:Y:S01]  /*19b00*/  @P6 STG.E [R8.64], R58 ;  /* 0x0000003a08006986 */ /* 0x0007e2000c101904 */
[----:B------:R-:W-:Y:S01]  /*19b10*/  ISETP.LT.AND P6, PT, R208, c[0x0][0x178], !P3 ;  /* 0x00005e00d0007a0c */ /* 0x000fe20005fc1270 */
[----:B----4-:R-:W-:Y:S01]  /*19b20*/  IMAD.WIDE R18, R25, 0x4, R6 ;  /* 0x0000000419127825 */ /* 0x010fe200078e0206 */
[----:B------:R-:W-:-:S03]  /*19b30*/  ISETP.LT.AND P3, PT, R210, c[0x0][0x178], !P3 ;  /* 0x00005e00d2007a0c */ /* 0x000fc60005f61270 */
[C---:B-1----:R-:W-:Y:S01]  /*19b40*/  IMAD.WIDE R20, R25.reuse, 0x4, R10 ;  /* 0x0000000419147825 */ /* 0x042fe200078e020a */
[----:B------:R-:W-:-:S03]  /*19b50*/  IADD3 R25, R25, c[0x0][0x198], RZ ;  /* 0x0000660019197a10 */ /* 0x000fc60007ffe0ff */
[----:B------:R-:W-:Y:S01]  /*19b60*/  IMAD.WIDE R16, R27, 0x4, R10 ;  /* 0x000000041b107825 */ /* 0x000fe200078e020a */
[----:B------:R-:W-:Y:S02]  /*19b70*/  ISETP.GE.AND P4, PT, R28, c[0x0][0x17c], PT ;  /* 0x00005f001c007a0c */ /* 0x000fe40003f86270 */
[----:B------:R-:W4:Y:S01]  /*19b80*/  LDL.LU R28, [R1+0x718] ;  /* 0x00071800011c7983 */ /* 0x000f220000300800 */
[----:B---3--:R-:W-:-:S03]  /*19b90*/  IMAD.WIDE R22, R25, 0x4, R6 ;  /* 0x0000000419167825 */ /* 0x008fc600078e0206 */
[----:B------:R1:W-:Y:S01]  /*19ba0*/  @P0 STG.E [R16.64], R70 ;  /* 0x0000004610000986 */ /* 0x0003e2000c101904 */
[----:B------:R-:W-:-:S03]  /*19bb0*/  IMAD.WIDE R8, R25, 0x4, R10 ;  /* 0x0000000419087825 */ /* 0x000fc600078e020a */
[----:B------:R3:W-:Y:S04]  /*19bc0*/  @P5 STG.E [R18.64], R59 ;  /* 0x0000003b12005986 */ /* 0x0007e8000c101904 */
[----:B------:R1:W-:Y:S04]  /*19bd0*/  @P1 STG.E [R20.64], R71 ;  /* 0x0000004714001986 */ /* 0x0003e8000c101904 */
[----:B------:R1:W-:Y:S04]  /*19be0*/  @P6 STG.E [R22.64], R46 ;  /* 0x0000002e16006986 */ /* 0x0003e8000c101904 */
[----:B------:R1:W-:Y:S01]  /*19bf0*/  @P3 STG.E [R8.64], R50 ;  /* 0x0000003208003986 */ /* 0x0003e2000c101904 */
[----:B------:R-:W-:-:S03]  /*19c00*/  ISETP.GE.AND P0, PT, R26, c[0x0][0x17c], PT ;  /* 0x00005f001a007a0c */ /* 0x000fc60003f06270 */
[----:B------:R-:W4:Y:S01]  /*19c10*/  LDL.LU R26, [R1+0x714] ;  /* 0x00071400011a7983 */ /* 0x000f220000300800 */
[----:B------:R-:W-:-:S03]  /*19c20*/  ISETP.GE.AND P1, PT, R24, c[0x0][0x17c], PT ;  /* 0x00005f0018007a0c */ /* 0x000fc60003f26270 */
[----:B------:R-:W4:Y:S01]  /*19c30*/  LDL.LU R24, [R1+0x710] ;  /* 0x0007100001187983 */ /* 0x000f220000300800 */
[----:B--2---:R-:W-:-:S03]  /*19c40*/  ISETP.GE.AND P3, PT, R0, c[0x0][0x17c], PT ;  /* 0x00005f0000007a0c */ /* 0x004fc60003f66270 */
[----:B------:R-:W2:Y:S01]  /*19c50*/  LDL.LU R0, [R1+0x70c] ;  /* 0x00070c0001007983 */ /* 0x000ea20000300800 */
[----:B------:R-:W-:Y:S02]  /*19c60*/  IADD3 R27, R25, c[0x0][0x198], RZ ;  /* 0x00006600191b7a10 */ /* 0x000fe40007ffe0ff */
[----:B------:R-:W-:Y:S02]  /*19c70*/  ISETP.LT.AND P5, PT, R208, c[0x0][0x178], !P2 ;  /* 0x00005e00d0007a0c */ /* 0x000fe400057a1270 */
[----:B------:R-:W-:Y:S02]  /*19c80*/  ISETP.LT.AND P2, PT, R210, c[0x0][0x178], !P2 ;  /* 0x00005e00d2007a0c */ /* 0x000fe40005741270 */
[----:B------:R-:W-:Y:S01]  /*19c90*/  ISETP.LT.AND P6, PT, R208, c[0x0][0x178], !P4 ;  /* 0x00005e00d0007a0c */ /* 0x000fe200067c1270 */
[----:B-1----:R-:W-:Y:S01]  /*19ca0*/  IMAD.WIDE R16, R27, 0x4, R6 ;  /* 0x000000041b107825 */ /* 0x002fe200078e0206 */
[----:B------:R-:W-:-:S03]  /*19cb0*/  ISETP.LT.AND P4, PT, R210, c[0x0][0x178], !P4 ;  /* 0x00005e00d2007a0c */ /* 0x000fc60006781270 */
[C---:B---3--:R-:W-:Y:S01]  /*19cc0*/  IMAD.WIDE R18, R27.reuse, 0x4, R10 ;  /* 0x000000041b127825 */ /* 0x048fe200078e020a */
[----:B------:R-:W-:-:S05]  /*19cd0*/  IADD3 R27, R27, c[0x0][0x198], RZ ;  /* 0x000066001b1b7a10 */ /* 0x000fca0007ffe0ff */
[C---:B------:R-:W-:Y:S01]  /*19ce0*/  IMAD.WIDE R20, R27.reuse, 0x4, R6 ;  /* 0x000000041b147825 */ /* 0x040fe200078e0206 */
[----:B------:R1:W-:Y:S03]  /*19cf0*/  @P5 STG.E [R16.64], R47 ;  /* 0x0000002f10005986 */ /* 0x0003e6000c101904 */
[C---:B------:R-:W-:Y:S01]  /*19d00*/  IMAD.WIDE R22, R27.reuse, 0x4, R10 ;  /* 0x000000041b167825 */ /* 0x040fe200078e020a */
[----:B------:R3:W-:Y:S01]  /*19d10*/  @P2 STG.E [R18.64], R51 ;  /* 0x0000003312002986 */ /* 0x0007e2000c101904 */
[----:B------:R-:W-:Y:S02]  /*19d20*/  ISETP.LT.AND P2, PT, R208, c[0x0][0x178], !P0 ;  /* 0x00005e00d0007a0c */ /* 0x000fe40004741270 */
[----:B------:R-:W-:Y:S01]  /*19d30*/  ISETP.LT.AND P0, PT, R210, c[0x0][0x178], !P0 ;  /* 0x00005e00d2007a0c */ /* 0x000fe20004701270 */
[----:B------:R1:W-:Y:S01]  /*19d40*/  @P6 STG.E [R20.64], R108 ;  /* 0x0000006c14006986 */ /* 0x0003e2000c101904 */
[----:B------:R-:W-:-:S03]  /*19d50*/  IADD3 R27, R27, c[0x0][0x198], RZ ;  /* 0x000066001b1b7a10 */ /* 0x000fc60007ffe0ff */
[----:B------:R2:W-:Y:S01]  /*19d60*/  @P4 STG.E [R22.64], R116 ;  /* 0x0000007416004986 */ /* 0x0005e2000c101904 */
[----:B------:R-:W-:Y:S02]  /*19d70*/  ISETP.LT.AND P4, PT, R208, c[0x0][0x178], !P1 ;  /* 0x00005e00d0007a0c */ /* 0x000fe40004f81270 */
[----:B------:R-:W-:Y:S02]  /*19d80*/  ISETP.LT.AND P1, PT, R210, c[0x0][0x178], !P1 ;  /* 0x00005e00d2007a0c */ /* 0x000fe40004f21270 */
[C---:B------:R-:W-:Y:S01]  /*19d90*/  IADD3 R25, R27.reuse, c[0x0][0x198], RZ ;  /* 0x000066001b197a10 */ /* 0x040fe20007ffe0ff */
[----:B------:R-:W-:Y:S01]  /*19da0*/  IMAD.WIDE R8, R27, 0x4, R6 ;  /* 0x000000041b087825 */ /* 0x000fe200078e0206 */
[----:B----4-:R-:W-:-:S03]  /*19db0*/  ISETP.GE.AND P5, PT, R28, c[0x0][0x17c], PT ;  /* 0x00005f001c007a0c */ /* 0x010fc60003fa6270 */
[----:B-1----:R-:W-:Y:S01]  /*19dc0*/  IMAD.WIDE R16, R27, 0x4, R10 ;  /* 0x000000041b107825 */ /* 0x002fe200078e020a */
[----:B------:R-:W4:Y:S03]  /*19dd0*/  LDL.LU R28, [R1+0x708] ;  /* 0x00070800011c7983 */ /* 0x000f260000300800 */
[C---:B---3--:R-:W-:Y:S01]  /*19de0*/  IMAD.WIDE R18, R25.reuse, 0x4, R6 ;  /* 0x0000000419127825 */ /* 0x048fe200078e0206 */
[----:B------:R1:W-:Y:S03]  /*19df0*/  @P2 STG.E [R8.64], R109 ;  /* 0x0000006d08002986 */ /* 0x0003e6000c101904 */
[----:B------:R-:W-:Y:S01]  /*19e00*/  IMAD.WIDE R20, R25, 0x4, R10 ;  /* 0x0000000419147825 */ /* 0x000fe200078e020a */
        /* <DEDUP_REMOVED lines=9> */
[----:B------:R-:W-:Y:S02]  /*19ea0*/  ISETP.LT.AND P2, PT, R208, c[0x0][0x178], !P3 ;  /* 0x00005e00d0007a0c */ /* 0x000fe40005f41270 */
[----:B------:R-:W-:Y:S02]  /*19eb0*/  IADD3 R25, R25, c[0x0][0x198], RZ ;  /* 0x0000660019197a10 */ /* 0x000fe40007ffe0ff */
[----:B------:R-:W-:Y:S02]  /*19ec0*/  ISETP.LT.AND P3, PT, R210, c[0x0][0x178], !P3 ;  /* 0x00005e00d2007a0c */ /* 0x000fe40005f61270 */
[----:B------:R-:W-:Y:S02]  /*19ed0*/  ISETP.LT.AND P4, PT, R208, c[0x0][0x178], !P5 ;  /* 0x00005e00d0007a0c */ /* 0x000fe40006f81270 */
[C---:B------:R-:W-:Y:S01]  /*19ee0*/  IADD3 R27, R25.reuse, c[0x0][0x198], RZ ;  /* 0x00006600191b7a10 */ /* 0x040fe20007ffe0ff */
[----:B------:R-:W-:-:S04]  /*19ef0*/  IMAD.WIDE R22, R25, 0x4, R6 ;  /* 0x0000000419167825 */ /* 0x000fc800078e0206 */
[----:B-1----:R-:W-:Y:S01]  /*19f00*/  IMAD.WIDE R8, R25, 0x4, R10 ;  /* 0x0000000419087825 */ /* 0x002fe200078e020a */
[----:B------:R-:W-:-:S03]  /*19f10*/  ISETP.LT.AND P5, PT, R210, c[0x0][0x178], !P5 ;  /* 0x00005e00d2007a0c */ /* 0x000fc60006fa1270 */
[C---:B---3--:R-:W-:Y:S01]  /*19f20*/  IMAD.WIDE R16, R27.reuse, 0x4, R6 ;  /* 0x000000041b107825 */ /* 0x048fe200078e0206 */
[----:B------:R1:W-:Y:S01]  /*19f30*/  @P2 STG.E [R22.64], R105 ;  /* 0x0000006916002986 */ /* 0x0003e2000c101904 */
[----:B------:R-:W-:Y:S02]  /*19f40*/  ISETP.LT.AND P2, PT, R208, c[0x0][0x178], !P6 ;  /* 0x00005e00d0007a0c */ /* 0x000fe40007741270 */
[C---:B------:R-:W-:Y:S01]  /*19f50*/  IMAD.WIDE R18, R27.reuse, 0x4, R10 ;  /* 0x000000041b127825 */ /* 0x040fe200078e020a */
[----:B------:R-:W-:Y:S01]  /*19f60*/  IADD3 R27, R27, c[0x0][0x198], RZ ;  /* 0x000066001b1b7a10 */ /* 0x000fe20007ffe0ff */
[----:B------:R3:W-:Y:S01]  /*19f70*/  @P3 STG.E [R8.64], R113 ;  /* 0x0000007108003986 */ /* 0x0007e2000c101904 */
[----:B------:R-:W-:-:S03]  /*19f80*/  ISETP.LT.AND P6, PT, R210, c[0x0][0x178], !P6 ;  /* 0x00005e00d2007a0c */ /* 0x000fc600077c1270 */
[----:B------:R3:W-:Y:S01]  /*19f90*/  @P4 STG.E [R16.64], R92 ;  /* 0x0000005c10004986 */ /* 0x0007e2000c101904 */
[----:B------:R-:W-:Y:S01]  /*19fa0*/  ISETP.LT.AND P4, PT, R208, c[0x0][0x178], !P0 ;  /* 0x00005e00d0007a0c */ /* 0x000fe20004781270 */
[----:B------:R-:W-:Y:S01]  /*19fb0*/  IMAD.WIDE R20, R27, 0x4, R6 ;  /* 0x000000041b147825 */ /* 0x000fe200078e0206 */
[----:B------:R-:W-:-:S03]  /*19fc0*/  ISETP.LT.AND P0, PT, R210, c[0x0][0x178], !P0 ;  /* 0x00005e00d2007a0c */ /* 0x000fc60004701270 */
[C---:B-1----:R-:W-:Y:S01]  /*19fd0*/  IMAD.WIDE R22, R27.reuse, 0x4, R10 ;  /* 0x000000041b167825 */ /* 0x042fe200078e020a */
[----:B------:R-:W-:Y:S01]  /*19fe0*/  IADD3 R27, R27, c[0x0][0x198], RZ ;  /* 0x000066001b1b7a10 */ /* 0x000fe20007ffe0ff */
[----:B------:R1:W-:Y:S01]  /*19ff0*/  @P5 STG.E [R18.64], R100 ;  /* 0x0000006412005986 */ /* 0x0003e2000c101904 */
[----:B----4-:R-:W-:-:S03]  /*1a000*/  ISETP.GE.AND P3, PT, R28, c[0x0][0x17c], PT ;  /* 0x00005f001c007a0c */ /* 0x010fc60003f66270 */
[C---:B---3--:R-:W-:Y:S01]  /*1a010*/  IMAD.WIDE R8, R27.reuse, 0x4, R6 ;  /* 0x000000041b087825 */ /* 0x048fe200078e0206 */
[----:B------:R-:W3:Y:S03]  /*1a020*/  LDL.LU R28, [R1+0x6ec] ;  /* 0x0006ec00011c7983 */ /* 0x000ee60000300800 */
[----:B------:R-:W-:Y:S01]  /*1a030*/  IMAD.WIDE R16, R27, 0x4, R10 ;  /* 0x000000041b107825 */ /* 0x000fe200078e020a */
[----:B------:R4:W-:Y:S04]  /*1a040*/  @P2 STG.E [R20.64], R93 ;  /* 0x0000005d14002986 */ /* 0x0009e8000c101904 */
[----:B------:R1:W-:Y:S04]  /*1a050*/  @P6 STG.E [R22.64], R101 ;  /* 0x0000006516006986 */ /* 0x0003e8000c101904 */
[----:B------:R-:W-:Y:S04]  /*1a060*/  @P4 STG.E [R8.64], R80 ;  /* 0x0000005008004986 */ /* 0x000fe8000c101904 */
[----:B------:R1:W-:Y:S01]  /*1a070*/  @P0 STG.E [R16.64], R84 ;  /* 0x0000005410000986 */ /* 0x0003e2000c101904 */
[----:B------:R-:W-:-:S03]  /*1a080*/  ISETP.GE.AND P5, PT, R26, c[0x0][0x17c], PT ;  /* 0x00005f001a007a0c */ /* 0x000fc60003fa6270 */
[----:B------:R-:W3:Y:S01]  /*1a090*/  LDL.LU R26, [R1+0x6e8] ;  /* 0x0006e800011a7983 */ /* 0x000ee20000300800 */
[----:B------:R-:W-:-:S03]  /*1a0a0*/  ISETP.GE.AND P6, PT, R24, c[0x0][0x17c], PT ;  /* 0x00005f0018007a0c */ /* 0x000fc60003fc6270 */
[----:B------:R-:W3:Y:S01]  /*1a0b0*/  LDL.LU R24, [R1+0x6e4] ;  /* 0x0006e40001187983 */ /* 0x000ee20000300800 */
[----:B--2---:R-:W-:-:S03]  /*1a0c0*/  ISETP.GE.AND P0, PT, R0, c[0x0][0x17c], PT ;  /* 0x00005f0000007a0c */ /* 0x004fc60003f06270 */
[----:B------:R-:W2:Y:S01]  /*1a0d0*/  LDL.LU R0, [R1+0x6e0] ;  /* 0x0006e00001007983 */ /* 0x000ea20000300800 */
[----:B------:R-:W-:Y:S02]  /*1a0e0*/  IADD3 R25, R27, c[0x0][0x198], RZ ;  /* 0x000066001b197a10 */ /* 0x000fe40007ffe0ff */
[----:B------:R-:W-:Y:S02]  /*1a0f0*/  ISETP.LT.AND P2, PT, R208, c[0x0][0x178], !P1 ;  /* 0x00005e00d0007a0c */ /* 0x000fe40004f41270 */
[----:B------:R-:W-:Y:S02]  /*1a100*/  ISETP.LT.AND P1, PT, R210, c[0x0][0x178], !P1 ;  /* 0x00005e00d2007a0c */ /* 0x000fe40004f21270 */
[----:B------:R-:W-:Y:S01]  /*1a110*/  ISETP.LT.AND P4, PT, R208, c[0x0][0x178], !P3 ;  /* 0x00005e00d0007a0c */ /* 0x000fe20005f81270 */
[----:B-1----:R-:W-:-:S04]  /*1a120*/  IMAD.WIDE R18, R25, 0x4, R6 ;  /* 0x0000000419127825 */ /* 0x002fc800078e0206 */
[C---:B----4-:R-:W-:Y:S01]  /*1a130*/  IMAD.WIDE R20, R25.reuse, 0x4, R10 ;  /* 0x0000000419147825 */ /* 0x050fe200078e020a */
[----:B------:R-:W-:Y:S02]  /*1a140*/  IADD3 R25, R25, c[0x0][0x198], RZ ;  /* 0x0000660019197a10 */ /* 0x000fe40007ffe0ff */
[----:B------:R-:W-:-:S03]  /*1a150*/  ISETP.LT.AND P3, PT, R210, c[0x0][0x178], !P3 ;  /* 0x00005e00d2007a0c */ /* 0x000fc60005f61270 */
[C---:B------:R-:W-:Y:S01]  /*1a160*/  IMAD.WIDE R22, R25.reuse, 0x4, R6 ;  /* 0x0000000419167825 */ /* 0x040fe200078e0206 */
[----:B------:R1:W-:Y:S01]  /*1a170*/  @P2 STG.E [R18.64], R81 ;  /* 0x0000005112002986 */ /* 0x0003e2000c101904 */
[----:B------:R-:W-:Y:S02]  /*1a180*/  IADD3 R27, R25, c[0x0][0x198], RZ ;  /* 0x00006600191b7a10 */ /* 0x000fe40007ffe0ff */
[----:B------:R-:W-:Y:S01]  /*1a190*/  ISETP.LT.AND P2, PT, R208, c[0x0][0x178], !P5 ;  /* 0x00005e00d0007a0c */ /* 0x000fe20006f41270 */
[----:B------:R4:W-:Y:S01]  /*1a1a0*/  @P1 STG.E [R20.64], R85 ;  /* 0x0000005514001986 */ /* 0x0009e2000c101904 */
[----:B------:R-:W-:-:S03]  /*1a1b0*/  ISETP.LT.AND P5, PT, R210, c[0x0][0x178], !P5 ;  /* 0x00005e00d2007a0c */ /* 0x000fc60006fa1270 */
[----:B------:R3:W-:Y:S01]  /*1a1c0*/  @P4 STG.E [R22.64], R110 ;  /* 0x0000006e16004986 */ /* 0x0007e2000c101904 */
[----:B------:R-:W-:Y:S01]  /*1a1d0*/  ISETP.LT.AND P4, PT, R208, c[0x0][0x178], !P6 ;  /* 0x00005e00d0007a0c */ /* 0x000fe20007781270 */
[----:B------:R-:W-:-:S04]  /*1a1e0*/  IMAD.WIDE R16, R27, 0x4, R6 ;  /* 0x000000041b107825 */ /* 0x000fc800078e0206 */
[C---:B-1----:R-:W-:Y:S01]  /*1a1f0*/  IMAD.WIDE R18, R27.reuse, 0x4, R10 ;  /* 0x000000041b127825 */ /* 0x042fe200078e020a */
[----:B------:R-:W-:-:S03]  /*1a200*/  IADD3 R27, R27, c[0x0][0x198], RZ ;  /* 0x000066001b1b7a10 */ /* 0x000fc60007ffe0ff */
[----:B------:R-:W-:Y:S01]  /*1a210*/  IMAD.WIDE R8, R25, 0x4, R10 ;  /* 0x0000000419087825 */ /* 0x000fe200078e020a */
[----:B---3--:R-:W-:-:S03]  /*1a220*/  ISETP.GE.AND P1, PT, R28, c[0x0][0x17c], PT ;  /* 0x00005f001c007a0c */ /* 0x008fc60003f26270 */
[C---:B----4-:R-:W-:Y:S01]  /*1a230*/  IMAD.WIDE R20, R27.reuse, 0x4, R6 ;  /* 0x000000041b147825 */ /* 0x050fe200078e0206 */
[----:B------:R-:W3:Y:S04]  /*1a240*/  LDL.LU R28, [R1+0x6dc] ;  /* 0x0006dc00011c7983 */ /* 0x000ee80000300800 */
[----:B------:R1:W-:Y:S04]  /*1a250*/  @P3 STG.E [R8.64], R118 ;  /* 0x0000007608003986 */ /* 0x0003e8000c101904 */
[----:B------:R-:W-:Y:S04]  /*1a260*/  @P2 STG.E [R16.64], R111 ;  /* 0x0000006f10002986 */ /* 0x000fe8000c101904 */
[----:B------:R-:W-:Y:S04]  /*1a270*/  @P5 STG.E [R18.64], R119 ;  /* 0x0000007712005986 */ /* 0x000fe8000c101904 */
[----:B------:R-:W4:Y:S04]  /*1a280*/  LDL.LU R32, [R1+0x6d8] ;  /* 0x0006d80001207983 */ /* 0x000f280000300800 */
[----:B------:R1:W-:Y:S04]  /*1a290*/  @P4 STG.E [R20.64], R106 ;  /* 0x0000006a14004986 */ /* 0x0003e8000c101904 */
[----:B------:R-:W4:Y:S01]  /*1a2a0*/  LDL.LU R30, [R1+0x6d4] ;  /* 0x0006d400011e7983 */ /* 0x000f220000300800 */
[----:B------:R-:W-:Y:S01]  /*1a2b0*/  ISETP.LT.AND P6, PT, R210, c[0x0][0x178], !P6 ;  /* 0x00005e00d2007a0c */ /* 0x000fe200077c1270 */
[----:B------:R-:W-:Y:S01]  /*1a2c0*/  IMAD.WIDE R22, R27, 0x4, R10 ;  /* 0x000000041b167825 */ /* 0x000fe200078e020a */
[----:B------:R-:W-:Y:S01]  /*1a2d0*/  ISETP.LT.AND P2, PT, R208, c[0x0][0x178], !P0 ;  /* 0x00005e00d0007a0c */ /* 0x000fe20004741270 */
[----:B------:R1:W1:Y:S01]  /*1a2e0*/  LDS.128 R16, [R2] ;  /* 0x0000000002107984 */ /* 0x0002620000000c00 */
[----:B--2---:R-:W-:-:S03]  /*1a2f0*/  ISETP.GE.AND P4, PT, R0, c[0x0][0x17c], PT ;  /* 0x00005f0000007a0c */ /* 0x004fc60003f86270 */
[----:B------:R-:W2:Y:S01]  /*1a300*/  LDL.LU R0, [R1+0x6d0] ;  /* 0x0006d00001007983 */ /* 0x000ea20000300800 */
[----:B------:R-:W-:Y:S02]  /*1a310*/  IADD3 R27, R27, c[0x0][0x198], RZ ;  /* 0x000066001b1b7a10 */ /* 0x000fe40007ffe0ff */
[----:B------:R-:W-:-:S03]  /*1a320*/  ISETP.LT.AND P0, PT, R210, c[0x0][0x178], !P0 ;  /* 0x00005e00d2007a0c */ /* 0x000fc60004701270 */
[----:B------:R1:W-:Y:S01]  /*1a330*/  @P6 STG.E [R22.64], R114 ;  /* 0x0000007216006986 */ /* 0x0003e2000c101904 */
[----:B------:R-:W-:Y:S01]  /*1a340*/  ISETP.LT.AND P6, PT, R208, c[0x0][0x178], !P1 ;  /* 0x00005e00d0007a0c */ /* 0x000fe20004fc1270 */
[C---:B-1----:R-:W-:Y:S01]  /*1a350*/  IMAD.WIDE R8, R27.reuse, 0x4, R6 ;  /* 0x000000041b087825 */ /* 0x042fe200078e0206 */
[----:B------:R-:W-:Y:S01]  /*1a360*/  ISETP.GE.AND P5, PT, R24, c[0x0][0x17c], PT ;  /* 0x00005f0018007a0c */ /* 0x000fe20003fa6270 */
[----:B------:R-:W4:Y:S02]  /*1a370*/  LDL.LU R34, [R1+0x6cc] ;  /* 0x0006cc0001227983 */ /* 0x000f240000300800 */
[C---:B------:R-:W-:Y:S01]  /*1a380*/  IMAD.WIDE R24, R27.reuse, 0x4, R10 ;  /* 0x000000041b187825 */ /* 0x040fe200078e020a */
[----:B------:R-:W-:Y:S02]  /*1a390*/  IADD3 R27, R27, c[0x0][0x198], RZ ;  /* 0x000066001b1b7a10 */ /* 0x000fe40007ffe0ff */
[----:B------:R-:W-:Y:S01]  /*1a3a0*/  ISETP.GE.AND P3, PT, R26, c[0x0][0x17c], PT ;  /* 0x00005f001a007a0c */ /* 0x000fe20003f66270 */
[----:B------:R1:W-:Y:S02]  /*1a3b0*/  @P2 STG.E [R8.64], R107 ;  /* 0x0000006b08002986 */ /* 0x0003e4000c101904 */
[----:B------:R-:W-:Y:S01]  /*1a3c0*/  IMAD.WIDE R20, R27, 0x4, R6 ;  /* 0x000000041b147825 */ /* 0x000fe200078e0206 */
[----:B------:R-:W-:Y:S01]  /*1a3d0*/  ISETP.LT.AND P1, PT, R210, c[0x0][0x178], !P1 ;  /* 0x00005e00d2007a0c */ /* 0x000fe20004f21270 */
[----:B------:R-:W-:Y:S01]  /*1a3e0*/  @P0 STG.E [R24.64], R115 ;  /* 0x0000007318000986 */ /* 0x000fe2000c101904 */
[----:B------:R-:W-:-:S02]  /*1a3f0*/  ISETP.LT.AND P2, PT, R208, c[0x0][0x178], !P3 ;  /* 0x00005e00d0007a0c */ /* 0x000fc40005f41270 */
[----:B------:R-:W-:Y:S01]  /*1a400*/  IADD3 R29, R27, c[0x0][0x198], RZ ;  /* 0x000066001b1d7a10 */ /* 0x000fe20007ffe0ff */
[----:B------:R1:W-:Y:S01]  /*1a410*/  @P6 STG.E [R20.64], R94 ;  /* 0x0000005e14006986 */ /* 0x0003e2000c101904 */
[----:B------:R-:W-:Y:S02]  /*1a420*/  ISETP.LT.AND P3, PT, R210, c[0x0][0x178], !P3 ;  /* 0x00005e00d2007a0c */ /* 0x000fe40005f61270 */
[----:B------:R-:W-:Y:S01]  /*1a430*/  ISETP.LT.AND P6, PT, R208, c[0x0][0x178], !P5 ;  /* 0x00005e00d0007a0c */ /* 0x000fe20006fc1270 */
[----:B------:R-:W4:Y:S01]  /*1a440*/  LDL.LU R2, [R1+0x6c8] ;  /* 0x0006c80001027983 */ /* 0x000f220000300800 */
[----:B------:R-:W-:Y:S01]  /*1a450*/  IADD3 R31, R29, c[0x0][0x198], RZ ;  /* 0x000066001d1f7a10 */ /* 0x000fe20007ffe0ff */
[----:B------:R-:W-:-:S04]  /*1a460*/  IMAD.WIDE R22, R27, 0x4, R10 ;  /* 0x000000041b167825 */ /* 0x000fc800078e020a */
[C---:B------:R-:W-:Y:S01]  /*1a470*/  IMAD.WIDE R26, R29.reuse, 0x4, R6 ;  /* 0x000000041d1a7825 */ /* 0x040fe200078e0206 */
[----:B------:R-:W-:Y:S03]  /*1a480*/  @P1 STG.E [R22.64], R102 ;  /* 0x0000006616001986 */ /* 0x000fe6000c101904 */
[----:B-1----:R-:W-:Y:S01]  /*1a490*/  IMAD.WIDE R8, R29, 0x4, R10 ;  /* 0x000000041d087825 */ /* 0x002fe200078e020a */
[----:B---3--:R-:W-:-:S03]  /*1a4a0*/  ISETP.GE.AND P0, PT, R28, c[0x0][0x17c], PT ;  /* 0x00005f001c007a0c */ /* 0x008fc60003f06270 */
[----:B------:R-:W-:Y:S01]  /*1a4b0*/  IMAD.WIDE R28, R31, 0x4, R6 ;  /* 0x000000041f1c7825 */ /* 0x000fe200078e0206 */
[----:B------:R-:W-:Y:S01]  /*1a4c0*/  @P2 STG.E [R26.64], R95 ;  /* 0x0000005f1a002986 */ /* 0x000fe2000c101904 */
[----:B------:R-:W-:-:S03]  /*1a4d0*/  ISETP.LT.AND P2, PT, R208, c[0x0][0x178], !P4 ;  /* 0x00005e00d0007a0c */ /* 0x000fc60006741270 */
[----:B------:R1:W-:Y:S04]  /*1a4e0*/  @P3 STG.E [R8.64], R103 ;  /* 0x0000006708003986 */ /* 0x0003e8000c101904 */
[----:B------:R3:W-:Y:S01]  /*1a4f0*/  @P6 STG.E [R28.64], R82 ;  /* 0x000000521c006986 */ /* 0x0007e2000c101904 */
[C---:B------:R-:W-:Y:S02]  /*1a500*/  ISETP.LT.AND P6, PT, R210.reuse, c[0x0][0x178], !P4 ;  /* 0x00005e00d2007a0c */ /* 0x040fe400067c1270 */
[----:B------:R-:W-:Y:S01]  /*1a510*/  ISETP.LT.AND P5, PT, R210, c[0x0][0x178], !P5 ;  /* 0x00005e00d2007a0c */ /* 0x000fe20006fa1270 */
[----:B------:R-:W1:Y:S01]  /*1a520*/  LDS.128 R24, [R4] ;  /* 0x0000000004187984 */ /* 0x000e620000000c00 */
[----:B--2---:R-:W-:-:S03]  /*1a530*/  ISETP.GE.AND P4, PT, R0, c[0x0][0x17c], PT ;  /* 0x00005f0000007a0c */ /* 0x004fc60003f86270 */
[----:B------:R-:W2:Y:S01]  /*1a540*/  LDL.LU R0, [R1+0x6c4] ;  /* 0x0006c40001007983 */ /* 0x000ea20000300800 */
[C---:B------:R-:W-:Y:S02]  /*1a550*/  IADD3 R21, R31.reuse, c[0x0][0x198], RZ ;  /* 0x000066001f157a10 */ /* 0x040fe40007ffe0ff */
[----:B----4-:R-:W-:Y:S01]  /*1a560*/  ISETP.GE.AND P3, PT, R30, c[0x0][0x17c], PT ;  /* 0x00005f001e007a0c */ /* 0x010fe20003f66270 */
[----:B------:R-:W-:Y:S01]  /*1a570*/  IMAD.WIDE R30, R31, 0x4, R10 ;  /* 0x000000041f1e7825 */ /* 0x000fe200078e020a */
[----:B------:R-:W-:Y:S01]  /*1a580*/  ISETP.GE.AND P1, PT, R32, c[0x0][0x17c], PT ;  /* 0x00005f0020007a0c */ /* 0x000fe20003f26270 */
[----:B------:R-:W4:Y:S04]  /*1a590*/  LDL.LU R40, [R1+0x6c0] ;  /* 0x0006c00001287983 */ /* 0x000f280000300800 */
[----:B------:R-:W-:Y:S01]  /*1a5a0*/  @P5 STG.E [R30.64], R86 ;  /* 0x000000561e005986 */ /* 0x000fe2000c101904 */
[----:B------:R-:W-:-:S02]  /*1a5b0*/  ISETP.LT.AND P5, PT, R208, c[0x0][0x178], !P0 ;  /* 0x00005e00d0007a0c */ /* 0x000fc400047a1270 */
[----:B------:R-:W-:Y:S01]  /*1a5c0*/  ISETP.LT.AND P0, PT, R210, c[0x0][0x178], !P0 ;  /* 0x00005e00d2007a0c */ /* 0x000fe20004701270 */
[C---:B------:R-:W-:Y:S01]  /*1a5d0*/  IMAD.WIDE R32, R21.reuse, 0x4, R6 ;  /* 0x0000000415207825 */ /* 0x040fe200078e0206 */
[----:B------:R-:W-:-:S03]  /*1a5e0*/  IADD3 R35, R21, c[0x0][0x198], RZ ;  /* 0x0000660015237a10 */ /* 0x000fc60007ffe0ff */
[----:B-1----:R-:W-:Y:S01]  /*1a5f0*/  IMAD.WIDE R8, R21, 0x4, R10 ;  /* 0x0000000415087825 */ /* 0x002fe200078e020a */
[----:B------:R1:W-:Y:S03]  /*1a600*/  @P2 STG.E [R32.64], R83 ;  /* 0x0000005320002986 */ /* 0x0003e6000c101904 */
[----:B---3--:R-:W-:Y:S01]  /*1a610*/  IMAD.WIDE R28, R35, 0x4, R6 ;  /* 0x00000004231c7825 */ /* 0x008fe200078e0206 */
[----:B------:R-:W-:Y:S01]  /*1a620*/  @P6 STG.E [R8.64], R87 ;  /* 0x0000005708006986 */ /* 0x000fe2000c101904 */
[----:B------:R-:W-:-:S03]  /*1a630*/  ISETP.LT.AND P2, PT, R208, c[0x0][0x178], !P1 ;  /* 0x00005e00d0007a0c */ /* 0x000fc60004f41270 */
[----:B------:R-:W-:Y:S01]  /*1a640*/  @P5 STG.E [R28.64], R12 ;  /* 0x0000000c1c005986 */ /* 0x000fe2000c101904 */
[C---:B-1----:R-:W-:Y:S01]  /*1a650*/  IMAD.WIDE R32, R35.reuse, 0x4, R10 ;  /* 0x0000000423207825 */ /* 0x042fe200078e020a */
[----:B------:R-:W-:Y:S02]  /*1a660*/  ISETP.LT.AND P1, PT, R210, c[0x0][0x178], !P1 ;  /* 0x00005e00d2007a0c */ /* 0x000fe40004f21270 */
[----:B------:R-:W1:Y:S01]  /*1a670*/  LDS.128 R20, [R5] ;  /* 0x0000000005147984 */ /* 0x000e620000000c00 */
[----:B------:R-:W-:-:S03]  /*1a680*/  IADD3 R31, R35, c[0x0][0x198], RZ ;  /* 0x00006600231f7a10 */ /* 0x000fc60007ffe0ff */
[----:B------:R3:W-:Y:S01]  /*1a690*/  @P0 STG.E [R32.64], R16 ;  /* 0x0000001020000986 */ /* 0x0007e2000c101904 */
[----:B------:R-:W-:Y:S02]  /*1a6a0*/  ISETP.LT.AND P5, PT, R208, c[0x0][0x178], !P3 ;  /* 0x00005e00d0007a0c */ /* 0x000fe40005fa1270 */
[C---:B------:R-:W-:Y:S01]  /*1a6b0*/  IADD3 R39, R31.reuse, c[0x0][0x198], RZ ;  /* 0x000066001f277a10 */ /* 0x040fe20007ffe0ff */
[----:B---3--:R-:W3:Y:S01]  /*1a6c0*/  LDL.LU R32, [R1+0x6bc] ;  /* 0x0006bc0001207983 */ /* 0x008ee20000300800 */
[----:B------:R-:W-:Y:S01]  /*1a6d0*/  ISETP.GE.AND P6, PT, R34, c[0x0][0x17c], PT ;  /* 0x00005f0022007a0c */ /* 0x000fe20003fc6270 */
[C---:B------:R-:W-:Y:S02]  /*1a6e0*/  IMAD.WIDE R34, R31.reuse, 0x4, R6 ;  /* 0x000000041f227825 */ /* 0x040fe400078e0206 */
[----:B------:R-:W4:Y:S02]  /*1a6f0*/  LDL.LU R38, [R1+0x6b8] ;  /* 0x0006b80001267983 */ /* 0x000f240000300800 */
[----:B------:R-:W-:-:S04]  /*1a700*/  IMAD.WIDE R36, R31, 0x4, R10 ;  /* 0x000000041f247825 */ /* 0x000fc800078e020a */
[----:B------:R-:W-:Y:S01]  /*1a710*/  IMAD.WIDE R4, R39, 0x4, R6 ;  /* 0x0000000427047825 */ /* 0x000fe200078e0206 */
[----:B------:R1:W-:Y:S04]  /*1a720*/  @P2 STG.E [R34.64], R13 ;  /* 0x0000000d22002986 */ /* 0x0003e8000c101904 */
[----:B------:R1:W-:Y:S04]  /*1a730*/  @P1 STG.E [R36.64], R17 ;  /* 0x0000001124001986 */ /* 0x0003e8000c101904 */
[----:B------:R-:W-:Y:S01]  /*1a740*/  @P5 STG.E [R4.64], R128 ;  /* 0x0000008004005986 */ /* 0x000fe2000c101904 */
[----:B------:R-:W-:-:S02]  /*1a750*/  ISETP.LT.AND P3, PT, R210, c[0x0][0x178], !P3 ;  /* 0x00005e00d2007a0c */ /* 0x000fc40005f61270 */
[C---:B------:R-:W-:Y:S01]  /*1a760*/  IADD3 R41, R39.reuse, c[0x0][0x198], RZ ;  /* 0x0000660027297a10 */ /* 0x040fe20007ffe0ff */
[----:B------:R-:W-:Y:S01]  /*1a770*/  IMAD.WIDE R8, R39, 0x4, R10 ;  /* 0x0000000427087825 */ /* 0x000fe200078e020a */
[----:B------:R-:W-:Y:S01]  /*1a780*/  ISETP.GE.AND P0, PT, R2, c[0x0][0x17c], PT ;  /* 0x00005f0002007a0c */ /* 0x000fe20003f06270 */
[----:B------:R1:W1:Y:S01]  /*1a790*/  LDS.128 R28, [R3] ;  /* 0x00000000031c7984 */ /* 0x0002620000000c00 */
[----:B--2---:R-:W-:-:S03]  /*1a7a0*/  ISETP.GE.AND P5, PT, R0, c[0x0][0x17c], PT ;  /* 0x00005f0000007a0c */ /* 0x004fc60003fa6270 */
[----:B------:R-:W2:Y:S01]  /*1a7b0*/  LDL.LU R0, [R1+0x6b4] ;  /* 0x0006b40001007983 */ /* 0x000ea20000300800 */
[----:B------:R-:W-:Y:S02]  /*1a7c0*/  ISETP.LT.AND P1, PT, R208, c[0x0][0x178], !P4 ;  /* 0x00005e00d0007a0c */ /* 0x000fe40006721270 */
[----:B------:R-:W-:Y:S02]  /*1a7d0*/  ISETP.LT.AND P4, PT, R210, c[0x0][0x178], !P4 ;  /* 0x00005e00d2007a0c */ /* 0x000fe40006781270 */
[----:B------:R-:W-:Y:S02]  /*1a7e0*/  ISETP.LT.AND P2, PT, R208, c[0x0][0x178], !P6 ;  /* 0x00005e00d0007a0c */ /* 0x000fe40007741270 */
[C---:B------:R-:W-:Y:S01]  /*1a7f0*/  IADD3 R33, R41.reuse, c[0x0][0x198], RZ ;  /* 0x0000660029217a10 */ /* 0x040fe20007ffe0ff */
[C---:B-1----:R-:W-:Y:S01]  /*1a800*/  IMAD.WIDE R12, R41.reuse, 0x4, R6 ;  /* 0x00000004290c7825 */ /* 0x042fe200078e0206 */
[----:B------:R1:W-:Y:S03]  /*1a810*/  @P3 STG.E [R8.64], R24 ;  /* 0x0000001808003986 */ /* 0x0003e6000c101904 */
[----:B------:R-:W-:Y:S01]  /*1a820*/  IMAD.WIDE R16, R41, 0x4, R10 ;  /* 0x0000000429107825 */ /* 0x000fe200078e020a */
[----:B------:R-:W4:Y:S03]  /*1a830*/  LDL.LU R34, [R1+0x6b0] ;  /* 0x0006b00001227983 */ /* 0x000f260000300800 */
[----:B------:R-:W-:Y:S01]  /*1a840*/  IMAD.WIDE R2, R33, 0x4, R6 ;  /* 0x0000000421027825 */ /* 0x000fe200078e0206 */
[----:B------:R-:W-:Y:S01]  /*1a850*/  @P1 STG.E [R12.64], R129 ;  /* 0x000000810c001986 */ /* 0x000fe2000c101904 */
[----:B------:R-:W-:-:S03]  /*1a860*/  ISETP.LT.AND P1, PT, R210, c[0x0][0x178], !P0 ;  /* 0x00005e00d2007a0c */ /* 0x000fc60004721270 */
[----:B------:R-:W-:Y:S04]  /*1a870*/  @P4 STG.E [R16.64], R25 ;  /* 0x0000001910004986 */ /* 0x000fe8000c101904 */
[----:B------:R3:W-:Y:S01]  /*1a880*/  @P2 STG.E [R2.64], R132 ;  /* 0x0000008402002986 */ /* 0x0007e2000c101904 */
[----:B------:R-:W-:Y:S02]  /*1a890*/  ISETP.LT.AND P2, PT, R208, c[0x0][0x178], !P0 ;  /* 0x00005e00d0007a0c */ /* 0x000fe40004741270 */
[----:B------:R-:W-:Y:S01]  /*1a8a0*/  ISETP.LT.AND P6, PT, R210, c[0x0][0x178], !P6 ;  /* 0x00005e00d2007a0c */ /* 0x000fe200077c1270 */
[C---:B------:R-:W-:Y:S01]  /*1a8b0*/  IMAD.WIDE R4, R33.reuse, 0x4, R10 ;  /* 0x0000000421047825 */ /* 0x040fe200078e020a */
[----:B------:R-:W-:-:S05]  /*1a8c0*/  IADD3 R33, R33, c[0x0][0x198], RZ ;  /* 0x0000660021217a10 */ /* 0x000fca0007ffe0ff */
[C---:B-1----:R-:W-:Y:S01]  /*1a8d0*/  IMAD.WIDE R8, R33.reuse, 0x4, R6 ;  /* 0x0000000421087825 */ /* 0x042fe200078e0206 */
[----:B---3--:R-:W-:Y:S02]  /*1a8e0*/  ISETP.GE.AND P0, PT, R32, c[0x0][0x17c], PT ;  /* 0x00005f0020007a0c */ /* 0x008fe40003f06270 */
[----:B------:R-:W3:Y:S01]  /*1a8f0*/  LDL.LU R32, [R1+0x6ac] ;  /* 0x0006ac0001207983 */ /* 0x000ee20000300800 */
[----:B------:R-:W-:-:S03]  /*1a900*/  IMAD.WIDE R2, R33, 0x4, R10 ;  /* 0x0000000421027825 */ /* 0x000fc600078e020a */
[----:B------:R1:W-:Y:S04]  /*1a910*/  @P6 STG.E [R4.64], R20 ;  /* 0x0000001404006986 */ /* 0x0003e8000c101904 */
[----:B------:R-:W3:Y:S04]  /*1a920*/  LDL.LU R24, [R1+0x6a8] ;  /* 0x0006a80001187983 */ /* 0x000ee80000300800 */
[----:B------:R-:W-:Y:S04]  /*1a930*/  @P2 STG.E [R8.64], R133 ;  /* 0x0000008508002986 */ /* 0x000fe8000c101904 */
[----:B------:R2:W-:Y:S04]  /*1a940*/  @P1 STG.E [R2.64], R21 ;  /* 0x0000001502001986 */ /* 0x0005e8000c101904 */
[----:B-1----:R-:W3:Y:S01]  /*1a950*/  LDL.LU R20, [R1+0x6a4] ;  /* 0x0006a40001147983 */ /* 0x002ee20000300800 */
[----:B--2---:R-:W-:-:S03]  /*1a960*/  ISETP.GE.AND P1, PT, R0, c[0x0][0x17c], PT ;  /* 0x00005f0000007a0c */ /* 0x004fc60003f26270 */
[----:B------:R-:W2:Y:S01]  /*1a970*/  LDL.LU R0, [R1+0x6a0] ;  /* 0x0006a00001007983 */ /* 0x000ea20000300800 */
[----:B----4-:R-:W-:Y:S02]  /*1a980*/  ISETP.GE.AND P3, PT, R40, c[0x0][0x17c], PT ;  /* 0x00005f0028007a0c */ /* 0x010fe40003f66270 */
[----:B------:R-:W-:Y:S02]  /*1a990*/  ISETP.LT.AND P4, PT, R208, c[0x0][0x178], !P5 ;  /* 0x00005e00d0007a0c */ /* 0x000fe40006f81270 */
[----:B------:R-:W-:Y:S02]  /*1a9a0*/  ISETP.LT.AND P5, PT, R210, c[0x0][0x178], !P5 ;  /* 0x00005e00d2007a0c */ /* 0x000fe40006fa1270 */
[----:B------:R-:W-:Y:S02]  /*1a9b0*/  IADD3 R35, R33, c[0x0][0x198], RZ ;  /* 0x0000660021237a10 */ /* 0x000fe40007ffe0ff */
[----:B------:R-:W-:Y:S02]  /*1a9c0*/  ISETP.LT.AND P6, PT, R208, c[0x0][0x178], !P3 ;  /* 0x00005e00d0007a0c */ /* 0x000fe40005fc1270 */
[C---:B------:R-:W-:Y:S01]  /*1a9d0*/  IADD3 R25, R35.reuse, c[0x0][0x198], RZ ;  /* 0x0000660023197a10 */ /* 0x040fe20007ffe0ff */
[----:B------:R-:W-:Y:S01]  /*1a9e0*/  IMAD.WIDE R12, R35, 0x4, R6 ;  /* 0x00000004230c7825 */ /* 0x000fe200078e0206 */
[----:B------:R-:W-:-:S03]  /*1a9f0*/  ISETP.GE.AND P2, PT, R38, c[0x0][0x17c], PT ;  /* 0x00005f0026007a0c */ /* 0x000fc60003f46270 */
[----:B------:R-:W-:Y:S01]  /*1aa00*/  IMAD.WIDE R4, R35, 0x4, R10 ;  /* 0x0000000423047825 */ /* 0x000fe200078e020a */
[----:B------:R-:W-:Y:S01]  /*1aa10*/  @P4 STG.E [R12.64], R136 ;  /* 0x000000880c004986 */ /* 0x000fe2000c101904 */
[----:B------:R-:W-:Y:S02]  /*1aa20*/  ISETP.LT.AND P3, PT, R210, c[0x0][0x178], !P3 ;  /* 0x00005e00d2007a0c */ /* 0x000fe40005f61270 */
[C---:B------:R-:W-:Y:S01]  /*1aa30*/  IMAD.WIDE R16, R25.reuse, 0x4, R6 ;  /* 0x0000000419107825 */ /* 0x040fe200078e0206 */
[----:B------:R-:W-:Y:S01]  /*1aa40*/  ISETP.LT.AND P4, PT, R208, c[0x0][0x178], !P0 ;  /* 0x00005e00d0007a0c */ /* 0x000fe20004781270 */
[----:B------:R1:W-:Y:S01]  /*1aa50*/  @P5 STG.E [R4.64], R28 ;  /* 0x0000001c04005986 */ /* 0x0003e2000c101904 */
[----:B------:R-:W-:Y:S02]  /*1aa60*/  IADD3 R33, R25, c[0x0][0x198], RZ ;  /* 0x0000660019217a10 */ /* 0x000fe40007ffe0ff */
[----:B------:R-:W-:Y:S01]  /*1aa70*/  ISETP.LT.AND P0, PT, R210, c[0x0][0x178], !P0 ;  /* 0x00005e00d2007a0c */ /* 0x000fe20004701270 */
[----:B------:R4:W-:Y:S01]  /*1aa80*/  @P6 STG.E [R16.64], R137 ;  /* 0x0000008910006986 */ /* 0x0009e2000c101904 */
[----:B------:R-:W-:-:S02]  /*1aa90*/  ISETP.LT.AND P5, PT, R208, c[0x0][0x178], !P2 ;  /* 0x00005e00d0007a0c */ /* 0x000fc400057a1270 */
[----:B------:R-:W-:Y:S02]  /*1aaa0*/  ISETP.LT.AND P6, PT, R210, c[0x0][0x178], !P2 ;  /* 0x00005e00d2007a0c */ /* 0x000fe400057c1270 */
[----:B------:R-:W-:Y:S01]  /*1aab0*/  IADD3 R21, R33, c[0x0][0x198], RZ ;  /* 0x0000660021157a10 */ /* 0x000fe20007ffe0ff */
[----:B------:R-:W-:-:S04]  /*1aac0*/  IMAD.WIDE R2, R25, 0x4, R10 ;  /* 0x0000000419027825 */ /* 0x000fc800078e020a */
[----:B------:R-:W-:Y:S01]  /*1aad0*/  IMAD.WIDE R8, R33, 0x4, R6 ;  /* 0x0000000421087825 */ /* 0x000fe200078e0206 */
[----:B------:R-:W-:-:S03]  /*1aae0*/  ISETP.GE.AND P2, PT, R34, c[0x0][0x17c], PT ;  /* 0x00005f0022007a0c */ /* 0x000fc60003f46270 */
[----:B-1----:R-:W-:Y:S01]  /*1aaf0*/  IMAD.WIDE R4, R33, 0x4, R10 ;  /* 0x0000000421047825 */ /* 0x002fe200078e020a */
[----:B------:R1:W-:Y:S03]  /*1ab00*/  @P3 STG.E [R2.64], R29 ;  /* 0x0000001d02003986 */ /* 0x0003e6000c101904 */
[C---:B------:R-:W-:Y:S01]  /*1ab10*/  IMAD.WIDE R12, R21.reuse, 0x4, R6 ;  /* 0x00000004150c7825 */ /* 0x040fe200078e0206 */
[----:B------:R-:W-:Y:S01]  /*1ab20*/  @P4 STG.E [R8.64], R14 ;  /* 0x0000000e08004986 */ /* 0x000fe2000c101904 */
[----:B------:R-:W-:Y:S02]  /*1ab30*/  ISETP.LT.AND P4, PT, R208, c[0x0][0x178], !P1 ;  /* 0x00005e00d0007a0c */ /* 0x000fe40004f81270 */
[C---:B----4-:R-:W-:Y:S01]  /*1ab40*/  IMAD.WIDE R16, R21.reuse, 0x4, R10 ;  /* 0x0000000415107825 */ /* 0x050fe200078e020a */
[----:B------:R-:W-:Y:S01]  /*1ab50*/  IADD3 R21, R21, c[0x0][0x198], RZ ;  /* 0x0000660015157a10 */ /* 0x000fe20007ffe0ff */
[----:B------:R4:W-:Y:S01]  /*1ab60*/  @P0 STG.E [R4.64], R18 ;  /* 0x0000001204000986 */ /* 0x0009e2000c101904 */
[----:B---3--:R-:W-:-:S02]  /*1ab70*/  ISETP.GE.AND P3, PT, R32, c[0x0][0x17c], PT ;  /* 0x00005f0020007a0c */ /* 0x008fc40003f66270 */
[----:B------:R-:W-:Y:S01]  /*1ab80*/  ISETP.LT.AND P1, PT, R210, c[0x0][0x178], !P1 ;  /* 0x00005e00d2007a0c */ /* 0x000fe20004f21270 */
[----:B------:R3:W-:Y:S01]  /*1ab90*/  @P5 STG.E [R12.64], R15 ;  /* 0x0000000f0c005986 */ /* 0x0007e2000c101904 */
[----:B------:R-:W-:Y:S02]  /*1aba0*/  ISETP.LT.AND P5, PT, R208, c[0x0][0x178], !P2 ;  /* 0x00005e00d0007a0c */ /* 0x000fe400057a1270 */
[----:B------:R-:W-:Y:S01]  /*1abb0*/  ISETP.LT.AND P2, PT, R210, c[0x0][0x178], !P2 ;  /* 0x00005e00d2007a0c */ /* 0x000fe20005741270 */
[----:B------:R3:W-:Y:S01]  /*1abc0*/  @P6 STG.E [R16.64], R19 ;  /* 0x0000001310006986 */ /* 0x0007e2000c101904 */
[C---:B------:R-:W-:Y:S02]  /*1abd0*/  IADD3 R25, R21.reuse, c[0x0][0x198], RZ ;  /* 0x0000660015197a10 */ /* 0x040fe40007ffe0ff */
[----:B------:R-:W-:Y:S01]  /*1abe0*/  ISETP.LT.AND P6, PT, R208, c[0x0][0x178], !P3 ;  /* 0x00005e00d0007a0c */ /* 0x000fe20005fc1270 */
[----:B-1----:R-:W-:Y:S01]  /*1abf0*/  IMAD.WIDE R2, R21, 0x4, R6 ;  /* 0x0000000415027825 */ /* 0x002fe200078e0206 */
[----:B------:R-:W-:-:S03]  /*1ac00*/  IADD3 R29, R25, c[0x0][0x198], RZ ;  /* 0x00006600191d7a10 */ /* 0x000fc60007ffe0ff */
[----:B----4-:R-:W-:Y:S01]  /*1ac10*/  IMAD.WIDE R4, R21, 0x4, R10 ;  /* 0x0000000415047825 */ /* 0x010fe200078e020a */
[----:B------:R1:W-:Y:S03]  /*1ac20*/  @P4 STG.E [R2.64], R130 ;  /* 0x0000008202004986 */ /* 0x0003e6000c101904 */
[----:B------:R-:W-:Y:S01]  /*1ac30*/  IMAD.WIDE R8, R25, 0x4, R6 ;  /* 0x0000000419087825 */ /* 0x000fe200078e0206 */
[----:B------:R-:W-:-:S03]  /*1ac40*/  ISETP.GE.AND P0, PT, R24, c[0x0][0x17c], PT ;  /* 0x00005f0018007a0c */ /* 0x000fc60003f06270 */
[----:B---3--:R-:W-:Y:S01]  /*1ac50*/  IMAD.WIDE R12, R25, 0x4, R10 ;  /* 0x00000004190c7825 */ /* 0x008fe200078e020a */
[----:B------:R3:W-:Y:S03]  /*1ac60*/  @P1 STG.E [R4.64], R26 ;  /* 0x0000001a04001986 */ /* 0x0007e6000c101904 */
[C---:B------:R-:W-:Y:S01]  /*1ac70*/  IMAD.WIDE R14, R29.reuse, 0x4, R6 ;  /* 0x000000041d0e7825 */ /* 0x040fe200078e0206 */
[----:B------:R4:W-:Y:S01]  /*1ac80*/  @P5 STG.E [R8.64], R131 ;  /* 0x0000008308005986 */ /* 0x0009e2000c101904 */
[----:B------:R-:W-:Y:S02]  /*1ac90*/  ISETP.GE.AND P4, PT, R20, c[0x0][0x17c], PT ;  /* 0x00005f0014007a0c */ /* 0x000fe40003f86270 */
[----:B------:R-:W-:Y:S01]  /*1aca0*/  IADD3 R17, R29, c[0x0][0x198], RZ ;  /* 0x000066001d117a10 */ /* 0x000fe20007ffe0ff */
[----:B------:R1:W-:Y:S01]  /*1acb0*/  @P2 STG.E [R12.64], R27 ;  /* 0x0000001b0c002986 */ /* 0x0003e2000c101904 */
[----:B------:R-:W-:-:S03]  /*1acc0*/  ISETP.LT.AND P3, PT, R210, c[0x0][0x178], !P3 ;  /* 0x00005e00d2007a0c */ /* 0x000fc60005f61270 */
[----:B------:R3:W-:Y:S01]  /*1acd0*/  @P6 STG.E [R14.64], R134 ;  /* 0x000000860e006986 */ /* 0x0007e2000c101904 */
[----:B------:R-:W-:Y:S02]  /*1ace0*/  ISETP.LT.AND P6, PT, R208, c[0x0][0x178], !P0 ;  /* 0x00005e00d0007a0c */ /* 0x000fe400047c1270 */
[----:B------:R-:W-:Y:S02]  /*1acf0*/  ISETP.LT.AND P0, PT, R210, c[0x0][0x178], !P0 ;  /* 0x00005e00d2007a0c */ /* 0x000fe40004701270 */
[----:B------:R-:W-:Y:S02]  /*1ad00*/  ISETP.LT.AND P5, PT, R208, c[0x0][0x178], !P4 ;  /* 0x00005e00d0007a0c */ /* 0x000fe400067a1270 */
[----:B------:R-:W-:Y:S02]  /*1ad10*/  IADD3 R19, R17, c[0x0][0x198], RZ ;  /* 0x0000660011137a10 */ /* 0x000fe40007ffe0ff */
[----:B------:R-:W-:Y:S01]  /*1ad20*/  ISETP.LT.AND P4, PT, R210, c[0x0][0x178], !P4 ;  /* 0x00005e00d2007a0c */ /* 0x000fe20006781270 */
[----:B-1----:R-:W-:Y:S01]  /*1ad30*/  IMAD.WIDE R2, R29, 0x4, R10 ;  /* 0x000000041d027825 */ /* 0x002fe200078e020a */
[----:B------:R-:W-:-:S03]  /*1ad40*/  IADD3 R21, R19, c[0x0][0x198], RZ ;  /* 0x0000660013157a10 */ /* 0x000fc60007ffe0ff */
[C---:B---3--:R-:W-:Y:S01]  /*1ad50*/  IMAD.WIDE R4, R17.reuse, 0x4, R6 ;  /* 0x0000000411047825 */ /* 0x048fe200078e0206 */
[----:B------:R1:W-:Y:S03]  /*1ad60*/  @P3 STG.E [R2.64], R22 ;  /* 0x0000001602003986 */ /* 0x0003e6000c101904 */
[----:B----4-:R-:W-:Y:S01]  /*1ad70*/  IMAD.WIDE R8, R17, 0x4, R10 ;  /* 0x0000000411087825 */ /* 0x010fe200078e020a */
[----:B------:R1:W-:Y:S03]  /*1ad80*/  @P6 STG.E [R4.64], R135 ;  /* 0x0000008704006986 */ /* 0x0003e6000c101904 */
[C---:B------:R-:W-:Y:S01]  /*1ad90*/  IMAD.WIDE R12, R19.reuse, 0x4, R6 ;  /* 0x00000004130c7825 */ /* 0x040fe200078e0206 */
[----:B------:R1:W-:Y:S03]  /*1ada0*/  @P0 STG.E [R8.64], R23 ;  /* 0x0000001708000986 */ /* 0x0003e6000c101904 */
[----:B------:R-:W-:Y:S01]  /*1adb0*/  IMAD.WIDE R14, R19, 0x4, R10 ;  /* 0x00000004130e7825 */ /* 0x000fe200078e020a */
[----:B------:R1:W-:Y:S03]  /*1adc0*/  @P5 STG.E [R12.64], R138 ;  /* 0x0000008a0c005986 */ /* 0x0003e6000c101904 */
[C---:B------:R-:W-:Y:S01]  /*1add0*/  IMAD.WIDE R6, R21.reuse, 0x4, R6 ;  /* 0x0000000415067825 */ /* 0x040fe200078e0206 */
[----:B------:R1:W-:Y:S03]  /*1ade0*/  @P4 STG.E [R14.64], R30 ;  /* 0x0000001e0e004986 */ /* 0x0003e6000c101904 */
[----:B------:R-:W-:Y:S01]  /*1adf0*/  IMAD.WIDE R10, R21, 0x4, R10 ;  /* 0x00000004150a7825 */ /* 0x000fe200078e020a */
[----:B--2---:R-:W-:-:S04]  /*1ae00*/  ISETP.GE.AND P1, PT, R0, c[0x0][0x17c], PT ;  /* 0x00005f0000007a0c */ /* 0x004fc80003f26270 */
[----:B------:R-:W-:Y:S02]  /*1ae10*/  ISETP.LT.AND P2, PT, R208, c[0x0][0x178], !P1 ;  /* 0x00005e00d0007a0c */ /* 0x000fe40004f41270 */
[----:B------:R-:W-:-:S11]  /*1ae20*/  ISETP.LT.AND P1, PT, R210, c[0x0][0x178], !P1 ;  /* 0x00005e00d2007a0c */ /* 0x000fd60004f21270 */
[----:B------:R1:W-:Y:S02]  /*1ae30*/  @P2 STG.E [R6.64], R139 ;  /* 0x0000008b06002986 */ /* 0x0003e4000c101904 */
[----:B------:R-:W-:Y:S05]  /*1ae40*/  @!P1 EXIT ;  /* 0x000000000000994d */ /* 0x000fea0003800000 */
[----:B------:R-:W-:Y:S01]  /*1ae50*/  STG.E [R10.64], R31 ;  /* 0x0000001f0a007986 */ /* 0x000fe2000c101904 */
[----:B------:R-:W-:Y:S05]  /*1ae60*/  EXIT ;  /* 0x000000000000794d */ /* 0x000fea0003800000 */
.L_x_2:
[----:B------:R-:W-:-:S00]  /*1ae70*/  BRA `(.L_x_2) ;  /* 0xfffffff000007947 */ /* 0x000fc0000383ffff */
[----:B------:R-:W-:-:S00]  /*1ae80*/  NOP ;  /* 0x0000000000007918 */ /* 0x000fc00000000000 */
[----:B------:R-:W-:-:S00]  /*1ae90*/  NOP ;  /* 0x0000000000007918 */ /* 0x000fc00000000000 */
[----:B------:R-:W-:-:S00]  /*1aea0*/  NOP ;  /* 0x0000000000007918 */ /* 0x000fc00000000000 */
[----:B------:R-:W-:-:S00]  /*1aeb0*/  NOP ;  /* 0x0000000000007918 */ /* 0x000fc00000000000 */
[----:B------:R-:W-:-:S00]  /*1aec0*/  NOP ;  /* 0x0000000000007918 */ /* 0x000fc00000000000 */
[----:B------:R-:W-:-:S00]  /*1aed0*/  NOP ;  /* 0x0000000000007918 */ /* 0x000fc00000000000 */
[----:B------:R-:W-:-:S00]  /*1aee0*/  NOP ;  /* 0x0000000000007918 */ /* 0x000fc00000000000 */
[----:B------:R-:W-:-:S00]  /*1aef0*/  NOP ;  /* 0x0000000000007918 */ /* 0x000fc00000000000 */
.L_x_3:


//--------------------- .nv.shared.matmul_kernel  --------------------------
	.section	.nv.shared.matmul_kernel,"aw",@nobits
	.sectionflags	@""
	.align	16
